//
// Generated by NVIDIA NVVM Compiler
//
// Compiler Build ID: CL-36424714
// Cuda compilation tools, release 13.0, V13.0.88
// Based on NVVM 20.0.0
//

.version 9.0
.target sm_100
.address_size 64

	// .globl	_Z8initRNGsIdEvjmP17curandStateXORWOWS1_
.func  (.param .align 16 .b8 func_retval0[16]) __internal_trig_reduction_slowpathd
(
	.param .b64 __internal_trig_reduction_slowpathd_param_0
)
;
.global .align 4 .b8 precalc_xorwow_matrix[102400];
.global .align 4 .b8 precalc_xorwow_offset_matrix[102400];
.global .align 4 .b8 mrg32k3aM1[2304];
.global .align 4 .b8 mrg32k3aM2[2304];
.global .align 4 .b8 mrg32k3aM1SubSeq[2016];
.global .align 4 .b8 mrg32k3aM2SubSeq[2016];
.global .align 4 .b8 mrg32k3aM1Seq[2304];
.global .align 4 .b8 mrg32k3aM2Seq[2304];
.const .align 8 .b8 __cr_lgamma_table[72];
.const .align 8 .b8 c_conf[8192];
// _ZZ13doRandomStuffIdLj1EEvPT_S1_jmP17curandStateXORWOWS3_E5sdata has been demoted
// _ZZ13doRandomStuffIdLj32EEvPT_S1_jmP17curandStateXORWOWS3_E5sdata has been demoted
// _ZZ13doRandomStuffIdLj64EEvPT_S1_jmP17curandStateXORWOWS3_E5sdata has been demoted
// _ZZ13doRandomStuffIdLj128EEvPT_S1_jmP17curandStateXORWOWS3_E5sdata has been demoted
// _ZZ13doRandomStuffIdLj256EEvPT_S1_jmP17curandStateXORWOWS3_E5sdata has been demoted
// _ZZ13doRandomStuffIdLj512EEvPT_S1_jmP17curandStateXORWOWS3_E5sdata has been demoted
// _ZZ13doRandomStuffIfLj1EEvPT_S1_jmP17curandStateXORWOWS3_E5sdata has been demoted
// _ZZ13doRandomStuffIfLj32EEvPT_S1_jmP17curandStateXORWOWS3_E5sdata has been demoted
// _ZZ13doRandomStuffIfLj64EEvPT_S1_jmP17curandStateXORWOWS3_E5sdata has been demoted
// _ZZ13doRandomStuffIfLj128EEvPT_S1_jmP17curandStateXORWOWS3_E5sdata has been demoted
// _ZZ13doRandomStuffIfLj256EEvPT_S1_jmP17curandStateXORWOWS3_E5sdata has been demoted
// _ZZ13doRandomStuffIfLj512EEvPT_S1_jmP17curandStateXORWOWS3_E5sdata has been demoted
.global .align 4 .b8 __cudart_i2opi_f[24] = {65, 144, 67, 60, 153, 149, 98, 219, 192, 221, 52, 245, 209, 87, 39, 252, 41, 21, 68, 78, 110, 131, 249, 162};
.global .align 8 .b8 __cudart_i2opi_d[144] = {8, 93, 141, 31, 177, 95, 251, 107, 234, 146, 82, 138, 247, 57, 7, 61, 123, 241, 229, 235, 199, 186, 39, 117, 45, 234, 95, 158, 102, 63, 70, 79, 183, 9, 203, 39, 207, 126, 54, 109, 31, 109, 10, 90, 139, 17, 47, 239, 15, 152, 5, 222, 255, 151, 248, 31, 59, 40, 249, 189, 139, 95, 132, 156, 244, 57, 83, 131, 57, 214, 145, 57, 65, 126, 95, 180, 38, 112, 156, 233, 132, 68, 187, 46, 245, 53, 130, 232, 62, 167, 41, 177, 28, 235, 29, 254, 28, 146, 209, 9, 234, 46, 73, 6, 224, 210, 77, 66, 58, 110, 36, 183, 97, 197, 187, 222, 171, 99, 81, 254, 65, 144, 67, 60, 153, 149, 98, 219, 192, 221, 52, 245, 209, 87, 39, 252, 41, 21, 68, 78, 110, 131, 249, 162};
.global .align 16 .b8 __cudart_sin_cos_coeffs[128] = {70, 210, 176, 44, 241, 229, 90, 190, 146, 227, 172, 105, 227, 29, 199, 62, 161, 98, 219, 25, 160, 1, 42, 191, 24, 8, 17, 17, 17, 17, 129, 63, 84, 85, 85, 85, 85, 85, 197, 191, 0, 0, 0, 0, 0, 0, 0, 0, 0, 0, 0, 0, 0, 0, 0, 0, 100, 129, 253, 32, 131, 255, 168, 189, 40, 133, 239, 193, 167, 238, 33, 62, 217, 230, 6, 142, 79, 126, 146, 190, 233, 188, 221, 25, 160, 1, 250, 62, 71, 93, 193, 22, 108, 193, 86, 191, 81, 85, 85, 85, 85, 85, 165, 63, 0, 0, 0, 0, 0, 0, 224, 191, 0, 0, 0, 0, 0, 0, 240, 63};

.visible .entry _Z8initRNGsIdEvjmP17curandStateXORWOWS1_(
	.param .u32 _Z8initRNGsIdEvjmP17curandStateXORWOWS1__param_0,
	.param .u64 _Z8initRNGsIdEvjmP17curandStateXORWOWS1__param_1,
	.param .u64 .ptr .align 1 _Z8initRNGsIdEvjmP17curandStateXORWOWS1__param_2,
	.param .u64 .ptr .align 1 _Z8initRNGsIdEvjmP17curandStateXORWOWS1__param_3
)
{
	.local .align 8 .b8 	__local_depot0[48];
	.reg .b64 	%SP;
	.reg .b64 	%SPL;
	.reg .pred 	%p<65>;
	.reg .b32 	%r<1218>;
	.reg .b32 	%f<2>;
	.reg .b64 	%rd<34>;
	.reg .b64 	%fd<2>;

	mov.u64 	%SPL, __local_depot0;
	ld.param.u32 	%r555, [_Z8initRNGsIdEvjmP17curandStateXORWOWS1__param_0];
	ld.param.u64 	%rd10, [_Z8initRNGsIdEvjmP17curandStateXORWOWS1__param_1];
	mov.u32 	%r925, %ctaid.x;
	setp.ge.u32 	%p1, %r925, %r555;
	@%p1 bra 	$L__BB0_118;
	add.u64 	%rd1, %SPL, 0;
	cvt.u32.u64 	%r556, %rd10;
	xor.b32  	%r557, %r556, -1429050551;
	mul.lo.s32 	%r558, %r557, 1099087573;
	{ .reg .b32 tmp; mov.b64 {tmp, %r559}, %rd10; }
	xor.b32  	%r560, %r559, -136515619;
	mul.lo.s32 	%r561, %r560, -1703105765;
	add.s32 	%r562, %r558, %r561;
	add.s32 	%r2, %r562, 6615241;
	add.s32 	%r3, %r558, 123456789;
	xor.b32  	%r4, %r558, 362436069;
	add.s32 	%r5, %r561, 521288629;
	xor.b32  	%r6, %r561, 88675123;
	add.s32 	%r7, %r558, 5783321;
$L__BB0_2:
	ld.param.u64 	%rd31, [_Z8initRNGsIdEvjmP17curandStateXORWOWS1__param_2];
	mov.u32 	%r563, %ntid.x;
	mov.u32 	%r564, %tid.x;
	mad.lo.s32 	%r565, %r925, %r563, %r564;
	cvt.u64.u32 	%rd33, %r565;
	cvta.to.global.u64 	%rd13, %rd31;
	mul.wide.u32 	%rd14, %r565, 48;
	add.s64 	%rd15, %rd13, %rd14;
	ld.global.v2.u32 	{%r566, %r567}, [%rd15+24];
	ld.global.f32 	%f1, [%rd15+32];
	ld.global.f64 	%fd1, [%rd15+40];
	st.local.v2.u32 	[%rd1+24], {%r566, %r567};
	st.local.f32 	[%rd1+32], %f1;
	st.local.f64 	[%rd1+40], %fd1;
	st.local.u32 	[%rd1+4], %r3;
	st.local.v2.u32 	[%rd1+8], {%r4, %r5};
	st.local.v2.u32 	[%rd1+16], {%r6, %r7};
	setp.eq.s32 	%p2, %r565, 0;
	mov.u32 	%r944, %r7;
	mov.u32 	%r945, %r6;
	mov.u32 	%r946, %r5;
	mov.u32 	%r947, %r4;
	mov.u32 	%r948, %r3;
	@%p2 bra 	$L__BB0_117;
	mov.b32 	%r931, 0;
	mov.u32 	%r944, %r7;
	mov.u32 	%r945, %r6;
	mov.u32 	%r946, %r5;
	mov.u32 	%r947, %r4;
	mov.u32 	%r948, %r3;
$L__BB0_4:
	mov.u64 	%rd3, %rd33;
	and.b64  	%rd4, %rd3, 3;
	setp.eq.s64 	%p3, %rd4, 0;
	@%p3 bra 	$L__BB0_116;
	mul.wide.u32 	%rd16, %r931, 3200;
	mov.u64 	%rd17, precalc_xorwow_matrix;
	add.s64 	%rd5, %rd17, %rd16;
	mov.b32 	%r944, 0;
	mov.u32 	%r945, %r944;
	mov.u32 	%r946, %r944;
	mov.u32 	%r947, %r944;
	mov.u32 	%r948, %r944;
	mov.u32 	%r937, %r944;
$L__BB0_6:
	mul.wide.u32 	%rd18, %r937, 4;
	add.s64 	%rd19, %rd1, %rd18;
	ld.local.u32 	%r21, [%rd19+4];
	shl.b32 	%r22, %r937, 5;
	mov.b32 	%r943, 0;
$L__BB0_7:
	.pragma "nounroll";
	shr.u32 	%r571, %r21, %r943;
	and.b32  	%r572, %r571, 1;
	setp.eq.b32 	%p4, %r572, 1;
	not.pred 	%p5, %p4;
	add.s32 	%r573, %r22, %r943;
	mul.lo.s32 	%r574, %r573, 5;
	mul.wide.u32 	%rd20, %r574, 4;
	add.s64 	%rd6, %rd5, %rd20;
	@%p5 bra 	$L__BB0_9;
	ld.global.u32 	%r575, [%rd6];
	xor.b32  	%r948, %r948, %r575;
	ld.global.u32 	%r576, [%rd6+4];
	xor.b32  	%r947, %r947, %r576;
	ld.global.u32 	%r577, [%rd6+8];
	xor.b32  	%r946, %r946, %r577;
	ld.global.u32 	%r578, [%rd6+12];
	xor.b32  	%r945, %r945, %r578;
	ld.global.u32 	%r579, [%rd6+16];
	xor.b32  	%r944, %r944, %r579;
$L__BB0_9:
	and.b32  	%r581, %r571, 2;
	setp.eq.s32 	%p6, %r581, 0;
	@%p6 bra 	$L__BB0_11;
	ld.global.u32 	%r582, [%rd6+20];
	xor.b32  	%r948, %r948, %r582;
	ld.global.u32 	%r583, [%rd6+24];
	xor.b32  	%r947, %r947, %r583;
	ld.global.u32 	%r584, [%rd6+28];
	xor.b32  	%r946, %r946, %r584;
	ld.global.u32 	%r585, [%rd6+32];
	xor.b32  	%r945, %r945, %r585;
	ld.global.u32 	%r586, [%rd6+36];
	xor.b32  	%r944, %r944, %r586;
$L__BB0_11:
	and.b32  	%r588, %r571, 4;
	setp.eq.s32 	%p7, %r588, 0;
	@%p7 bra 	$L__BB0_13;
	ld.global.u32 	%r589, [%rd6+40];
	xor.b32  	%r948, %r948, %r589;
	ld.global.u32 	%r590, [%rd6+44];
	xor.b32  	%r947, %r947, %r590;
	ld.global.u32 	%r591, [%rd6+48];
	xor.b32  	%r946, %r946, %r591;
	ld.global.u32 	%r592, [%rd6+52];
	xor.b32  	%r945, %r945, %r592;
	ld.global.u32 	%r593, [%rd6+56];
	xor.b32  	%r944, %r944, %r593;
$L__BB0_13:
	and.b32  	%r595, %r571, 8;
	setp.eq.s32 	%p8, %r595, 0;
	@%p8 bra 	$L__BB0_15;
	ld.global.u32 	%r596, [%rd6+60];
	xor.b32  	%r948, %r948, %r596;
	ld.global.u32 	%r597, [%rd6+64];
	xor.b32  	%r947, %r947, %r597;
	ld.global.u32 	%r598, [%rd6+68];
	xor.b32  	%r946, %r946, %r598;
	ld.global.u32 	%r599, [%rd6+72];
	xor.b32  	%r945, %r945, %r599;
	ld.global.u32 	%r600, [%rd6+76];
	xor.b32  	%r944, %r944, %r600;
$L__BB0_15:
	and.b32  	%r602, %r571, 16;
	setp.eq.s32 	%p9, %r602, 0;
	@%p9 bra 	$L__BB0_17;
	ld.global.u32 	%r603, [%rd6+80];
	xor.b32  	%r948, %r948, %r603;
	ld.global.u32 	%r604, [%rd6+84];
	xor.b32  	%r947, %r947, %r604;
	ld.global.u32 	%r605, [%rd6+88];
	xor.b32  	%r946, %r946, %r605;
	ld.global.u32 	%r606, [%rd6+92];
	xor.b32  	%r945, %r945, %r606;
	ld.global.u32 	%r607, [%rd6+96];
	xor.b32  	%r944, %r944, %r607;
$L__BB0_17:
	and.b32  	%r609, %r571, 32;
	setp.eq.s32 	%p10, %r609, 0;
	@%p10 bra 	$L__BB0_19;
	ld.global.u32 	%r610, [%rd6+100];
	xor.b32  	%r948, %r948, %r610;
	ld.global.u32 	%r611, [%rd6+104];
	xor.b32  	%r947, %r947, %r611;
	ld.global.u32 	%r612, [%rd6+108];
	xor.b32  	%r946, %r946, %r612;
	ld.global.u32 	%r613, [%rd6+112];
	xor.b32  	%r945, %r945, %r613;
	ld.global.u32 	%r614, [%rd6+116];
	xor.b32  	%r944, %r944, %r614;
$L__BB0_19:
	and.b32  	%r616, %r571, 64;
	setp.eq.s32 	%p11, %r616, 0;
	@%p11 bra 	$L__BB0_21;
	ld.global.u32 	%r617, [%rd6+120];
	xor.b32  	%r948, %r948, %r617;
	ld.global.u32 	%r618, [%rd6+124];
	xor.b32  	%r947, %r947, %r618;
	ld.global.u32 	%r619, [%rd6+128];
	xor.b32  	%r946, %r946, %r619;
	ld.global.u32 	%r620, [%rd6+132];
	xor.b32  	%r945, %r945, %r620;
	ld.global.u32 	%r621, [%rd6+136];
	xor.b32  	%r944, %r944, %r621;
$L__BB0_21:
	and.b32  	%r623, %r571, 128;
	setp.eq.s32 	%p12, %r623, 0;
	@%p12 bra 	$L__BB0_23;
	ld.global.u32 	%r624, [%rd6+140];
	xor.b32  	%r948, %r948, %r624;
	ld.global.u32 	%r625, [%rd6+144];
	xor.b32  	%r947, %r947, %r625;
	ld.global.u32 	%r626, [%rd6+148];
	xor.b32  	%r946, %r946, %r626;
	ld.global.u32 	%r627, [%rd6+152];
	xor.b32  	%r945, %r945, %r627;
	ld.global.u32 	%r628, [%rd6+156];
	xor.b32  	%r944, %r944, %r628;
$L__BB0_23:
	and.b32  	%r630, %r571, 256;
	setp.eq.s32 	%p13, %r630, 0;
	@%p13 bra 	$L__BB0_25;
	ld.global.u32 	%r631, [%rd6+160];
	xor.b32  	%r948, %r948, %r631;
	ld.global.u32 	%r632, [%rd6+164];
	xor.b32  	%r947, %r947, %r632;
	ld.global.u32 	%r633, [%rd6+168];
	xor.b32  	%r946, %r946, %r633;
	ld.global.u32 	%r634, [%rd6+172];
	xor.b32  	%r945, %r945, %r634;
	ld.global.u32 	%r635, [%rd6+176];
	xor.b32  	%r944, %r944, %r635;
$L__BB0_25:
	and.b32  	%r637, %r571, 512;
	setp.eq.s32 	%p14, %r637, 0;
	@%p14 bra 	$L__BB0_27;
	ld.global.u32 	%r638, [%rd6+180];
	xor.b32  	%r948, %r948, %r638;
	ld.global.u32 	%r639, [%rd6+184];
	xor.b32  	%r947, %r947, %r639;
	ld.global.u32 	%r640, [%rd6+188];
	xor.b32  	%r946, %r946, %r640;
	ld.global.u32 	%r641, [%rd6+192];
	xor.b32  	%r945, %r945, %r641;
	ld.global.u32 	%r642, [%rd6+196];
	xor.b32  	%r944, %r944, %r642;
$L__BB0_27:
	and.b32  	%r644, %r571, 1024;
	setp.eq.s32 	%p15, %r644, 0;
	@%p15 bra 	$L__BB0_29;
	ld.global.u32 	%r645, [%rd6+200];
	xor.b32  	%r948, %r948, %r645;
	ld.global.u32 	%r646, [%rd6+204];
	xor.b32  	%r947, %r947, %r646;
	ld.global.u32 	%r647, [%rd6+208];
	xor.b32  	%r946, %r946, %r647;
	ld.global.u32 	%r648, [%rd6+212];
	xor.b32  	%r945, %r945, %r648;
	ld.global.u32 	%r649, [%rd6+216];
	xor.b32  	%r944, %r944, %r649;
$L__BB0_29:
	and.b32  	%r651, %r571, 2048;
	setp.eq.s32 	%p16, %r651, 0;
	@%p16 bra 	$L__BB0_31;
	ld.global.u32 	%r652, [%rd6+220];
	xor.b32  	%r948, %r948, %r652;
	ld.global.u32 	%r653, [%rd6+224];
	xor.b32  	%r947, %r947, %r653;
	ld.global.u32 	%r654, [%rd6+228];
	xor.b32  	%r946, %r946, %r654;
	ld.global.u32 	%r655, [%rd6+232];
	xor.b32  	%r945, %r945, %r655;
	ld.global.u32 	%r656, [%rd6+236];
	xor.b32  	%r944, %r944, %r656;
$L__BB0_31:
	and.b32  	%r658, %r571, 4096;
	setp.eq.s32 	%p17, %r658, 0;
	@%p17 bra 	$L__BB0_33;
	ld.global.u32 	%r659, [%rd6+240];
	xor.b32  	%r948, %r948, %r659;
	ld.global.u32 	%r660, [%rd6+244];
	xor.b32  	%r947, %r947, %r660;
	ld.global.u32 	%r661, [%rd6+248];
	xor.b32  	%r946, %r946, %r661;
	ld.global.u32 	%r662, [%rd6+252];
	xor.b32  	%r945, %r945, %r662;
	ld.global.u32 	%r663, [%rd6+256];
	xor.b32  	%r944, %r944, %r663;
$L__BB0_33:
	and.b32  	%r665, %r571, 8192;
	setp.eq.s32 	%p18, %r665, 0;
	@%p18 bra 	$L__BB0_35;
	ld.global.u32 	%r666, [%rd6+260];
	xor.b32  	%r948, %r948, %r666;
	ld.global.u32 	%r667, [%rd6+264];
	xor.b32  	%r947, %r947, %r667;
	ld.global.u32 	%r668, [%rd6+268];
	xor.b32  	%r946, %r946, %r668;
	ld.global.u32 	%r669, [%rd6+272];
	xor.b32  	%r945, %r945, %r669;
	ld.global.u32 	%r670, [%rd6+276];
	xor.b32  	%r944, %r944, %r670;
$L__BB0_35:
	and.b32  	%r672, %r571, 16384;
	setp.eq.s32 	%p19, %r672, 0;
	@%p19 bra 	$L__BB0_37;
	ld.global.u32 	%r673, [%rd6+280];
	xor.b32  	%r948, %r948, %r673;
	ld.global.u32 	%r674, [%rd6+284];
	xor.b32  	%r947, %r947, %r674;
	ld.global.u32 	%r675, [%rd6+288];
	xor.b32  	%r946, %r946, %r675;
	ld.global.u32 	%r676, [%rd6+292];
	xor.b32  	%r945, %r945, %r676;
	ld.global.u32 	%r677, [%rd6+296];
	xor.b32  	%r944, %r944, %r677;
$L__BB0_37:
	and.b32  	%r679, %r571, 32768;
	setp.eq.s32 	%p20, %r679, 0;
	@%p20 bra 	$L__BB0_39;
	ld.global.u32 	%r680, [%rd6+300];
	xor.b32  	%r948, %r948, %r680;
	ld.global.u32 	%r681, [%rd6+304];
	xor.b32  	%r947, %r947, %r681;
	ld.global.u32 	%r682, [%rd6+308];
	xor.b32  	%r946, %r946, %r682;
	ld.global.u32 	%r683, [%rd6+312];
	xor.b32  	%r945, %r945, %r683;
	ld.global.u32 	%r684, [%rd6+316];
	xor.b32  	%r944, %r944, %r684;
$L__BB0_39:
	add.s32 	%r943, %r943, 16;
	setp.ne.s32 	%p21, %r943, 32;
	@%p21 bra 	$L__BB0_7;
	mad.lo.s32 	%r685, %r937, -31, %r22;
	add.s32 	%r937, %r685, 1;
	setp.ne.s32 	%p22, %r937, 5;
	@%p22 bra 	$L__BB0_6;
	st.local.u32 	[%rd1+4], %r948;
	st.local.v2.u32 	[%rd1+8], {%r947, %r946};
	st.local.v2.u32 	[%rd1+16], {%r945, %r944};
	setp.eq.s64 	%p23, %rd4, 1;
	@%p23 bra 	$L__BB0_116;
	mov.b32 	%r944, 0;
	mov.u32 	%r945, %r944;
	mov.u32 	%r946, %r944;
	mov.u32 	%r947, %r944;
	mov.u32 	%r948, %r944;
	mov.u32 	%r1029, %r944;
$L__BB0_43:
	mul.wide.u32 	%rd21, %r1029, 4;
	add.s64 	%rd22, %rd1, %rd21;
	ld.local.u32 	%r197, [%rd22+4];
	shl.b32 	%r198, %r1029, 5;
	mov.b32 	%r1035, 0;
$L__BB0_44:
	.pragma "nounroll";
	shr.u32 	%r688, %r197, %r1035;
	and.b32  	%r689, %r688, 1;
	setp.eq.b32 	%p24, %r689, 1;
	not.pred 	%p25, %p24;
	add.s32 	%r690, %r198, %r1035;
	mul.lo.s32 	%r691, %r690, 5;
	mul.wide.u32 	%rd23, %r691, 4;
	add.s64 	%rd7, %rd5, %rd23;
	@%p25 bra 	$L__BB0_46;
	ld.global.u32 	%r692, [%rd7];
	xor.b32  	%r948, %r948, %r692;
	ld.global.u32 	%r693, [%rd7+4];
	xor.b32  	%r947, %r947, %r693;
	ld.global.u32 	%r694, [%rd7+8];
	xor.b32  	%r946, %r946, %r694;
	ld.global.u32 	%r695, [%rd7+12];
	xor.b32  	%r945, %r945, %r695;
	ld.global.u32 	%r696, [%rd7+16];
	xor.b32  	%r944, %r944, %r696;
$L__BB0_46:
	and.b32  	%r698, %r688, 2;
	setp.eq.s32 	%p26, %r698, 0;
	@%p26 bra 	$L__BB0_48;
	ld.global.u32 	%r699, [%rd7+20];
	xor.b32  	%r948, %r948, %r699;
	ld.global.u32 	%r700, [%rd7+24];
	xor.b32  	%r947, %r947, %r700;
	ld.global.u32 	%r701, [%rd7+28];
	xor.b32  	%r946, %r946, %r701;
	ld.global.u32 	%r702, [%rd7+32];
	xor.b32  	%r945, %r945, %r702;
	ld.global.u32 	%r703, [%rd7+36];
	xor.b32  	%r944, %r944, %r703;
$L__BB0_48:
	and.b32  	%r705, %r688, 4;
	setp.eq.s32 	%p27, %r705, 0;
	@%p27 bra 	$L__BB0_50;
	ld.global.u32 	%r706, [%rd7+40];
	xor.b32  	%r948, %r948, %r706;
	ld.global.u32 	%r707, [%rd7+44];
	xor.b32  	%r947, %r947, %r707;
	ld.global.u32 	%r708, [%rd7+48];
	xor.b32  	%r946, %r946, %r708;
	ld.global.u32 	%r709, [%rd7+52];
	xor.b32  	%r945, %r945, %r709;
	ld.global.u32 	%r710, [%rd7+56];
	xor.b32  	%r944, %r944, %r710;
$L__BB0_50:
	and.b32  	%r712, %r688, 8;
	setp.eq.s32 	%p28, %r712, 0;
	@%p28 bra 	$L__BB0_52;
	ld.global.u32 	%r713, [%rd7+60];
	xor.b32  	%r948, %r948, %r713;
	ld.global.u32 	%r714, [%rd7+64];
	xor.b32  	%r947, %r947, %r714;
	ld.global.u32 	%r715, [%rd7+68];
	xor.b32  	%r946, %r946, %r715;
	ld.global.u32 	%r716, [%rd7+72];
	xor.b32  	%r945, %r945, %r716;
	ld.global.u32 	%r717, [%rd7+76];
	xor.b32  	%r944, %r944, %r717;
$L__BB0_52:
	and.b32  	%r719, %r688, 16;
	setp.eq.s32 	%p29, %r719, 0;
	@%p29 bra 	$L__BB0_54;
	ld.global.u32 	%r720, [%rd7+80];
	xor.b32  	%r948, %r948, %r720;
	ld.global.u32 	%r721, [%rd7+84];
	xor.b32  	%r947, %r947, %r721;
	ld.global.u32 	%r722, [%rd7+88];
	xor.b32  	%r946, %r946, %r722;
	ld.global.u32 	%r723, [%rd7+92];
	xor.b32  	%r945, %r945, %r723;
	ld.global.u32 	%r724, [%rd7+96];
	xor.b32  	%r944, %r944, %r724;
$L__BB0_54:
	and.b32  	%r726, %r688, 32;
	setp.eq.s32 	%p30, %r726, 0;
	@%p30 bra 	$L__BB0_56;
	ld.global.u32 	%r727, [%rd7+100];
	xor.b32  	%r948, %r948, %r727;
	ld.global.u32 	%r728, [%rd7+104];
	xor.b32  	%r947, %r947, %r728;
	ld.global.u32 	%r729, [%rd7+108];
	xor.b32  	%r946, %r946, %r729;
	ld.global.u32 	%r730, [%rd7+112];
	xor.b32  	%r945, %r945, %r730;
	ld.global.u32 	%r731, [%rd7+116];
	xor.b32  	%r944, %r944, %r731;
$L__BB0_56:
	and.b32  	%r733, %r688, 64;
	setp.eq.s32 	%p31, %r733, 0;
	@%p31 bra 	$L__BB0_58;
	ld.global.u32 	%r734, [%rd7+120];
	xor.b32  	%r948, %r948, %r734;
	ld.global.u32 	%r735, [%rd7+124];
	xor.b32  	%r947, %r947, %r735;
	ld.global.u32 	%r736, [%rd7+128];
	xor.b32  	%r946, %r946, %r736;
	ld.global.u32 	%r737, [%rd7+132];
	xor.b32  	%r945, %r945, %r737;
	ld.global.u32 	%r738, [%rd7+136];
	xor.b32  	%r944, %r944, %r738;
$L__BB0_58:
	and.b32  	%r740, %r688, 128;
	setp.eq.s32 	%p32, %r740, 0;
	@%p32 bra 	$L__BB0_60;
	ld.global.u32 	%r741, [%rd7+140];
	xor.b32  	%r948, %r948, %r741;
	ld.global.u32 	%r742, [%rd7+144];
	xor.b32  	%r947, %r947, %r742;
	ld.global.u32 	%r743, [%rd7+148];
	xor.b32  	%r946, %r946, %r743;
	ld.global.u32 	%r744, [%rd7+152];
	xor.b32  	%r945, %r945, %r744;
	ld.global.u32 	%r745, [%rd7+156];
	xor.b32  	%r944, %r944, %r745;
$L__BB0_60:
	and.b32  	%r747, %r688, 256;
	setp.eq.s32 	%p33, %r747, 0;
	@%p33 bra 	$L__BB0_62;
	ld.global.u32 	%r748, [%rd7+160];
	xor.b32  	%r948, %r948, %r748;
	ld.global.u32 	%r749, [%rd7+164];
	xor.b32  	%r947, %r947, %r749;
	ld.global.u32 	%r750, [%rd7+168];
	xor.b32  	%r946, %r946, %r750;
	ld.global.u32 	%r751, [%rd7+172];
	xor.b32  	%r945, %r945, %r751;
	ld.global.u32 	%r752, [%rd7+176];
	xor.b32  	%r944, %r944, %r752;
$L__BB0_62:
	and.b32  	%r754, %r688, 512;
	setp.eq.s32 	%p34, %r754, 0;
	@%p34 bra 	$L__BB0_64;
	ld.global.u32 	%r755, [%rd7+180];
	xor.b32  	%r948, %r948, %r755;
	ld.global.u32 	%r756, [%rd7+184];
	xor.b32  	%r947, %r947, %r756;
	ld.global.u32 	%r757, [%rd7+188];
	xor.b32  	%r946, %r946, %r757;
	ld.global.u32 	%r758, [%rd7+192];
	xor.b32  	%r945, %r945, %r758;
	ld.global.u32 	%r759, [%rd7+196];
	xor.b32  	%r944, %r944, %r759;
$L__BB0_64:
	and.b32  	%r761, %r688, 1024;
	setp.eq.s32 	%p35, %r761, 0;
	@%p35 bra 	$L__BB0_66;
	ld.global.u32 	%r762, [%rd7+200];
	xor.b32  	%r948, %r948, %r762;
	ld.global.u32 	%r763, [%rd7+204];
	xor.b32  	%r947, %r947, %r763;
	ld.global.u32 	%r764, [%rd7+208];
	xor.b32  	%r946, %r946, %r764;
	ld.global.u32 	%r765, [%rd7+212];
	xor.b32  	%r945, %r945, %r765;
	ld.global.u32 	%r766, [%rd7+216];
	xor.b32  	%r944, %r944, %r766;
$L__BB0_66:
	and.b32  	%r768, %r688, 2048;
	setp.eq.s32 	%p36, %r768, 0;
	@%p36 bra 	$L__BB0_68;
	ld.global.u32 	%r769, [%rd7+220];
	xor.b32  	%r948, %r948, %r769;
	ld.global.u32 	%r770, [%rd7+224];
	xor.b32  	%r947, %r947, %r770;
	ld.global.u32 	%r771, [%rd7+228];
	xor.b32  	%r946, %r946, %r771;
	ld.global.u32 	%r772, [%rd7+232];
	xor.b32  	%r945, %r945, %r772;
	ld.global.u32 	%r773, [%rd7+236];
	xor.b32  	%r944, %r944, %r773;
$L__BB0_68:
	and.b32  	%r775, %r688, 4096;
	setp.eq.s32 	%p37, %r775, 0;
	@%p37 bra 	$L__BB0_70;
	ld.global.u32 	%r776, [%rd7+240];
	xor.b32  	%r948, %r948, %r776;
	ld.global.u32 	%r777, [%rd7+244];
	xor.b32  	%r947, %r947, %r777;
	ld.global.u32 	%r778, [%rd7+248];
	xor.b32  	%r946, %r946, %r778;
	ld.global.u32 	%r779, [%rd7+252];
	xor.b32  	%r945, %r945, %r779;
	ld.global.u32 	%r780, [%rd7+256];
	xor.b32  	%r944, %r944, %r780;
$L__BB0_70:
	and.b32  	%r782, %r688, 8192;
	setp.eq.s32 	%p38, %r782, 0;
	@%p38 bra 	$L__BB0_72;
	ld.global.u32 	%r783, [%rd7+260];
	xor.b32  	%r948, %r948, %r783;
	ld.global.u32 	%r784, [%rd7+264];
	xor.b32  	%r947, %r947, %r784;
	ld.global.u32 	%r785, [%rd7+268];
	xor.b32  	%r946, %r946, %r785;
	ld.global.u32 	%r786, [%rd7+272];
	xor.b32  	%r945, %r945, %r786;
	ld.global.u32 	%r787, [%rd7+276];
	xor.b32  	%r944, %r944, %r787;
$L__BB0_72:
	and.b32  	%r789, %r688, 16384;
	setp.eq.s32 	%p39, %r789, 0;
	@%p39 bra 	$L__BB0_74;
	ld.global.u32 	%r790, [%rd7+280];
	xor.b32  	%r948, %r948, %r790;
	ld.global.u32 	%r791, [%rd7+284];
	xor.b32  	%r947, %r947, %r791;
	ld.global.u32 	%r792, [%rd7+288];
	xor.b32  	%r946, %r946, %r792;
	ld.global.u32 	%r793, [%rd7+292];
	xor.b32  	%r945, %r945, %r793;
	ld.global.u32 	%r794, [%rd7+296];
	xor.b32  	%r944, %r944, %r794;
$L__BB0_74:
	and.b32  	%r796, %r688, 32768;
	setp.eq.s32 	%p40, %r796, 0;
	@%p40 bra 	$L__BB0_76;
	ld.global.u32 	%r797, [%rd7+300];
	xor.b32  	%r948, %r948, %r797;
	ld.global.u32 	%r798, [%rd7+304];
	xor.b32  	%r947, %r947, %r798;
	ld.global.u32 	%r799, [%rd7+308];
	xor.b32  	%r946, %r946, %r799;
	ld.global.u32 	%r800, [%rd7+312];
	xor.b32  	%r945, %r945, %r800;
	ld.global.u32 	%r801, [%rd7+316];
	xor.b32  	%r944, %r944, %r801;
$L__BB0_76:
	add.s32 	%r1035, %r1035, 16;
	setp.ne.s32 	%p41, %r1035, 32;
	@%p41 bra 	$L__BB0_44;
	mad.lo.s32 	%r802, %r1029, -31, %r198;
	add.s32 	%r1029, %r802, 1;
	setp.ne.s32 	%p42, %r1029, 5;
	@%p42 bra 	$L__BB0_43;
	st.local.u32 	[%rd1+4], %r948;
	st.local.v2.u32 	[%rd1+8], {%r947, %r946};
	st.local.v2.u32 	[%rd1+16], {%r945, %r944};
	setp.ne.s64 	%p43, %rd4, 3;
	@%p43 bra 	$L__BB0_116;
	mov.b32 	%r944, 0;
	mov.u32 	%r945, %r944;
	mov.u32 	%r946, %r944;
	mov.u32 	%r947, %r944;
	mov.u32 	%r948, %r944;
	mov.u32 	%r1121, %r944;
$L__BB0_80:
	mul.wide.u32 	%rd24, %r1121, 4;
	add.s64 	%rd25, %rd1, %rd24;
	ld.local.u32 	%r373, [%rd25+4];
	shl.b32 	%r374, %r1121, 5;
	mov.b32 	%r1127, 0;
$L__BB0_81:
	.pragma "nounroll";
	shr.u32 	%r805, %r373, %r1127;
	and.b32  	%r806, %r805, 1;
	setp.eq.b32 	%p44, %r806, 1;
	not.pred 	%p45, %p44;
	add.s32 	%r807, %r374, %r1127;
	mul.lo.s32 	%r808, %r807, 5;
	mul.wide.u32 	%rd26, %r808, 4;
	add.s64 	%rd8, %rd5, %rd26;
	@%p45 bra 	$L__BB0_83;
	ld.global.u32 	%r809, [%rd8];
	xor.b32  	%r948, %r948, %r809;
	ld.global.u32 	%r810, [%rd8+4];
	xor.b32  	%r947, %r947, %r810;
	ld.global.u32 	%r811, [%rd8+8];
	xor.b32  	%r946, %r946, %r811;
	ld.global.u32 	%r812, [%rd8+12];
	xor.b32  	%r945, %r945, %r812;
	ld.global.u32 	%r813, [%rd8+16];
	xor.b32  	%r944, %r944, %r813;
$L__BB0_83:
	and.b32  	%r815, %r805, 2;
	setp.eq.s32 	%p46, %r815, 0;
	@%p46 bra 	$L__BB0_85;
	ld.global.u32 	%r816, [%rd8+20];
	xor.b32  	%r948, %r948, %r816;
	ld.global.u32 	%r817, [%rd8+24];
	xor.b32  	%r947, %r947, %r817;
	ld.global.u32 	%r818, [%rd8+28];
	xor.b32  	%r946, %r946, %r818;
	ld.global.u32 	%r819, [%rd8+32];
	xor.b32  	%r945, %r945, %r819;
	ld.global.u32 	%r820, [%rd8+36];
	xor.b32  	%r944, %r944, %r820;
$L__BB0_85:
	and.b32  	%r822, %r805, 4;
	setp.eq.s32 	%p47, %r822, 0;
	@%p47 bra 	$L__BB0_87;
	ld.global.u32 	%r823, [%rd8+40];
	xor.b32  	%r948, %r948, %r823;
	ld.global.u32 	%r824, [%rd8+44];
	xor.b32  	%r947, %r947, %r824;
	ld.global.u32 	%r825, [%rd8+48];
	xor.b32  	%r946, %r946, %r825;
	ld.global.u32 	%r826, [%rd8+52];
	xor.b32  	%r945, %r945, %r826;
	ld.global.u32 	%r827, [%rd8+56];
	xor.b32  	%r944, %r944, %r827;
$L__BB0_87:
	and.b32  	%r829, %r805, 8;
	setp.eq.s32 	%p48, %r829, 0;
	@%p48 bra 	$L__BB0_89;
	ld.global.u32 	%r830, [%rd8+60];
	xor.b32  	%r948, %r948, %r830;
	ld.global.u32 	%r831, [%rd8+64];
	xor.b32  	%r947, %r947, %r831;
	ld.global.u32 	%r832, [%rd8+68];
	xor.b32  	%r946, %r946, %r832;
	ld.global.u32 	%r833, [%rd8+72];
	xor.b32  	%r945, %r945, %r833;
	ld.global.u32 	%r834, [%rd8+76];
	xor.b32  	%r944, %r944, %r834;
$L__BB0_89:
	and.b32  	%r836, %r805, 16;
	setp.eq.s32 	%p49, %r836, 0;
	@%p49 bra 	$L__BB0_91;
	ld.global.u32 	%r837, [%rd8+80];
	xor.b32  	%r948, %r948, %r837;
	ld.global.u32 	%r838, [%rd8+84];
	xor.b32  	%r947, %r947, %r838;
	ld.global.u32 	%r839, [%rd8+88];
	xor.b32  	%r946, %r946, %r839;
	ld.global.u32 	%r840, [%rd8+92];
	xor.b32  	%r945, %r945, %r840;
	ld.global.u32 	%r841, [%rd8+96];
	xor.b32  	%r944, %r944, %r841;
$L__BB0_91:
	and.b32  	%r843, %r805, 32;
	setp.eq.s32 	%p50, %r843, 0;
	@%p50 bra 	$L__BB0_93;
	ld.global.u32 	%r844, [%rd8+100];
	xor.b32  	%r948, %r948, %r844;
	ld.global.u32 	%r845, [%rd8+104];
	xor.b32  	%r947, %r947, %r845;
	ld.global.u32 	%r846, [%rd8+108];
	xor.b32  	%r946, %r946, %r846;
	ld.global.u32 	%r847, [%rd8+112];
	xor.b32  	%r945, %r945, %r847;
	ld.global.u32 	%r848, [%rd8+116];
	xor.b32  	%r944, %r944, %r848;
$L__BB0_93:
	and.b32  	%r850, %r805, 64;
	setp.eq.s32 	%p51, %r850, 0;
	@%p51 bra 	$L__BB0_95;
	ld.global.u32 	%r851, [%rd8+120];
	xor.b32  	%r948, %r948, %r851;
	ld.global.u32 	%r852, [%rd8+124];
	xor.b32  	%r947, %r947, %r852;
	ld.global.u32 	%r853, [%rd8+128];
	xor.b32  	%r946, %r946, %r853;
	ld.global.u32 	%r854, [%rd8+132];
	xor.b32  	%r945, %r945, %r854;
	ld.global.u32 	%r855, [%rd8+136];
	xor.b32  	%r944, %r944, %r855;
$L__BB0_95:
	and.b32  	%r857, %r805, 128;
	setp.eq.s32 	%p52, %r857, 0;
	@%p52 bra 	$L__BB0_97;
	ld.global.u32 	%r858, [%rd8+140];
	xor.b32  	%r948, %r948, %r858;
	ld.global.u32 	%r859, [%rd8+144];
	xor.b32  	%r947, %r947, %r859;
	ld.global.u32 	%r860, [%rd8+148];
	xor.b32  	%r946, %r946, %r860;
	ld.global.u32 	%r861, [%rd8+152];
	xor.b32  	%r945, %r945, %r861;
	ld.global.u32 	%r862, [%rd8+156];
	xor.b32  	%r944, %r944, %r862;
$L__BB0_97:
	and.b32  	%r864, %r805, 256;
	setp.eq.s32 	%p53, %r864, 0;
	@%p53 bra 	$L__BB0_99;
	ld.global.u32 	%r865, [%rd8+160];
	xor.b32  	%r948, %r948, %r865;
	ld.global.u32 	%r866, [%rd8+164];
	xor.b32  	%r947, %r947, %r866;
	ld.global.u32 	%r867, [%rd8+168];
	xor.b32  	%r946, %r946, %r867;
	ld.global.u32 	%r868, [%rd8+172];
	xor.b32  	%r945, %r945, %r868;
	ld.global.u32 	%r869, [%rd8+176];
	xor.b32  	%r944, %r944, %r869;
$L__BB0_99:
	and.b32  	%r871, %r805, 512;
	setp.eq.s32 	%p54, %r871, 0;
	@%p54 bra 	$L__BB0_101;
	ld.global.u32 	%r872, [%rd8+180];
	xor.b32  	%r948, %r948, %r872;
	ld.global.u32 	%r873, [%rd8+184];
	xor.b32  	%r947, %r947, %r873;
	ld.global.u32 	%r874, [%rd8+188];
	xor.b32  	%r946, %r946, %r874;
	ld.global.u32 	%r875, [%rd8+192];
	xor.b32  	%r945, %r945, %r875;
	ld.global.u32 	%r876, [%rd8+196];
	xor.b32  	%r944, %r944, %r876;
$L__BB0_101:
	and.b32  	%r878, %r805, 1024;
	setp.eq.s32 	%p55, %r878, 0;
	@%p55 bra 	$L__BB0_103;
	ld.global.u32 	%r879, [%rd8+200];
	xor.b32  	%r948, %r948, %r879;
	ld.global.u32 	%r880, [%rd8+204];
	xor.b32  	%r947, %r947, %r880;
	ld.global.u32 	%r881, [%rd8+208];
	xor.b32  	%r946, %r946, %r881;
	ld.global.u32 	%r882, [%rd8+212];
	xor.b32  	%r945, %r945, %r882;
	ld.global.u32 	%r883, [%rd8+216];
	xor.b32  	%r944, %r944, %r883;
$L__BB0_103:
	and.b32  	%r885, %r805, 2048;
	setp.eq.s32 	%p56, %r885, 0;
	@%p56 bra 	$L__BB0_105;
	ld.global.u32 	%r886, [%rd8+220];
	xor.b32  	%r948, %r948, %r886;
	ld.global.u32 	%r887, [%rd8+224];
	xor.b32  	%r947, %r947, %r887;
	ld.global.u32 	%r888, [%rd8+228];
	xor.b32  	%r946, %r946, %r888;
	ld.global.u32 	%r889, [%rd8+232];
	xor.b32  	%r945, %r945, %r889;
	ld.global.u32 	%r890, [%rd8+236];
	xor.b32  	%r944, %r944, %r890;
$L__BB0_105:
	and.b32  	%r892, %r805, 4096;
	setp.eq.s32 	%p57, %r892, 0;
	@%p57 bra 	$L__BB0_107;
	ld.global.u32 	%r893, [%rd8+240];
	xor.b32  	%r948, %r948, %r893;
	ld.global.u32 	%r894, [%rd8+244];
	xor.b32  	%r947, %r947, %r894;
	ld.global.u32 	%r895, [%rd8+248];
	xor.b32  	%r946, %r946, %r895;
	ld.global.u32 	%r896, [%rd8+252];
	xor.b32  	%r945, %r945, %r896;
	ld.global.u32 	%r897, [%rd8+256];
	xor.b32  	%r944, %r944, %r897;
$L__BB0_107:
	and.b32  	%r899, %r805, 8192;
	setp.eq.s32 	%p58, %r899, 0;
	@%p58 bra 	$L__BB0_109;
	ld.global.u32 	%r900, [%rd8+260];
	xor.b32  	%r948, %r948, %r900;
	ld.global.u32 	%r901, [%rd8+264];
	xor.b32  	%r947, %r947, %r901;
	ld.global.u32 	%r902, [%rd8+268];
	xor.b32  	%r946, %r946, %r902;
	ld.global.u32 	%r903, [%rd8+272];
	xor.b32  	%r945, %r945, %r903;
	ld.global.u32 	%r904, [%rd8+276];
	xor.b32  	%r944, %r944, %r904;
$L__BB0_109:
	and.b32  	%r906, %r805, 16384;
	setp.eq.s32 	%p59, %r906, 0;
	@%p59 bra 	$L__BB0_111;
	ld.global.u32 	%r907, [%rd8+280];
	xor.b32  	%r948, %r948, %r907;
	ld.global.u32 	%r908, [%rd8+284];
	xor.b32  	%r947, %r947, %r908;
	ld.global.u32 	%r909, [%rd8+288];
	xor.b32  	%r946, %r946, %r909;
	ld.global.u32 	%r910, [%rd8+292];
	xor.b32  	%r945, %r945, %r910;
	ld.global.u32 	%r911, [%rd8+296];
	xor.b32  	%r944, %r944, %r911;
$L__BB0_111:
	and.b32  	%r913, %r805, 32768;
	setp.eq.s32 	%p60, %r913, 0;
	@%p60 bra 	$L__BB0_113;
	ld.global.u32 	%r914, [%rd8+300];
	xor.b32  	%r948, %r948, %r914;
	ld.global.u32 	%r915, [%rd8+304];
	xor.b32  	%r947, %r947, %r915;
	ld.global.u32 	%r916, [%rd8+308];
	xor.b32  	%r946, %r946, %r916;
	ld.global.u32 	%r917, [%rd8+312];
	xor.b32  	%r945, %r945, %r917;
	ld.global.u32 	%r918, [%rd8+316];
	xor.b32  	%r944, %r944, %r918;
$L__BB0_113:
	add.s32 	%r1127, %r1127, 16;
	setp.ne.s32 	%p61, %r1127, 32;
	@%p61 bra 	$L__BB0_81;
	mad.lo.s32 	%r919, %r1121, -31, %r374;
	add.s32 	%r1121, %r919, 1;
	setp.ne.s32 	%p62, %r1121, 5;
	@%p62 bra 	$L__BB0_80;
	st.local.u32 	[%rd1+4], %r948;
	st.local.v2.u32 	[%rd1+8], {%r947, %r946};
	st.local.v2.u32 	[%rd1+16], {%r945, %r944};
$L__BB0_116:
	shr.u64 	%rd33, %rd3, 2;
	add.s32 	%r931, %r931, 1;
	setp.gt.u64 	%p63, %rd3, 3;
	@%p63 bra 	$L__BB0_4;
$L__BB0_117:
	ld.param.u64 	%rd32, [_Z8initRNGsIdEvjmP17curandStateXORWOWS1__param_2];
	mov.b32 	%r920, 0;
	st.local.v2.u32 	[%rd1+24], {%r920, %r920};
	st.local.u32 	[%rd1+32], %r920;
	mov.b64 	%rd27, 0;
	st.local.u64 	[%rd1+40], %rd27;
	cvta.to.global.u64 	%rd28, %rd32;
	mov.u32 	%r922, %tid.x;
	mad.lo.s32 	%r923, %r925, %r563, %r922;
	mul.wide.u32 	%rd29, %r923, 48;
	add.s64 	%rd30, %rd28, %rd29;
	st.global.v2.u32 	[%rd30], {%r2, %r948};
	st.global.v2.u32 	[%rd30+8], {%r947, %r946};
	st.global.v2.u32 	[%rd30+16], {%r945, %r944};
	st.global.v2.u32 	[%rd30+24], {%r920, %r920};
	st.global.u32 	[%rd30+32], %r920;
	st.global.u64 	[%rd30+40], %rd27;
	mov.u32 	%r924, %nctaid.x;
	add.s32 	%r925, %r925, %r924;
	setp.lt.u32 	%p64, %r925, %r555;
	@%p64 bra 	$L__BB0_2;
$L__BB0_118:
	ret;

}
	// .globl	_Z8initRNGsIfEvjmP17curandStateXORWOWS1_
.visible .entry _Z8initRNGsIfEvjmP17curandStateXORWOWS1_(
	.param .u32 _Z8initRNGsIfEvjmP17curandStateXORWOWS1__param_0,
	.param .u64 _Z8initRNGsIfEvjmP17curandStateXORWOWS1__param_1,
	.param .u64 .ptr .align 1 _Z8initRNGsIfEvjmP17curandStateXORWOWS1__param_2,
	.param .u64 .ptr .align 1 _Z8initRNGsIfEvjmP17curandStateXORWOWS1__param_3
)
{
	.local .align 8 .b8 	__local_depot1[48];
	.reg .b64 	%SP;
	.reg .b64 	%SPL;
	.reg .pred 	%p<65>;
	.reg .b32 	%r<1218>;
	.reg .b32 	%f<2>;
	.reg .b64 	%rd<34>;
	.reg .b64 	%fd<2>;

	mov.u64 	%SPL, __local_depot1;
	ld.param.u32 	%r555, [_Z8initRNGsIfEvjmP17curandStateXORWOWS1__param_0];
	ld.param.u64 	%rd10, [_Z8initRNGsIfEvjmP17curandStateXORWOWS1__param_1];
	mov.u32 	%r925, %ctaid.x;
	setp.ge.u32 	%p1, %r925, %r555;
	@%p1 bra 	$L__BB1_118;
	add.u64 	%rd1, %SPL, 0;
	cvt.u32.u64 	%r556, %rd10;
	xor.b32  	%r557, %r556, -1429050551;
	mul.lo.s32 	%r558, %r557, 1099087573;
	{ .reg .b32 tmp; mov.b64 {tmp, %r559}, %rd10; }
	xor.b32  	%r560, %r559, -136515619;
	mul.lo.s32 	%r561, %r560, -1703105765;
	add.s32 	%r562, %r558, %r561;
	add.s32 	%r2, %r562, 6615241;
	add.s32 	%r3, %r558, 123456789;
	xor.b32  	%r4, %r558, 362436069;
	add.s32 	%r5, %r561, 521288629;
	xor.b32  	%r6, %r561, 88675123;
	add.s32 	%r7, %r558, 5783321;
$L__BB1_2:
	ld.param.u64 	%rd31, [_Z8initRNGsIfEvjmP17curandStateXORWOWS1__param_2];
	mov.u32 	%r563, %ntid.x;
	mov.u32 	%r564, %tid.x;
	mad.lo.s32 	%r565, %r925, %r563, %r564;
	cvt.u64.u32 	%rd33, %r565;
	cvta.to.global.u64 	%rd13, %rd31;
	mul.wide.u32 	%rd14, %r565, 48;
	add.s64 	%rd15, %rd13, %rd14;
	ld.global.v2.u32 	{%r566, %r567}, [%rd15+24];
	ld.global.f32 	%f1, [%rd15+32];
	ld.global.f64 	%fd1, [%rd15+40];
	st.local.v2.u32 	[%rd1+24], {%r566, %r567};
	st.local.f32 	[%rd1+32], %f1;
	st.local.f64 	[%rd1+40], %fd1;
	st.local.u32 	[%rd1+4], %r3;
	st.local.v2.u32 	[%rd1+8], {%r4, %r5};
	st.local.v2.u32 	[%rd1+16], {%r6, %r7};
	setp.eq.s32 	%p2, %r565, 0;
	mov.u32 	%r944, %r7;
	mov.u32 	%r945, %r6;
	mov.u32 	%r946, %r5;
	mov.u32 	%r947, %r4;
	mov.u32 	%r948, %r3;
	@%p2 bra 	$L__BB1_117;
	mov.b32 	%r931, 0;
	mov.u32 	%r944, %r7;
	mov.u32 	%r945, %r6;
	mov.u32 	%r946, %r5;
	mov.u32 	%r947, %r4;
	mov.u32 	%r948, %r3;
$L__BB1_4:
	mov.u64 	%rd3, %rd33;
	and.b64  	%rd4, %rd3, 3;
	setp.eq.s64 	%p3, %rd4, 0;
	@%p3 bra 	$L__BB1_116;
	mul.wide.u32 	%rd16, %r931, 3200;
	mov.u64 	%rd17, precalc_xorwow_matrix;
	add.s64 	%rd5, %rd17, %rd16;
	mov.b32 	%r944, 0;
	mov.u32 	%r945, %r944;
	mov.u32 	%r946, %r944;
	mov.u32 	%r947, %r944;
	mov.u32 	%r948, %r944;
	mov.u32 	%r937, %r944;
$L__BB1_6:
	mul.wide.u32 	%rd18, %r937, 4;
	add.s64 	%rd19, %rd1, %rd18;
	ld.local.u32 	%r21, [%rd19+4];
	shl.b32 	%r22, %r937, 5;
	mov.b32 	%r943, 0;
$L__BB1_7:
	.pragma "nounroll";
	shr.u32 	%r571, %r21, %r943;
	and.b32  	%r572, %r571, 1;
	setp.eq.b32 	%p4, %r572, 1;
	not.pred 	%p5, %p4;
	add.s32 	%r573, %r22, %r943;
	mul.lo.s32 	%r574, %r573, 5;
	mul.wide.u32 	%rd20, %r574, 4;
	add.s64 	%rd6, %rd5, %rd20;
	@%p5 bra 	$L__BB1_9;
	ld.global.u32 	%r575, [%rd6];
	xor.b32  	%r948, %r948, %r575;
	ld.global.u32 	%r576, [%rd6+4];
	xor.b32  	%r947, %r947, %r576;
	ld.global.u32 	%r577, [%rd6+8];
	xor.b32  	%r946, %r946, %r577;
	ld.global.u32 	%r578, [%rd6+12];
	xor.b32  	%r945, %r945, %r578;
	ld.global.u32 	%r579, [%rd6+16];
	xor.b32  	%r944, %r944, %r579;
$L__BB1_9:
	and.b32  	%r581, %r571, 2;
	setp.eq.s32 	%p6, %r581, 0;
	@%p6 bra 	$L__BB1_11;
	ld.global.u32 	%r582, [%rd6+20];
	xor.b32  	%r948, %r948, %r582;
	ld.global.u32 	%r583, [%rd6+24];
	xor.b32  	%r947, %r947, %r583;
	ld.global.u32 	%r584, [%rd6+28];
	xor.b32  	%r946, %r946, %r584;
	ld.global.u32 	%r585, [%rd6+32];
	xor.b32  	%r945, %r945, %r585;
	ld.global.u32 	%r586, [%rd6+36];
	xor.b32  	%r944, %r944, %r586;
$L__BB1_11:
	and.b32  	%r588, %r571, 4;
	setp.eq.s32 	%p7, %r588, 0;
	@%p7 bra 	$L__BB1_13;
	ld.global.u32 	%r589, [%rd6+40];
	xor.b32  	%r948, %r948, %r589;
	ld.global.u32 	%r590, [%rd6+44];
	xor.b32  	%r947, %r947, %r590;
	ld.global.u32 	%r591, [%rd6+48];
	xor.b32  	%r946, %r946, %r591;
	ld.global.u32 	%r592, [%rd6+52];
	xor.b32  	%r945, %r945, %r592;
	ld.global.u32 	%r593, [%rd6+56];
	xor.b32  	%r944, %r944, %r593;
$L__BB1_13:
	and.b32  	%r595, %r571, 8;
	setp.eq.s32 	%p8, %r595, 0;
	@%p8 bra 	$L__BB1_15;
	ld.global.u32 	%r596, [%rd6+60];
	xor.b32  	%r948, %r948, %r596;
	ld.global.u32 	%r597, [%rd6+64];
	xor.b32  	%r947, %r947, %r597;
	ld.global.u32 	%r598, [%rd6+68];
	xor.b32  	%r946, %r946, %r598;
	ld.global.u32 	%r599, [%rd6+72];
	xor.b32  	%r945, %r945, %r599;
	ld.global.u32 	%r600, [%rd6+76];
	xor.b32  	%r944, %r944, %r600;
$L__BB1_15:
	and.b32  	%r602, %r571, 16;
	setp.eq.s32 	%p9, %r602, 0;
	@%p9 bra 	$L__BB1_17;
	ld.global.u32 	%r603, [%rd6+80];
	xor.b32  	%r948, %r948, %r603;
	ld.global.u32 	%r604, [%rd6+84];
	xor.b32  	%r947, %r947, %r604;
	ld.global.u32 	%r605, [%rd6+88];
	xor.b32  	%r946, %r946, %r605;
	ld.global.u32 	%r606, [%rd6+92];
	xor.b32  	%r945, %r945, %r606;
	ld.global.u32 	%r607, [%rd6+96];
	xor.b32  	%r944, %r944, %r607;
$L__BB1_17:
	and.b32  	%r609, %r571, 32;
	setp.eq.s32 	%p10, %r609, 0;
	@%p10 bra 	$L__BB1_19;
	ld.global.u32 	%r610, [%rd6+100];
	xor.b32  	%r948, %r948, %r610;
	ld.global.u32 	%r611, [%rd6+104];
	xor.b32  	%r947, %r947, %r611;
	ld.global.u32 	%r612, [%rd6+108];
	xor.b32  	%r946, %r946, %r612;
	ld.global.u32 	%r613, [%rd6+112];
	xor.b32  	%r945, %r945, %r613;
	ld.global.u32 	%r614, [%rd6+116];
	xor.b32  	%r944, %r944, %r614;
$L__BB1_19:
	and.b32  	%r616, %r571, 64;
	setp.eq.s32 	%p11, %r616, 0;
	@%p11 bra 	$L__BB1_21;
	ld.global.u32 	%r617, [%rd6+120];
	xor.b32  	%r948, %r948, %r617;
	ld.global.u32 	%r618, [%rd6+124];
	xor.b32  	%r947, %r947, %r618;
	ld.global.u32 	%r619, [%rd6+128];
	xor.b32  	%r946, %r946, %r619;
	ld.global.u32 	%r620, [%rd6+132];
	xor.b32  	%r945, %r945, %r620;
	ld.global.u32 	%r621, [%rd6+136];
	xor.b32  	%r944, %r944, %r621;
$L__BB1_21:
	and.b32  	%r623, %r571, 128;
	setp.eq.s32 	%p12, %r623, 0;
	@%p12 bra 	$L__BB1_23;
	ld.global.u32 	%r624, [%rd6+140];
	xor.b32  	%r948, %r948, %r624;
	ld.global.u32 	%r625, [%rd6+144];
	xor.b32  	%r947, %r947, %r625;
	ld.global.u32 	%r626, [%rd6+148];
	xor.b32  	%r946, %r946, %r626;
	ld.global.u32 	%r627, [%rd6+152];
	xor.b32  	%r945, %r945, %r627;
	ld.global.u32 	%r628, [%rd6+156];
	xor.b32  	%r944, %r944, %r628;
$L__BB1_23:
	and.b32  	%r630, %r571, 256;
	setp.eq.s32 	%p13, %r630, 0;
	@%p13 bra 	$L__BB1_25;
	ld.global.u32 	%r631, [%rd6+160];
	xor.b32  	%r948, %r948, %r631;
	ld.global.u32 	%r632, [%rd6+164];
	xor.b32  	%r947, %r947, %r632;
	ld.global.u32 	%r633, [%rd6+168];
	xor.b32  	%r946, %r946, %r633;
	ld.global.u32 	%r634, [%rd6+172];
	xor.b32  	%r945, %r945, %r634;
	ld.global.u32 	%r635, [%rd6+176];
	xor.b32  	%r944, %r944, %r635;
$L__BB1_25:
	and.b32  	%r637, %r571, 512;
	setp.eq.s32 	%p14, %r637, 0;
	@%p14 bra 	$L__BB1_27;
	ld.global.u32 	%r638, [%rd6+180];
	xor.b32  	%r948, %r948, %r638;
	ld.global.u32 	%r639, [%rd6+184];
	xor.b32  	%r947, %r947, %r639;
	ld.global.u32 	%r640, [%rd6+188];
	xor.b32  	%r946, %r946, %r640;
	ld.global.u32 	%r641, [%rd6+192];
	xor.b32  	%r945, %r945, %r641;
	ld.global.u32 	%r642, [%rd6+196];
	xor.b32  	%r944, %r944, %r642;
$L__BB1_27:
	and.b32  	%r644, %r571, 1024;
	setp.eq.s32 	%p15, %r644, 0;
	@%p15 bra 	$L__BB1_29;
	ld.global.u32 	%r645, [%rd6+200];
	xor.b32  	%r948, %r948, %r645;
	ld.global.u32 	%r646, [%rd6+204];
	xor.b32  	%r947, %r947, %r646;
	ld.global.u32 	%r647, [%rd6+208];
	xor.b32  	%r946, %r946, %r647;
	ld.global.u32 	%r648, [%rd6+212];
	xor.b32  	%r945, %r945, %r648;
	ld.global.u32 	%r649, [%rd6+216];
	xor.b32  	%r944, %r944, %r649;
$L__BB1_29:
	and.b32  	%r651, %r571, 2048;
	setp.eq.s32 	%p16, %r651, 0;
	@%p16 bra 	$L__BB1_31;
	ld.global.u32 	%r652, [%rd6+220];
	xor.b32  	%r948, %r948, %r652;
	ld.global.u32 	%r653, [%rd6+224];
	xor.b32  	%r947, %r947, %r653;
	ld.global.u32 	%r654, [%rd6+228];
	xor.b32  	%r946, %r946, %r654;
	ld.global.u32 	%r655, [%rd6+232];
	xor.b32  	%r945, %r945, %r655;
	ld.global.u32 	%r656, [%rd6+236];
	xor.b32  	%r944, %r944, %r656;
$L__BB1_31:
	and.b32  	%r658, %r571, 4096;
	setp.eq.s32 	%p17, %r658, 0;
	@%p17 bra 	$L__BB1_33;
	ld.global.u32 	%r659, [%rd6+240];
	xor.b32  	%r948, %r948, %r659;
	ld.global.u32 	%r660, [%rd6+244];
	xor.b32  	%r947, %r947, %r660;
	ld.global.u32 	%r661, [%rd6+248];
	xor.b32  	%r946, %r946, %r661;
	ld.global.u32 	%r662, [%rd6+252];
	xor.b32  	%r945, %r945, %r662;
	ld.global.u32 	%r663, [%rd6+256];
	xor.b32  	%r944, %r944, %r663;
$L__BB1_33:
	and.b32  	%r665, %r571, 8192;
	setp.eq.s32 	%p18, %r665, 0;
	@%p18 bra 	$L__BB1_35;
	ld.global.u32 	%r666, [%rd6+260];
	xor.b32  	%r948, %r948, %r666;
	ld.global.u32 	%r667, [%rd6+264];
	xor.b32  	%r947, %r947, %r667;
	ld.global.u32 	%r668, [%rd6+268];
	xor.b32  	%r946, %r946, %r668;
	ld.global.u32 	%r669, [%rd6+272];
	xor.b32  	%r945, %r945, %r669;
	ld.global.u32 	%r670, [%rd6+276];
	xor.b32  	%r944, %r944, %r670;
$L__BB1_35:
	and.b32  	%r672, %r571, 16384;
	setp.eq.s32 	%p19, %r672, 0;
	@%p19 bra 	$L__BB1_37;
	ld.global.u32 	%r673, [%rd6+280];
	xor.b32  	%r948, %r948, %r673;
	ld.global.u32 	%r674, [%rd6+284];
	xor.b32  	%r947, %r947, %r674;
	ld.global.u32 	%r675, [%rd6+288];
	xor.b32  	%r946, %r946, %r675;
	ld.global.u32 	%r676, [%rd6+292];
	xor.b32  	%r945, %r945, %r676;
	ld.global.u32 	%r677, [%rd6+296];
	xor.b32  	%r944, %r944, %r677;
$L__BB1_37:
	and.b32  	%r679, %r571, 32768;
	setp.eq.s32 	%p20, %r679, 0;
	@%p20 bra 	$L__BB1_39;
	ld.global.u32 	%r680, [%rd6+300];
	xor.b32  	%r948, %r948, %r680;
	ld.global.u32 	%r681, [%rd6+304];
	xor.b32  	%r947, %r947, %r681;
	ld.global.u32 	%r682, [%rd6+308];
	xor.b32  	%r946, %r946, %r682;
	ld.global.u32 	%r683, [%rd6+312];
	xor.b32  	%r945, %r945, %r683;
	ld.global.u32 	%r684, [%rd6+316];
	xor.b32  	%r944, %r944, %r684;
$L__BB1_39:
	add.s32 	%r943, %r943, 16;
	setp.ne.s32 	%p21, %r943, 32;
	@%p21 bra 	$L__BB1_7;
	mad.lo.s32 	%r685, %r937, -31, %r22;
	add.s32 	%r937, %r685, 1;
	setp.ne.s32 	%p22, %r937, 5;
	@%p22 bra 	$L__BB1_6;
	st.local.u32 	[%rd1+4], %r948;
	st.local.v2.u32 	[%rd1+8], {%r947, %r946};
	st.local.v2.u32 	[%rd1+16], {%r945, %r944};
	setp.eq.s64 	%p23, %rd4, 1;
	@%p23 bra 	$L__BB1_116;
	mov.b32 	%r944, 0;
	mov.u32 	%r945, %r944;
	mov.u32 	%r946, %r944;
	mov.u32 	%r947, %r944;
	mov.u32 	%r948, %r944;
	mov.u32 	%r1029, %r944;
$L__BB1_43:
	mul.wide.u32 	%rd21, %r1029, 4;
	add.s64 	%rd22, %rd1, %rd21;
	ld.local.u32 	%r197, [%rd22+4];
	shl.b32 	%r198, %r1029, 5;
	mov.b32 	%r1035, 0;
$L__BB1_44:
	.pragma "nounroll";
	shr.u32 	%r688, %r197, %r1035;
	and.b32  	%r689, %r688, 1;
	setp.eq.b32 	%p24, %r689, 1;
	not.pred 	%p25, %p24;
	add.s32 	%r690, %r198, %r1035;
	mul.lo.s32 	%r691, %r690, 5;
	mul.wide.u32 	%rd23, %r691, 4;
	add.s64 	%rd7, %rd5, %rd23;
	@%p25 bra 	$L__BB1_46;
	ld.global.u32 	%r692, [%rd7];
	xor.b32  	%r948, %r948, %r692;
	ld.global.u32 	%r693, [%rd7+4];
	xor.b32  	%r947, %r947, %r693;
	ld.global.u32 	%r694, [%rd7+8];
	xor.b32  	%r946, %r946, %r694;
	ld.global.u32 	%r695, [%rd7+12];
	xor.b32  	%r945, %r945, %r695;
	ld.global.u32 	%r696, [%rd7+16];
	xor.b32  	%r944, %r944, %r696;
$L__BB1_46:
	and.b32  	%r698, %r688, 2;
	setp.eq.s32 	%p26, %r698, 0;
	@%p26 bra 	$L__BB1_48;
	ld.global.u32 	%r699, [%rd7+20];
	xor.b32  	%r948, %r948, %r699;
	ld.global.u32 	%r700, [%rd7+24];
	xor.b32  	%r947, %r947, %r700;
	ld.global.u32 	%r701, [%rd7+28];
	xor.b32  	%r946, %r946, %r701;
	ld.global.u32 	%r702, [%rd7+32];
	xor.b32  	%r945, %r945, %r702;
	ld.global.u32 	%r703, [%rd7+36];
	xor.b32  	%r944, %r944, %r703;
$L__BB1_48:
	and.b32  	%r705, %r688, 4;
	setp.eq.s32 	%p27, %r705, 0;
	@%p27 bra 	$L__BB1_50;
	ld.global.u32 	%r706, [%rd7+40];
	xor.b32  	%r948, %r948, %r706;
	ld.global.u32 	%r707, [%rd7+44];
	xor.b32  	%r947, %r947, %r707;
	ld.global.u32 	%r708, [%rd7+48];
	xor.b32  	%r946, %r946, %r708;
	ld.global.u32 	%r709, [%rd7+52];
	xor.b32  	%r945, %r945, %r709;
	ld.global.u32 	%r710, [%rd7+56];
	xor.b32  	%r944, %r944, %r710;
$L__BB1_50:
	and.b32  	%r712, %r688, 8;
	setp.eq.s32 	%p28, %r712, 0;
	@%p28 bra 	$L__BB1_52;
	ld.global.u32 	%r713, [%rd7+60];
	xor.b32  	%r948, %r948, %r713;
	ld.global.u32 	%r714, [%rd7+64];
	xor.b32  	%r947, %r947, %r714;
	ld.global.u32 	%r715, [%rd7+68];
	xor.b32  	%r946, %r946, %r715;
	ld.global.u32 	%r716, [%rd7+72];
	xor.b32  	%r945, %r945, %r716;
	ld.global.u32 	%r717, [%rd7+76];
	xor.b32  	%r944, %r944, %r717;
$L__BB1_52:
	and.b32  	%r719, %r688, 16;
	setp.eq.s32 	%p29, %r719, 0;
	@%p29 bra 	$L__BB1_54;
	ld.global.u32 	%r720, [%rd7+80];
	xor.b32  	%r948, %r948, %r720;
	ld.global.u32 	%r721, [%rd7+84];
	xor.b32  	%r947, %r947, %r721;
	ld.global.u32 	%r722, [%rd7+88];
	xor.b32  	%r946, %r946, %r722;
	ld.global.u32 	%r723, [%rd7+92];
	xor.b32  	%r945, %r945, %r723;
	ld.global.u32 	%r724, [%rd7+96];
	xor.b32  	%r944, %r944, %r724;
$L__BB1_54:
	and.b32  	%r726, %r688, 32;
	setp.eq.s32 	%p30, %r726, 0;
	@%p30 bra 	$L__BB1_56;
	ld.global.u32 	%r727, [%rd7+100];
	xor.b32  	%r948, %r948, %r727;
	ld.global.u32 	%r728, [%rd7+104];
	xor.b32  	%r947, %r947, %r728;
	ld.global.u32 	%r729, [%rd7+108];
	xor.b32  	%r946, %r946, %r729;
	ld.global.u32 	%r730, [%rd7+112];
	xor.b32  	%r945, %r945, %r730;
	ld.global.u32 	%r731, [%rd7+116];
	xor.b32  	%r944, %r944, %r731;
$L__BB1_56:
	and.b32  	%r733, %r688, 64;
	setp.eq.s32 	%p31, %r733, 0;
	@%p31 bra 	$L__BB1_58;
	ld.global.u32 	%r734, [%rd7+120];
	xor.b32  	%r948, %r948, %r734;
	ld.global.u32 	%r735, [%rd7+124];
	xor.b32  	%r947, %r947, %r735;
	ld.global.u32 	%r736, [%rd7+128];
	xor.b32  	%r946, %r946, %r736;
	ld.global.u32 	%r737, [%rd7+132];
	xor.b32  	%r945, %r945, %r737;
	ld.global.u32 	%r738, [%rd7+136];
	xor.b32  	%r944, %r944, %r738;
$L__BB1_58:
	and.b32  	%r740, %r688, 128;
	setp.eq.s32 	%p32, %r740, 0;
	@%p32 bra 	$L__BB1_60;
	ld.global.u32 	%r741, [%rd7+140];
	xor.b32  	%r948, %r948, %r741;
	ld.global.u32 	%r742, [%rd7+144];
	xor.b32  	%r947, %r947, %r742;
	ld.global.u32 	%r743, [%rd7+148];
	xor.b32  	%r946, %r946, %r743;
	ld.global.u32 	%r744, [%rd7+152];
	xor.b32  	%r945, %r945, %r744;
	ld.global.u32 	%r745, [%rd7+156];
	xor.b32  	%r944, %r944, %r745;
$L__BB1_60:
	and.b32  	%r747, %r688, 256;
	setp.eq.s32 	%p33, %r747, 0;
	@%p33 bra 	$L__BB1_62;
	ld.global.u32 	%r748, [%rd7+160];
	xor.b32  	%r948, %r948, %r748;
	ld.global.u32 	%r749, [%rd7+164];
	xor.b32  	%r947, %r947, %r749;
	ld.global.u32 	%r750, [%rd7+168];
	xor.b32  	%r946, %r946, %r750;
	ld.global.u32 	%r751, [%rd7+172];
	xor.b32  	%r945, %r945, %r751;
	ld.global.u32 	%r752, [%rd7+176];
	xor.b32  	%r944, %r944, %r752;
$L__BB1_62:
	and.b32  	%r754, %r688, 512;
	setp.eq.s32 	%p34, %r754, 0;
	@%p34 bra 	$L__BB1_64;
	ld.global.u32 	%r755, [%rd7+180];
	xor.b32  	%r948, %r948, %r755;
	ld.global.u32 	%r756, [%rd7+184];
	xor.b32  	%r947, %r947, %r756;
	ld.global.u32 	%r757, [%rd7+188];
	xor.b32  	%r946, %r946, %r757;
	ld.global.u32 	%r758, [%rd7+192];
	xor.b32  	%r945, %r945, %r758;
	ld.global.u32 	%r759, [%rd7+196];
	xor.b32  	%r944, %r944, %r759;
$L__BB1_64:
	and.b32  	%r761, %r688, 1024;
	setp.eq.s32 	%p35, %r761, 0;
	@%p35 bra 	$L__BB1_66;
	ld.global.u32 	%r762, [%rd7+200];
	xor.b32  	%r948, %r948, %r762;
	ld.global.u32 	%r763, [%rd7+204];
	xor.b32  	%r947, %r947, %r763;
	ld.global.u32 	%r764, [%rd7+208];
	xor.b32  	%r946, %r946, %r764;
	ld.global.u32 	%r765, [%rd7+212];
	xor.b32  	%r945, %r945, %r765;
	ld.global.u32 	%r766, [%rd7+216];
	xor.b32  	%r944, %r944, %r766;
$L__BB1_66:
	and.b32  	%r768, %r688, 2048;
	setp.eq.s32 	%p36, %r768, 0;
	@%p36 bra 	$L__BB1_68;
	ld.global.u32 	%r769, [%rd7+220];
	xor.b32  	%r948, %r948, %r769;
	ld.global.u32 	%r770, [%rd7+224];
	xor.b32  	%r947, %r947, %r770;
	ld.global.u32 	%r771, [%rd7+228];
	xor.b32  	%r946, %r946, %r771;
	ld.global.u32 	%r772, [%rd7+232];
	xor.b32  	%r945, %r945, %r772;
	ld.global.u32 	%r773, [%rd7+236];
	xor.b32  	%r944, %r944, %r773;
$L__BB1_68:
	and.b32  	%r775, %r688, 4096;
	setp.eq.s32 	%p37, %r775, 0;
	@%p37 bra 	$L__BB1_70;
	ld.global.u32 	%r776, [%rd7+240];
	xor.b32  	%r948, %r948, %r776;
	ld.global.u32 	%r777, [%rd7+244];
	xor.b32  	%r947, %r947, %r777;
	ld.global.u32 	%r778, [%rd7+248];
	xor.b32  	%r946, %r946, %r778;
	ld.global.u32 	%r779, [%rd7+252];
	xor.b32  	%r945, %r945, %r779;
	ld.global.u32 	%r780, [%rd7+256];
	xor.b32  	%r944, %r944, %r780;
$L__BB1_70:
	and.b32  	%r782, %r688, 8192;
	setp.eq.s32 	%p38, %r782, 0;
	@%p38 bra 	$L__BB1_72;
	ld.global.u32 	%r783, [%rd7+260];
	xor.b32  	%r948, %r948, %r783;
	ld.global.u32 	%r784, [%rd7+264];
	xor.b32  	%r947, %r947, %r784;
	ld.global.u32 	%r785, [%rd7+268];
	xor.b32  	%r946, %r946, %r785;
	ld.global.u32 	%r786, [%rd7+272];
	xor.b32  	%r945, %r945, %r786;
	ld.global.u32 	%r787, [%rd7+276];
	xor.b32  	%r944, %r944, %r787;
$L__BB1_72:
	and.b32  	%r789, %r688, 16384;
	setp.eq.s32 	%p39, %r789, 0;
	@%p39 bra 	$L__BB1_74;
	ld.global.u32 	%r790, [%rd7+280];
	xor.b32  	%r948, %r948, %r790;
	ld.global.u32 	%r791, [%rd7+284];
	xor.b32  	%r947, %r947, %r791;
	ld.global.u32 	%r792, [%rd7+288];
	xor.b32  	%r946, %r946, %r792;
	ld.global.u32 	%r793, [%rd7+292];
	xor.b32  	%r945, %r945, %r793;
	ld.global.u32 	%r794, [%rd7+296];
	xor.b32  	%r944, %r944, %r794;
$L__BB1_74:
	and.b32  	%r796, %r688, 32768;
	setp.eq.s32 	%p40, %r796, 0;
	@%p40 bra 	$L__BB1_76;
	ld.global.u32 	%r797, [%rd7+300];
	xor.b32  	%r948, %r948, %r797;
	ld.global.u32 	%r798, [%rd7+304];
	xor.b32  	%r947, %r947, %r798;
	ld.global.u32 	%r799, [%rd7+308];
	xor.b32  	%r946, %r946, %r799;
	ld.global.u32 	%r800, [%rd7+312];
	xor.b32  	%r945, %r945, %r800;
	ld.global.u32 	%r801, [%rd7+316];
	xor.b32  	%r944, %r944, %r801;
$L__BB1_76:
	add.s32 	%r1035, %r1035, 16;
	setp.ne.s32 	%p41, %r1035, 32;
	@%p41 bra 	$L__BB1_44;
	mad.lo.s32 	%r802, %r1029, -31, %r198;
	add.s32 	%r1029, %r802, 1;
	setp.ne.s32 	%p42, %r1029, 5;
	@%p42 bra 	$L__BB1_43;
	st.local.u32 	[%rd1+4], %r948;
	st.local.v2.u32 	[%rd1+8], {%r947, %r946};
	st.local.v2.u32 	[%rd1+16], {%r945, %r944};
	setp.ne.s64 	%p43, %rd4, 3;
	@%p43 bra 	$L__BB1_116;
	mov.b32 	%r944, 0;
	mov.u32 	%r945, %r944;
	mov.u32 	%r946, %r944;
	mov.u32 	%r947, %r944;
	mov.u32 	%r948, %r944;
	mov.u32 	%r1121, %r944;
$L__BB1_80:
	mul.wide.u32 	%rd24, %r1121, 4;
	add.s64 	%rd25, %rd1, %rd24;
	ld.local.u32 	%r373, [%rd25+4];
	shl.b32 	%r374, %r1121, 5;
	mov.b32 	%r1127, 0;
$L__BB1_81:
	.pragma "nounroll";
	shr.u32 	%r805, %r373, %r1127;
	and.b32  	%r806, %r805, 1;
	setp.eq.b32 	%p44, %r806, 1;
	not.pred 	%p45, %p44;
	add.s32 	%r807, %r374, %r1127;
	mul.lo.s32 	%r808, %r807, 5;
	mul.wide.u32 	%rd26, %r808, 4;
	add.s64 	%rd8, %rd5, %rd26;
	@%p45 bra 	$L__BB1_83;
	ld.global.u32 	%r809, [%rd8];
	xor.b32  	%r948, %r948, %r809;
	ld.global.u32 	%r810, [%rd8+4];
	xor.b32  	%r947, %r947, %r810;
	ld.global.u32 	%r811, [%rd8+8];
	xor.b32  	%r946, %r946, %r811;
	ld.global.u32 	%r812, [%rd8+12];
	xor.b32  	%r945, %r945, %r812;
	ld.global.u32 	%r813, [%rd8+16];
	xor.b32  	%r944, %r944, %r813;
$L__BB1_83:
	and.b32  	%r815, %r805, 2;
	setp.eq.s32 	%p46, %r815, 0;
	@%p46 bra 	$L__BB1_85;
	ld.global.u32 	%r816, [%rd8+20];
	xor.b32  	%r948, %r948, %r816;
	ld.global.u32 	%r817, [%rd8+24];
	xor.b32  	%r947, %r947, %r817;
	ld.global.u32 	%r818, [%rd8+28];
	xor.b32  	%r946, %r946, %r818;
	ld.global.u32 	%r819, [%rd8+32];
	xor.b32  	%r945, %r945, %r819;
	ld.global.u32 	%r820, [%rd8+36];
	xor.b32  	%r944, %r944, %r820;
$L__BB1_85:
	and.b32  	%r822, %r805, 4;
	setp.eq.s32 	%p47, %r822, 0;
	@%p47 bra 	$L__BB1_87;
	ld.global.u32 	%r823, [%rd8+40];
	xor.b32  	%r948, %r948, %r823;
	ld.global.u32 	%r824, [%rd8+44];
	xor.b32  	%r947, %r947, %r824;
	ld.global.u32 	%r825, [%rd8+48];
	xor.b32  	%r946, %r946, %r825;
	ld.global.u32 	%r826, [%rd8+52];
	xor.b32  	%r945, %r945, %r826;
	ld.global.u32 	%r827, [%rd8+56];
	xor.b32  	%r944, %r944, %r827;
$L__BB1_87:
	and.b32  	%r829, %r805, 8;
	setp.eq.s32 	%p48, %r829, 0;
	@%p48 bra 	$L__BB1_89;
	ld.global.u32 	%r830, [%rd8+60];
	xor.b32  	%r948, %r948, %r830;
	ld.global.u32 	%r831, [%rd8+64];
	xor.b32  	%r947, %r947, %r831;
	ld.global.u32 	%r832, [%rd8+68];
	xor.b32  	%r946, %r946, %r832;
	ld.global.u32 	%r833, [%rd8+72];
	xor.b32  	%r945, %r945, %r833;
	ld.global.u32 	%r834, [%rd8+76];
	xor.b32  	%r944, %r944, %r834;
$L__BB1_89:
	and.b32  	%r836, %r805, 16;
	setp.eq.s32 	%p49, %r836, 0;
	@%p49 bra 	$L__BB1_91;
	ld.global.u32 	%r837, [%rd8+80];
	xor.b32  	%r948, %r948, %r837;
	ld.global.u32 	%r838, [%rd8+84];
	xor.b32  	%r947, %r947, %r838;
	ld.global.u32 	%r839, [%rd8+88];
	xor.b32  	%r946, %r946, %r839;
	ld.global.u32 	%r840, [%rd8+92];
	xor.b32  	%r945, %r945, %r840;
	ld.global.u32 	%r841, [%rd8+96];
	xor.b32  	%r944, %r944, %r841;
$L__BB1_91:
	and.b32  	%r843, %r805, 32;
	setp.eq.s32 	%p50, %r843, 0;
	@%p50 bra 	$L__BB1_93;
	ld.global.u32 	%r844, [%rd8+100];
	xor.b32  	%r948, %r948, %r844;
	ld.global.u32 	%r845, [%rd8+104];
	xor.b32  	%r947, %r947, %r845;
	ld.global.u32 	%r846, [%rd8+108];
	xor.b32  	%r946, %r946, %r846;
	ld.global.u32 	%r847, [%rd8+112];
	xor.b32  	%r945, %r945, %r847;
	ld.global.u32 	%r848, [%rd8+116];
	xor.b32  	%r944, %r944, %r848;
$L__BB1_93:
	and.b32  	%r850, %r805, 64;
	setp.eq.s32 	%p51, %r850, 0;
	@%p51 bra 	$L__BB1_95;
	ld.global.u32 	%r851, [%rd8+120];
	xor.b32  	%r948, %r948, %r851;
	ld.global.u32 	%r852, [%rd8+124];
	xor.b32  	%r947, %r947, %r852;
	ld.global.u32 	%r853, [%rd8+128];
	xor.b32  	%r946, %r946, %r853;
	ld.global.u32 	%r854, [%rd8+132];
	xor.b32  	%r945, %r945, %r854;
	ld.global.u32 	%r855, [%rd8+136];
	xor.b32  	%r944, %r944, %r855;
$L__BB1_95:
	and.b32  	%r857, %r805, 128;
	setp.eq.s32 	%p52, %r857, 0;
	@%p52 bra 	$L__BB1_97;
	ld.global.u32 	%r858, [%rd8+140];
	xor.b32  	%r948, %r948, %r858;
	ld.global.u32 	%r859, [%rd8+144];
	xor.b32  	%r947, %r947, %r859;
	ld.global.u32 	%r860, [%rd8+148];
	xor.b32  	%r946, %r946, %r860;
	ld.global.u32 	%r861, [%rd8+152];
	xor.b32  	%r945, %r945, %r861;
	ld.global.u32 	%r862, [%rd8+156];
	xor.b32  	%r944, %r944, %r862;
$L__BB1_97:
	and.b32  	%r864, %r805, 256;
	setp.eq.s32 	%p53, %r864, 0;
	@%p53 bra 	$L__BB1_99;
	ld.global.u32 	%r865, [%rd8+160];
	xor.b32  	%r948, %r948, %r865;
	ld.global.u32 	%r866, [%rd8+164];
	xor.b32  	%r947, %r947, %r866;
	ld.global.u32 	%r867, [%rd8+168];
	xor.b32  	%r946, %r946, %r867;
	ld.global.u32 	%r868, [%rd8+172];
	xor.b32  	%r945, %r945, %r868;
	ld.global.u32 	%r869, [%rd8+176];
	xor.b32  	%r944, %r944, %r869;
$L__BB1_99:
	and.b32  	%r871, %r805, 512;
	setp.eq.s32 	%p54, %r871, 0;
	@%p54 bra 	$L__BB1_101;
	ld.global.u32 	%r872, [%rd8+180];
	xor.b32  	%r948, %r948, %r872;
	ld.global.u32 	%r873, [%rd8+184];
	xor.b32  	%r947, %r947, %r873;
	ld.global.u32 	%r874, [%rd8+188];
	xor.b32  	%r946, %r946, %r874;
	ld.global.u32 	%r875, [%rd8+192];
	xor.b32  	%r945, %r945, %r875;
	ld.global.u32 	%r876, [%rd8+196];
	xor.b32  	%r944, %r944, %r876;
$L__BB1_101:
	and.b32  	%r878, %r805, 1024;
	setp.eq.s32 	%p55, %r878, 0;
	@%p55 bra 	$L__BB1_103;
	ld.global.u32 	%r879, [%rd8+200];
	xor.b32  	%r948, %r948, %r879;
	ld.global.u32 	%r880, [%rd8+204];
	xor.b32  	%r947, %r947, %r880;
	ld.global.u32 	%r881, [%rd8+208];
	xor.b32  	%r946, %r946, %r881;
	ld.global.u32 	%r882, [%rd8+212];
	xor.b32  	%r945, %r945, %r882;
	ld.global.u32 	%r883, [%rd8+216];
	xor.b32  	%r944, %r944, %r883;
$L__BB1_103:
	and.b32  	%r885, %r805, 2048;
	setp.eq.s32 	%p56, %r885, 0;
	@%p56 bra 	$L__BB1_105;
	ld.global.u32 	%r886, [%rd8+220];
	xor.b32  	%r948, %r948, %r886;
	ld.global.u32 	%r887, [%rd8+224];
	xor.b32  	%r947, %r947, %r887;
	ld.global.u32 	%r888, [%rd8+228];
	xor.b32  	%r946, %r946, %r888;
	ld.global.u32 	%r889, [%rd8+232];
	xor.b32  	%r945, %r945, %r889;
	ld.global.u32 	%r890, [%rd8+236];
	xor.b32  	%r944, %r944, %r890;
$L__BB1_105:
	and.b32  	%r892, %r805, 4096;
	setp.eq.s32 	%p57, %r892, 0;
	@%p57 bra 	$L__BB1_107;
	ld.global.u32 	%r893, [%rd8+240];
	xor.b32  	%r948, %r948, %r893;
	ld.global.u32 	%r894, [%rd8+244];
	xor.b32  	%r947, %r947, %r894;
	ld.global.u32 	%r895, [%rd8+248];
	xor.b32  	%r946, %r946, %r895;
	ld.global.u32 	%r896, [%rd8+252];
	xor.b32  	%r945, %r945, %r896;
	ld.global.u32 	%r897, [%rd8+256];
	xor.b32  	%r944, %r944, %r897;
$L__BB1_107:
	and.b32  	%r899, %r805, 8192;
	setp.eq.s32 	%p58, %r899, 0;
	@%p58 bra 	$L__BB1_109;
	ld.global.u32 	%r900, [%rd8+260];
	xor.b32  	%r948, %r948, %r900;
	ld.global.u32 	%r901, [%rd8+264];
	xor.b32  	%r947, %r947, %r901;
	ld.global.u32 	%r902, [%rd8+268];
	xor.b32  	%r946, %r946, %r902;
	ld.global.u32 	%r903, [%rd8+272];
	xor.b32  	%r945, %r945, %r903;
	ld.global.u32 	%r904, [%rd8+276];
	xor.b32  	%r944, %r944, %r904;
$L__BB1_109:
	and.b32  	%r906, %r805, 16384;
	setp.eq.s32 	%p59, %r906, 0;
	@%p59 bra 	$L__BB1_111;
	ld.global.u32 	%r907, [%rd8+280];
	xor.b32  	%r948, %r948, %r907;
	ld.global.u32 	%r908, [%rd8+284];
	xor.b32  	%r947, %r947, %r908;
	ld.global.u32 	%r909, [%rd8+288];
	xor.b32  	%r946, %r946, %r909;
	ld.global.u32 	%r910, [%rd8+292];
	xor.b32  	%r945, %r945, %r910;
	ld.global.u32 	%r911, [%rd8+296];
	xor.b32  	%r944, %r944, %r911;
$L__BB1_111:
	and.b32  	%r913, %r805, 32768;
	setp.eq.s32 	%p60, %r913, 0;
	@%p60 bra 	$L__BB1_113;
	ld.global.u32 	%r914, [%rd8+300];
	xor.b32  	%r948, %r948, %r914;
	ld.global.u32 	%r915, [%rd8+304];
	xor.b32  	%r947, %r947, %r915;
	ld.global.u32 	%r916, [%rd8+308];
	xor.b32  	%r946, %r946, %r916;
	ld.global.u32 	%r917, [%rd8+312];
	xor.b32  	%r945, %r945, %r917;
	ld.global.u32 	%r918, [%rd8+316];
	xor.b32  	%r944, %r944, %r918;
$L__BB1_113:
	add.s32 	%r1127, %r1127, 16;
	setp.ne.s32 	%p61, %r1127, 32;
	@%p61 bra 	$L__BB1_81;
	mad.lo.s32 	%r919, %r1121, -31, %r374;
	add.s32 	%r1121, %r919, 1;
	setp.ne.s32 	%p62, %r1121, 5;
	@%p62 bra 	$L__BB1_80;
	st.local.u32 	[%rd1+4], %r948;
	st.local.v2.u32 	[%rd1+8], {%r947, %r946};
	st.local.v2.u32 	[%rd1+16], {%r945, %r944};
$L__BB1_116:
	shr.u64 	%rd33, %rd3, 2;
	add.s32 	%r931, %r931, 1;
	setp.gt.u64 	%p63, %rd3, 3;
	@%p63 bra 	$L__BB1_4;
$L__BB1_117:
	ld.param.u64 	%rd32, [_Z8initRNGsIfEvjmP17curandStateXORWOWS1__param_2];
	mov.b32 	%r920, 0;
	st.local.v2.u32 	[%rd1+24], {%r920, %r920};
	st.local.u32 	[%rd1+32], %r920;
	mov.b64 	%rd27, 0;
	st.local.u64 	[%rd1+40], %rd27;
	cvta.to.global.u64 	%rd28, %rd32;
	mov.u32 	%r922, %tid.x;
	mad.lo.s32 	%r923, %r925, %r563, %r922;
	mul.wide.u32 	%rd29, %r923, 48;
	add.s64 	%rd30, %rd28, %rd29;
	st.global.v2.u32 	[%rd30], {%r2, %r948};
	st.global.v2.u32 	[%rd30+8], {%r947, %r946};
	st.global.v2.u32 	[%rd30+16], {%r945, %r944};
	st.global.v2.u32 	[%rd30+24], {%r920, %r920};
	st.global.u32 	[%rd30+32], %r920;
	st.global.u64 	[%rd30+40], %rd27;
	mov.u32 	%r924, %nctaid.x;
	add.s32 	%r925, %r925, %r924;
	setp.lt.u32 	%p64, %r925, %r555;
	@%p64 bra 	$L__BB1_2;
$L__BB1_118:
	ret;

}
	// .globl	_Z13doRandomStuffIdLj1EEvPT_S1_jmP17curandStateXORWOWS3_
.visible .entry _Z13doRandomStuffIdLj1EEvPT_S1_jmP17curandStateXORWOWS3_(
	.param .u64 .ptr .align 1 _Z13doRandomStuffIdLj1EEvPT_S1_jmP17curandStateXORWOWS3__param_0,
	.param .u64 .ptr .align 1 _Z13doRandomStuffIdLj1EEvPT_S1_jmP17curandStateXORWOWS3__param_1,
	.param .u32 _Z13doRandomStuffIdLj1EEvPT_S1_jmP17curandStateXORWOWS3__param_2,
	.param .u64 _Z13doRandomStuffIdLj1EEvPT_S1_jmP17curandStateXORWOWS3__param_3,
	.param .u64 .ptr .align 1 _Z13doRandomStuffIdLj1EEvPT_S1_jmP17curandStateXORWOWS3__param_4,
	.param .u64 .ptr .align 1 _Z13doRandomStuffIdLj1EEvPT_S1_jmP17curandStateXORWOWS3__param_5
)
{
	.reg .pred 	%p<37>;
	.reg .b32 	%r<324>;
	.reg .b32 	%f<3>;
	.reg .b64 	%rd<45>;
	.reg .b64 	%fd<277>;
	// demoted variable
	.shared .align 8 .b8 _ZZ13doRandomStuffIdLj1EEvPT_S1_jmP17curandStateXORWOWS3_E5sdata[8];
	ld.param.u64 	%rd6, [_Z13doRandomStuffIdLj1EEvPT_S1_jmP17curandStateXORWOWS3__param_0];
	ld.param.u64 	%rd7, [_Z13doRandomStuffIdLj1EEvPT_S1_jmP17curandStateXORWOWS3__param_1];
	ld.param.u32 	%r117, [_Z13doRandomStuffIdLj1EEvPT_S1_jmP17curandStateXORWOWS3__param_2];
	ld.param.u64 	%rd8, [_Z13doRandomStuffIdLj1EEvPT_S1_jmP17curandStateXORWOWS3__param_4];
	cvta.to.global.u64 	%rd1, %rd6;
	cvta.to.global.u64 	%rd2, %rd7;
	cvta.to.global.u64 	%rd3, %rd8;
	ld.const.f64 	%fd1, [c_conf+8];
	ld.const.f64 	%fd2, [c_conf+16];
	ld.const.u32 	%r1, [c_conf];
	mov.u32 	%r2, %ctaid.x;
	shr.u32 	%r3, %r1, 1;
	setp.ge.u32 	%p1, %r2, %r3;
	@%p1 bra 	$L__BB2_24;
	mov.u32 	%r4, %ntid.x;
	mov.u32 	%r5, %tid.x;
	mov.b32 	%r118, 1127219200;
	mov.b32 	%r119, -2147483648;
	mov.b64 	%fd3, {%r119, %r118};
	mov.u64 	%rd23, __cudart_sin_cos_coeffs;
	mov.u32 	%r267, %r2;
$L__BB2_2:
	setp.ge.u32 	%p2, %r5, %r117;
	mad.lo.s32 	%r120, %r267, %r4, %r5;
	mul.wide.u32 	%rd9, %r120, 48;
	add.s64 	%rd4, %rd3, %rd9;
	ld.global.v2.u32 	{%r285, %r284}, [%rd4];
	ld.global.v2.u32 	{%r283, %r282}, [%rd4+8];
	ld.global.v2.u32 	{%r281, %r287}, [%rd4+16];
	ld.global.v2.u32 	{%r13, %r269}, [%rd4+24];
	ld.global.f32 	%f1, [%rd4+32];
	ld.global.f64 	%fd262, [%rd4+40];
	shl.b32 	%r121, %r5, 3;
	mov.u32 	%r122, _ZZ13doRandomStuffIdLj1EEvPT_S1_jmP17curandStateXORWOWS3_E5sdata;
	add.s32 	%r123, %r122, %r121;
	mov.b64 	%rd10, 0;
	st.volatile.shared.u64 	[%r123], %rd10;
	@%p2 bra 	$L__BB2_16;
	mov.u32 	%r268, %r5;
	mov.u32 	%r275, %r287;
$L__BB2_4:
	mul.wide.u32 	%rd11, %r268, 8;
	add.s64 	%rd12, %rd1, %rd11;
	ld.global.f64 	%fd6, [%rd12];
	setp.eq.s32 	%p3, %r269, 1;
	mov.b32 	%r269, 0;
	mov.u32 	%r287, %r275;
	mov.f64 	%fd263, %fd262;
	@%p3 bra 	$L__BB2_15;
	shr.u32 	%r126, %r284, 2;
	xor.b32  	%r127, %r126, %r284;
	shl.b32 	%r128, %r275, 4;
	shl.b32 	%r129, %r127, 1;
	xor.b32  	%r130, %r128, %r129;
	xor.b32  	%r131, %r130, %r275;
	xor.b32  	%r24, %r131, %r127;
	add.s32 	%r132, %r285, %r24;
	add.s32 	%r133, %r132, 362437;
	shr.u32 	%r134, %r283, 2;
	xor.b32  	%r135, %r134, %r283;
	shl.b32 	%r136, %r24, 4;
	shl.b32 	%r137, %r135, 1;
	xor.b32  	%r138, %r137, %r136;
	xor.b32  	%r139, %r138, %r135;
	xor.b32  	%r25, %r139, %r24;
	add.s32 	%r140, %r285, %r25;
	add.s32 	%r141, %r140, 724874;
	shr.u32 	%r142, %r282, 2;
	xor.b32  	%r143, %r142, %r282;
	shl.b32 	%r144, %r25, 4;
	shl.b32 	%r145, %r143, 1;
	xor.b32  	%r146, %r145, %r144;
	xor.b32  	%r147, %r146, %r143;
	xor.b32  	%r26, %r147, %r25;
	add.s32 	%r148, %r285, %r26;
	add.s32 	%r149, %r148, 1087311;
	shr.u32 	%r150, %r281, 2;
	xor.b32  	%r151, %r150, %r281;
	shl.b32 	%r152, %r26, 4;
	shl.b32 	%r153, %r151, 1;
	xor.b32  	%r154, %r153, %r152;
	xor.b32  	%r155, %r154, %r151;
	xor.b32  	%r287, %r155, %r26;
	add.s32 	%r285, %r285, 1449748;
	add.s32 	%r156, %r287, %r285;
	cvt.u64.u32 	%rd13, %r133;
	mul.wide.u32 	%rd14, %r141, 2097152;
	xor.b64  	%rd15, %rd14, %rd13;
	cvt.rn.f64.u64 	%fd70, %rd15;
	fma.rn.f64 	%fd257, %fd70, 0d3CA0000000000000, 0d3C90000000000000;
	cvt.u64.u32 	%rd16, %r149;
	mul.wide.u32 	%rd17, %r156, 2097152;
	xor.b64  	%rd18, %rd17, %rd16;
	cvt.rn.f64.u64 	%fd71, %rd18;
	fma.rn.f64 	%fd8, %fd71, 0d3CB0000000000000, 0d3CA0000000000000;
	{
	.reg .b32 %temp; 
	mov.b64 	{%temp, %r276}, %fd257;
	}
	{
	.reg .b32 %temp; 
	mov.b64 	{%r277, %temp}, %fd257;
	}
	setp.gt.s32 	%p4, %r276, 1048575;
	mov.b32 	%r278, -1023;
	@%p4 bra 	$L__BB2_7;
	mul.f64 	%fd257, %fd257, 0d4350000000000000;
	{
	.reg .b32 %temp; 
	mov.b64 	{%temp, %r276}, %fd257;
	}
	{
	.reg .b32 %temp; 
	mov.b64 	{%r277, %temp}, %fd257;
	}
	mov.b32 	%r278, -1077;
$L__BB2_7:
	add.s32 	%r158, %r276, -1;
	setp.gt.u32 	%p5, %r158, 2146435070;
	@%p5 bra 	$L__BB2_11;
	shr.u32 	%r161, %r276, 20;
	add.s32 	%r279, %r278, %r161;
	and.b32  	%r162, %r276, 1048575;
	or.b32  	%r163, %r162, 1072693248;
	mov.b64 	%fd258, {%r277, %r163};
	setp.lt.u32 	%p7, %r163, 1073127583;
	@%p7 bra 	$L__BB2_10;
	{
	.reg .b32 %temp; 
	mov.b64 	{%r164, %temp}, %fd258;
	}
	{
	.reg .b32 %temp; 
	mov.b64 	{%temp, %r165}, %fd258;
	}
	add.s32 	%r166, %r165, -1048576;
	mov.b64 	%fd258, {%r164, %r166};
	add.s32 	%r279, %r279, 1;
$L__BB2_10:
	add.f64 	%fd73, %fd258, 0dBFF0000000000000;
	add.f64 	%fd74, %fd258, 0d3FF0000000000000;
	rcp.approx.ftz.f64 	%fd75, %fd74;
	neg.f64 	%fd76, %fd74;
	fma.rn.f64 	%fd77, %fd76, %fd75, 0d3FF0000000000000;
	fma.rn.f64 	%fd78, %fd77, %fd77, %fd77;
	fma.rn.f64 	%fd79, %fd78, %fd75, %fd75;
	mul.f64 	%fd80, %fd73, %fd79;
	fma.rn.f64 	%fd81, %fd73, %fd79, %fd80;
	mul.f64 	%fd82, %fd81, %fd81;
	fma.rn.f64 	%fd83, %fd82, 0d3EB1380B3AE80F1E, 0d3ED0EE258B7A8B04;
	fma.rn.f64 	%fd84, %fd83, %fd82, 0d3EF3B2669F02676F;
	fma.rn.f64 	%fd85, %fd84, %fd82, 0d3F1745CBA9AB0956;
	fma.rn.f64 	%fd86, %fd85, %fd82, 0d3F3C71C72D1B5154;
	fma.rn.f64 	%fd87, %fd86, %fd82, 0d3F624924923BE72D;
	fma.rn.f64 	%fd88, %fd87, %fd82, 0d3F8999999999A3C4;
	fma.rn.f64 	%fd89, %fd88, %fd82, 0d3FB5555555555554;
	sub.f64 	%fd90, %fd73, %fd81;
	add.f64 	%fd91, %fd90, %fd90;
	neg.f64 	%fd92, %fd81;
	fma.rn.f64 	%fd93, %fd92, %fd73, %fd91;
	mul.f64 	%fd94, %fd79, %fd93;
	mul.f64 	%fd95, %fd82, %fd89;
	fma.rn.f64 	%fd96, %fd95, %fd81, %fd94;
	xor.b32  	%r167, %r279, -2147483648;
	mov.b32 	%r168, 1127219200;
	mov.b64 	%fd97, {%r167, %r168};
	sub.f64 	%fd98, %fd97, %fd3;
	fma.rn.f64 	%fd99, %fd98, 0d3FE62E42FEFA39EF, %fd81;
	fma.rn.f64 	%fd100, %fd98, 0dBFE62E42FEFA39EF, %fd99;
	sub.f64 	%fd101, %fd100, %fd81;
	sub.f64 	%fd102, %fd96, %fd101;
	fma.rn.f64 	%fd103, %fd98, 0d3C7ABC9E3B39803F, %fd102;
	add.f64 	%fd259, %fd99, %fd103;
	bra.uni 	$L__BB2_12;
$L__BB2_11:
	fma.rn.f64 	%fd72, %fd257, 0d7FF0000000000000, 0d7FF0000000000000;
	{
	.reg .b32 %temp; 
	mov.b64 	{%temp, %r159}, %fd257;
	}
	and.b32  	%r160, %r159, 2147483647;
	setp.eq.s32 	%p6, %r160, 0;
	selp.f64 	%fd259, 0dFFF0000000000000, %fd72, %p6;
$L__BB2_12:
	mul.f64 	%fd17, %fd259, 0dC000000000000000;
	{
	.reg .b32 %temp; 
	mov.b64 	{%temp, %r169}, %fd8;
	}
	shl.b32 	%r170, %r169, 1;
	setp.gt.u32 	%p8, %r170, -2038431744;
	mov.f64 	%fd104, 0d0000000000000000;
	mul.rn.f64 	%fd105, %fd8, %fd104;
	selp.f64 	%fd18, %fd105, %fd8, %p8;
	{
	.reg .b32 %temp; 
	mov.b64 	{%r171, %temp}, %fd18;
	}
	{
	.reg .b32 %temp; 
	mov.b64 	{%temp, %r172}, %fd18;
	}
	add.s32 	%r173, %r172, 1048576;
	mov.b64 	%fd106, {%r171, %r173};
	cvt.rni.f64.f64 	%fd107, %fd106;
	cvt.rzi.s64.f64 	%rd19, %fd107;
	cvt.u32.u64 	%r174, %rd19;
	fma.rn.f64 	%fd108, %fd107, 0dBFE0000000000000, %fd18;
	mul.f64 	%fd109, %fd108, 0d3CA1A62633145C07;
	fma.rn.f64 	%fd110, %fd108, 0d400921FB54442D18, %fd109;
	mul.rn.f64 	%fd111, %fd110, %fd110;
	fma.rn.f64 	%fd112, %fd111, 0dBDA8FF8320FD8164, 0d3E21EEA7C1EF8528;
	fma.rn.f64 	%fd113, %fd112, %fd111, 0dBE927E4F8E06E6D9;
	fma.rn.f64 	%fd114, %fd113, %fd111, 0d3EFA01A019DDBCE9;
	fma.rn.f64 	%fd115, %fd114, %fd111, 0dBF56C16C16C15D47;
	fma.rn.f64 	%fd116, %fd115, %fd111, 0d3FA5555555555551;
	fma.rn.f64 	%fd117, %fd116, %fd111, 0dBFE0000000000000;
	fma.rn.f64 	%fd118, %fd117, %fd111, 0d3FF0000000000000;
	fma.rn.f64 	%fd119, %fd111, 0d3DE5DB65F9785EBA, 0dBE5AE5F12CB0D246;
	fma.rn.f64 	%fd120, %fd119, %fd111, 0d3EC71DE369ACE392;
	fma.rn.f64 	%fd121, %fd120, %fd111, 0dBF2A01A019DB62A1;
	fma.rn.f64 	%fd122, %fd121, %fd111, 0d3F81111111110818;
	fma.rn.f64 	%fd123, %fd122, %fd111, 0dBFC5555555555554;
	fma.rn.f64 	%fd124, %fd123, %fd111, 0d0000000000000000;
	fma.rn.f64 	%fd125, %fd124, %fd110, %fd110;
	and.b64  	%rd20, %rd19, 1;
	setp.eq.b64 	%p9, %rd20, 1;
	{
	.reg .b32 %temp; 
	mov.b64 	{%temp, %r175}, %fd125;
	}
	{
	.reg .b32 %temp; 
	mov.b64 	{%r176, %temp}, %fd125;
	}
	xor.b32  	%r177, %r175, -2147483648;
	mov.b64 	%fd126, {%r176, %r177};
	selp.f64 	%fd260, %fd118, %fd125, %p9;
	selp.f64 	%fd261, %fd126, %fd118, %p9;
	and.b32  	%r178, %r174, 2;
	setp.eq.s32 	%p10, %r178, 0;
	@%p10 bra 	$L__BB2_14;
	{
	.reg .b32 %temp; 
	mov.b64 	{%temp, %r179}, %fd260;
	}
	{
	.reg .b32 %temp; 
	mov.b64 	{%r180, %temp}, %fd260;
	}
	xor.b32  	%r181, %r179, -2147483648;
	mov.b64 	%fd260, {%r180, %r181};
	{
	.reg .b32 %temp; 
	mov.b64 	{%temp, %r182}, %fd261;
	}
	{
	.reg .b32 %temp; 
	mov.b64 	{%r183, %temp}, %fd261;
	}
	xor.b32  	%r184, %r182, -2147483648;
	mov.b64 	%fd261, {%r183, %r184};
$L__BB2_14:
	sqrt.rn.f64 	%fd127, %fd17;
	mov.f64 	%fd128, 0d0000000000000000;
	add.rn.f64 	%fd129, %fd261, %fd128;
	cvt.rzi.f64.f64 	%fd130, %fd18;
	setp.eq.f64 	%p11, %fd18, %fd130;
	mul.rn.f64 	%fd131, %fd18, %fd128;
	selp.f64 	%fd132, %fd131, %fd260, %p11;
	mul.f64 	%fd263, %fd127, %fd132;
	mul.f64 	%fd262, %fd127, %fd129;
	mov.b32 	%r269, 1;
	mov.u32 	%r281, %r26;
	mov.u32 	%r282, %r25;
	mov.u32 	%r283, %r24;
	mov.u32 	%r284, %r275;
	mov.u32 	%r275, %r287;
$L__BB2_15:
	mul.f64 	%fd133, %fd1, %fd263;
	shl.b32 	%r186, %r5, 3;
	mov.u32 	%r187, _ZZ13doRandomStuffIdLj1EEvPT_S1_jmP17curandStateXORWOWS3_E5sdata;
	add.s32 	%r188, %r187, %r186;
	ld.volatile.shared.f64 	%fd134, [%r188];
	fma.rn.f64 	%fd135, %fd6, %fd133, %fd134;
	st.volatile.shared.f64 	[%r188], %fd135;
	add.s32 	%r268, %r268, %r4;
	setp.lt.u32 	%p12, %r268, %r117;
	@%p12 bra 	$L__BB2_4;
$L__BB2_16:
	setp.ne.s32 	%p13, %r5, 0;
	st.global.v2.u32 	[%rd4], {%r285, %r284};
	st.global.v2.u32 	[%rd4+8], {%r283, %r282};
	st.global.v2.u32 	[%rd4+16], {%r281, %r287};
	st.global.v2.u32 	[%rd4+24], {%r13, %r269};
	st.global.f32 	[%rd4+32], %f1;
	st.global.f64 	[%rd4+40], %fd262;
	@%p13 bra 	$L__BB2_23;
	ld.volatile.shared.f64 	%fd30, [_ZZ13doRandomStuffIdLj1EEvPT_S1_jmP17curandStateXORWOWS3_E5sdata];
	abs.f64 	%fd31, %fd30;
	setp.neu.f64 	%p14, %fd31, 0d7FF0000000000000;
	@%p14 bra 	$L__BB2_19;
	mov.f64 	%fd141, 0d0000000000000000;
	mul.rn.f64 	%fd266, %fd30, %fd141;
	mov.b32 	%r295, 1;
	bra.uni 	$L__BB2_22;
$L__BB2_19:
	mul.f64 	%fd136, %fd30, 0d3FE45F306DC9C883;
	cvt.rni.s32.f64 	%r294, %fd136;
	cvt.rn.f64.s32 	%fd137, %r294;
	fma.rn.f64 	%fd138, %fd137, 0dBFF921FB54442D18, %fd30;
	fma.rn.f64 	%fd139, %fd137, 0dBC91A62633145C00, %fd138;
	fma.rn.f64 	%fd266, %fd137, 0dB97B839A252049C0, %fd139;
	setp.ltu.f64 	%p15, %fd31, 0d41E0000000000000;
	@%p15 bra 	$L__BB2_21;
	{ // callseq 0, 0
	.param .b64 param0;
	st.param.f64 	[param0], %fd30;
	.param .align 16 .b8 retval0[16];
	call.uni (retval0), 
	__internal_trig_reduction_slowpathd, 
	(
	param0
	);
	ld.param.f64 	%fd266, [retval0];
	ld.param.b32 	%r294, [retval0+8];
	} // callseq 0
$L__BB2_21:
	add.s32 	%r295, %r294, 1;
$L__BB2_22:
	shl.b32 	%r191, %r295, 6;
	cvt.u64.u32 	%rd21, %r191;
	and.b64  	%rd22, %rd21, 64;
	add.s64 	%rd24, %rd23, %rd22;
	mul.rn.f64 	%fd142, %fd266, %fd266;
	and.b32  	%r192, %r295, 1;
	setp.eq.b32 	%p16, %r192, 1;
	selp.f64 	%fd143, 0dBDA8FF8320FD8164, 0d3DE5DB65F9785EBA, %p16;
	ld.global.nc.v2.f64 	{%fd144, %fd145}, [%rd24];
	fma.rn.f64 	%fd146, %fd143, %fd142, %fd144;
	fma.rn.f64 	%fd147, %fd146, %fd142, %fd145;
	ld.global.nc.v2.f64 	{%fd148, %fd149}, [%rd24+16];
	fma.rn.f64 	%fd150, %fd147, %fd142, %fd148;
	fma.rn.f64 	%fd151, %fd150, %fd142, %fd149;
	ld.global.nc.v2.f64 	{%fd152, %fd153}, [%rd24+32];
	fma.rn.f64 	%fd154, %fd151, %fd142, %fd152;
	fma.rn.f64 	%fd155, %fd154, %fd142, %fd153;
	fma.rn.f64 	%fd156, %fd155, %fd266, %fd266;
	fma.rn.f64 	%fd157, %fd155, %fd142, 0d3FF0000000000000;
	selp.f64 	%fd158, %fd157, %fd156, %p16;
	and.b32  	%r193, %r295, 2;
	setp.eq.s32 	%p17, %r193, 0;
	mov.f64 	%fd159, 0d0000000000000000;
	sub.f64 	%fd160, %fd159, %fd158;
	selp.f64 	%fd161, %fd158, %fd160, %p17;
	mul.f64 	%fd162, %fd2, %fd161;
	mul.wide.u32 	%rd25, %r267, 8;
	add.s64 	%rd26, %rd2, %rd25;
	st.global.f64 	[%rd26], %fd162;
$L__BB2_23:
	mov.u32 	%r194, %nctaid.x;
	add.s32 	%r267, %r267, %r194;
	setp.lt.u32 	%p18, %r267, %r3;
	@%p18 bra 	$L__BB2_2;
$L__BB2_24:
	add.s32 	%r296, %r3, %r2;
	setp.ge.u32 	%p19, %r296, %r1;
	@%p19 bra 	$L__BB2_47;
	mov.u32 	%r61, %ntid.x;
	mov.u32 	%r62, %tid.x;
	shl.b32 	%r195, %r62, 3;
	mov.u32 	%r196, _ZZ13doRandomStuffIdLj1EEvPT_S1_jmP17curandStateXORWOWS3_E5sdata;
	add.s32 	%r63, %r196, %r195;
	mov.b32 	%r197, 1127219200;
	mov.b32 	%r198, -2147483648;
	mov.b64 	%fd37, {%r198, %r197};
	mov.u32 	%r64, %nctaid.x;
	mov.u64 	%rd41, __cudart_sin_cos_coeffs;
$L__BB2_26:
	setp.ge.u32 	%p20, %r62, %r117;
	mad.lo.s32 	%r199, %r296, %r61, %r62;
	mul.wide.u32 	%rd27, %r199, 48;
	add.s64 	%rd5, %rd3, %rd27;
	ld.global.v2.u32 	{%r315, %r314}, [%rd5];
	ld.global.v2.u32 	{%r313, %r312}, [%rd5+8];
	ld.global.v2.u32 	{%r311, %r317}, [%rd5+16];
	ld.global.v2.u32 	{%r72, %r304}, [%rd5+24];
	ld.global.f32 	%f2, [%rd5+32];
	ld.global.f64 	%fd273, [%rd5+40];
	mov.b64 	%rd28, 0;
	st.volatile.shared.u64 	[%r63], %rd28;
	@%p20 bra 	$L__BB2_40;
	mov.u32 	%r297, %r62;
	mov.u32 	%r303, %r317;
$L__BB2_28:
	mul.wide.u32 	%rd29, %r297, 8;
	add.s64 	%rd30, %rd1, %rd29;
	ld.global.f64 	%fd40, [%rd30];
	setp.eq.s32 	%p21, %r304, 1;
	mov.b32 	%r304, 0;
	mov.u32 	%r317, %r303;
	mov.f64 	%fd274, %fd273;
	@%p21 bra 	$L__BB2_39;
	shr.u32 	%r202, %r314, 2;
	xor.b32  	%r203, %r202, %r314;
	shl.b32 	%r204, %r303, 4;
	shl.b32 	%r205, %r203, 1;
	xor.b32  	%r206, %r204, %r205;
	xor.b32  	%r207, %r206, %r303;
	xor.b32  	%r83, %r207, %r203;
	add.s32 	%r208, %r315, %r83;
	add.s32 	%r209, %r208, 362437;
	shr.u32 	%r210, %r313, 2;
	xor.b32  	%r211, %r210, %r313;
	shl.b32 	%r212, %r83, 4;
	shl.b32 	%r213, %r211, 1;
	xor.b32  	%r214, %r213, %r212;
	xor.b32  	%r215, %r214, %r211;
	xor.b32  	%r84, %r215, %r83;
	add.s32 	%r216, %r315, %r84;
	add.s32 	%r217, %r216, 724874;
	shr.u32 	%r218, %r312, 2;
	xor.b32  	%r219, %r218, %r312;
	shl.b32 	%r220, %r84, 4;
	shl.b32 	%r221, %r219, 1;
	xor.b32  	%r222, %r221, %r220;
	xor.b32  	%r223, %r222, %r219;
	xor.b32  	%r85, %r223, %r84;
	add.s32 	%r224, %r315, %r85;
	add.s32 	%r225, %r224, 1087311;
	shr.u32 	%r226, %r311, 2;
	xor.b32  	%r227, %r226, %r311;
	shl.b32 	%r228, %r85, 4;
	shl.b32 	%r229, %r227, 1;
	xor.b32  	%r230, %r229, %r228;
	xor.b32  	%r231, %r230, %r227;
	xor.b32  	%r317, %r231, %r85;
	add.s32 	%r315, %r315, 1449748;
	add.s32 	%r232, %r317, %r315;
	cvt.u64.u32 	%rd31, %r209;
	mul.wide.u32 	%rd32, %r217, 2097152;
	xor.b64  	%rd33, %rd32, %rd31;
	cvt.rn.f64.u64 	%fd163, %rd33;
	fma.rn.f64 	%fd268, %fd163, 0d3CA0000000000000, 0d3C90000000000000;
	cvt.u64.u32 	%rd34, %r225;
	mul.wide.u32 	%rd35, %r232, 2097152;
	xor.b64  	%rd36, %rd35, %rd34;
	cvt.rn.f64.u64 	%fd164, %rd36;
	fma.rn.f64 	%fd42, %fd164, 0d3CB0000000000000, 0d3CA0000000000000;
	{
	.reg .b32 %temp; 
	mov.b64 	{%temp, %r305}, %fd268;
	}
	{
	.reg .b32 %temp; 
	mov.b64 	{%r306, %temp}, %fd268;
	}
	setp.gt.s32 	%p22, %r305, 1048575;
	mov.b32 	%r307, -1023;
	@%p22 bra 	$L__BB2_31;
	mul.f64 	%fd268, %fd268, 0d4350000000000000;
	{
	.reg .b32 %temp; 
	mov.b64 	{%temp, %r305}, %fd268;
	}
	{
	.reg .b32 %temp; 
	mov.b64 	{%r306, %temp}, %fd268;
	}
	mov.b32 	%r307, -1077;
$L__BB2_31:
	add.s32 	%r234, %r305, -1;
	setp.gt.u32 	%p23, %r234, 2146435070;
	@%p23 bra 	$L__BB2_35;
	shr.u32 	%r237, %r305, 20;
	add.s32 	%r308, %r307, %r237;
	and.b32  	%r238, %r305, 1048575;
	or.b32  	%r239, %r238, 1072693248;
	mov.b64 	%fd269, {%r306, %r239};
	setp.lt.u32 	%p25, %r239, 1073127583;
	@%p25 bra 	$L__BB2_34;
	{
	.reg .b32 %temp; 
	mov.b64 	{%r240, %temp}, %fd269;
	}
	{
	.reg .b32 %temp; 
	mov.b64 	{%temp, %r241}, %fd269;
	}
	add.s32 	%r242, %r241, -1048576;
	mov.b64 	%fd269, {%r240, %r242};
	add.s32 	%r308, %r308, 1;
$L__BB2_34:
	add.f64 	%fd166, %fd269, 0dBFF0000000000000;
	add.f64 	%fd167, %fd269, 0d3FF0000000000000;
	rcp.approx.ftz.f64 	%fd168, %fd167;
	neg.f64 	%fd169, %fd167;
	fma.rn.f64 	%fd170, %fd169, %fd168, 0d3FF0000000000000;
	fma.rn.f64 	%fd171, %fd170, %fd170, %fd170;
	fma.rn.f64 	%fd172, %fd171, %fd168, %fd168;
	mul.f64 	%fd173, %fd166, %fd172;
	fma.rn.f64 	%fd174, %fd166, %fd172, %fd173;
	mul.f64 	%fd175, %fd174, %fd174;
	fma.rn.f64 	%fd176, %fd175, 0d3EB1380B3AE80F1E, 0d3ED0EE258B7A8B04;
	fma.rn.f64 	%fd177, %fd176, %fd175, 0d3EF3B2669F02676F;
	fma.rn.f64 	%fd178, %fd177, %fd175, 0d3F1745CBA9AB0956;
	fma.rn.f64 	%fd179, %fd178, %fd175, 0d3F3C71C72D1B5154;
	fma.rn.f64 	%fd180, %fd179, %fd175, 0d3F624924923BE72D;
	fma.rn.f64 	%fd181, %fd180, %fd175, 0d3F8999999999A3C4;
	fma.rn.f64 	%fd182, %fd181, %fd175, 0d3FB5555555555554;
	sub.f64 	%fd183, %fd166, %fd174;
	add.f64 	%fd184, %fd183, %fd183;
	neg.f64 	%fd185, %fd174;
	fma.rn.f64 	%fd186, %fd185, %fd166, %fd184;
	mul.f64 	%fd187, %fd172, %fd186;
	mul.f64 	%fd188, %fd175, %fd182;
	fma.rn.f64 	%fd189, %fd188, %fd174, %fd187;
	xor.b32  	%r243, %r308, -2147483648;
	mov.b32 	%r244, 1127219200;
	mov.b64 	%fd190, {%r243, %r244};
	sub.f64 	%fd191, %fd190, %fd37;
	fma.rn.f64 	%fd192, %fd191, 0d3FE62E42FEFA39EF, %fd174;
	fma.rn.f64 	%fd193, %fd191, 0dBFE62E42FEFA39EF, %fd192;
	sub.f64 	%fd194, %fd193, %fd174;
	sub.f64 	%fd195, %fd189, %fd194;
	fma.rn.f64 	%fd196, %fd191, 0d3C7ABC9E3B39803F, %fd195;
	add.f64 	%fd270, %fd192, %fd196;
	bra.uni 	$L__BB2_36;
$L__BB2_35:
	fma.rn.f64 	%fd165, %fd268, 0d7FF0000000000000, 0d7FF0000000000000;
	{
	.reg .b32 %temp; 
	mov.b64 	{%temp, %r235}, %fd268;
	}
	and.b32  	%r236, %r235, 2147483647;
	setp.eq.s32 	%p24, %r236, 0;
	selp.f64 	%fd270, 0dFFF0000000000000, %fd165, %p24;
$L__BB2_36:
	mul.f64 	%fd51, %fd270, 0dC000000000000000;
	{
	.reg .b32 %temp; 
	mov.b64 	{%temp, %r245}, %fd42;
	}
	shl.b32 	%r246, %r245, 1;
	setp.gt.u32 	%p26, %r246, -2038431744;
	mov.f64 	%fd197, 0d0000000000000000;
	mul.rn.f64 	%fd198, %fd42, %fd197;
	selp.f64 	%fd52, %fd198, %fd42, %p26;
	{
	.reg .b32 %temp; 
	mov.b64 	{%r247, %temp}, %fd52;
	}
	{
	.reg .b32 %temp; 
	mov.b64 	{%temp, %r248}, %fd52;
	}
	add.s32 	%r249, %r248, 1048576;
	mov.b64 	%fd199, {%r247, %r249};
	cvt.rni.f64.f64 	%fd200, %fd199;
	cvt.rzi.s64.f64 	%rd37, %fd200;
	cvt.u32.u64 	%r250, %rd37;
	fma.rn.f64 	%fd201, %fd200, 0dBFE0000000000000, %fd52;
	mul.f64 	%fd202, %fd201, 0d3CA1A62633145C07;
	fma.rn.f64 	%fd203, %fd201, 0d400921FB54442D18, %fd202;
	mul.rn.f64 	%fd204, %fd203, %fd203;
	fma.rn.f64 	%fd205, %fd204, 0dBDA8FF8320FD8164, 0d3E21EEA7C1EF8528;
	fma.rn.f64 	%fd206, %fd205, %fd204, 0dBE927E4F8E06E6D9;
	fma.rn.f64 	%fd207, %fd206, %fd204, 0d3EFA01A019DDBCE9;
	fma.rn.f64 	%fd208, %fd207, %fd204, 0dBF56C16C16C15D47;
	fma.rn.f64 	%fd209, %fd208, %fd204, 0d3FA5555555555551;
	fma.rn.f64 	%fd210, %fd209, %fd204, 0dBFE0000000000000;
	fma.rn.f64 	%fd211, %fd210, %fd204, 0d3FF0000000000000;
	fma.rn.f64 	%fd212, %fd204, 0d3DE5DB65F9785EBA, 0dBE5AE5F12CB0D246;
	fma.rn.f64 	%fd213, %fd212, %fd204, 0d3EC71DE369ACE392;
	fma.rn.f64 	%fd214, %fd213, %fd204, 0dBF2A01A019DB62A1;
	fma.rn.f64 	%fd215, %fd214, %fd204, 0d3F81111111110818;
	fma.rn.f64 	%fd216, %fd215, %fd204, 0dBFC5555555555554;
	fma.rn.f64 	%fd217, %fd216, %fd204, 0d0000000000000000;
	fma.rn.f64 	%fd218, %fd217, %fd203, %fd203;
	and.b64  	%rd38, %rd37, 1;
	setp.eq.b64 	%p27, %rd38, 1;
	{
	.reg .b32 %temp; 
	mov.b64 	{%temp, %r251}, %fd218;
	}
	{
	.reg .b32 %temp; 
	mov.b64 	{%r252, %temp}, %fd218;
	}
	xor.b32  	%r253, %r251, -2147483648;
	mov.b64 	%fd219, {%r252, %r253};
	selp.f64 	%fd271, %fd211, %fd218, %p27;
	selp.f64 	%fd272, %fd219, %fd211, %p27;
	and.b32  	%r254, %r250, 2;
	setp.eq.s32 	%p28, %r254, 0;
	@%p28 bra 	$L__BB2_38;
	{
	.reg .b32 %temp; 
	mov.b64 	{%temp, %r255}, %fd271;
	}
	{
	.reg .b32 %temp; 
	mov.b64 	{%r256, %temp}, %fd271;
	}
	xor.b32  	%r257, %r255, -2147483648;
	mov.b64 	%fd271, {%r256, %r257};
	{
	.reg .b32 %temp; 
	mov.b64 	{%temp, %r258}, %fd272;
	}
	{
	.reg .b32 %temp; 
	mov.b64 	{%r259, %temp}, %fd272;
	}
	xor.b32  	%r260, %r258, -2147483648;
	mov.b64 	%fd272, {%r259, %r260};
$L__BB2_38:
	sqrt.rn.f64 	%fd220, %fd51;
	mov.f64 	%fd221, 0d0000000000000000;
	add.rn.f64 	%fd222, %fd272, %fd221;
	cvt.rzi.f64.f64 	%fd223, %fd52;
	setp.eq.f64 	%p29, %fd52, %fd223;
	mul.rn.f64 	%fd224, %fd52, %fd221;
	selp.f64 	%fd225, %fd224, %fd271, %p29;
	mul.f64 	%fd274, %fd220, %fd225;
	mul.f64 	%fd273, %fd220, %fd222;
	mov.b32 	%r304, 1;
	mov.u32 	%r311, %r85;
	mov.u32 	%r312, %r84;
	mov.u32 	%r313, %r83;
	mov.u32 	%r314, %r303;
	mov.u32 	%r303, %r317;
$L__BB2_39:
	mul.f64 	%fd226, %fd1, %fd274;
	ld.volatile.shared.f64 	%fd227, [%r63];
	fma.rn.f64 	%fd228, %fd40, %fd226, %fd227;
	st.volatile.shared.f64 	[%r63], %fd228;
	add.s32 	%r297, %r297, %r61;
	setp.lt.u32 	%p30, %r297, %r117;
	@%p30 bra 	$L__BB2_28;
$L__BB2_40:
	setp.ne.s32 	%p31, %r62, 0;
	st.global.v2.u32 	[%rd5], {%r315, %r314};
	st.global.v2.u32 	[%rd5+8], {%r313, %r312};
	st.global.v2.u32 	[%rd5+16], {%r311, %r317};
	st.global.v2.u32 	[%rd5+24], {%r72, %r304};
	st.global.f32 	[%rd5+32], %f2;
	st.global.f64 	[%rd5+40], %fd273;
	@%p31 bra 	$L__BB2_46;
	ld.volatile.shared.f64 	%fd64, [_ZZ13doRandomStuffIdLj1EEvPT_S1_jmP17curandStateXORWOWS3_E5sdata];
	abs.f64 	%fd65, %fd64;
	setp.neu.f64 	%p32, %fd65, 0d7FF0000000000000;
	@%p32 bra 	$L__BB2_43;
	mov.f64 	%fd234, 0d0000000000000000;
	mul.rn.f64 	%fd276, %fd64, %fd234;
	mov.b32 	%r323, 0;
	bra.uni 	$L__BB2_45;
$L__BB2_43:
	mul.f64 	%fd229, %fd64, 0d3FE45F306DC9C883;
	cvt.rni.s32.f64 	%r323, %fd229;
	cvt.rn.f64.s32 	%fd230, %r323;
	fma.rn.f64 	%fd231, %fd230, 0dBFF921FB54442D18, %fd64;
	fma.rn.f64 	%fd232, %fd230, 0dBC91A62633145C00, %fd231;
	fma.rn.f64 	%fd276, %fd230, 0dB97B839A252049C0, %fd232;
	setp.ltu.f64 	%p33, %fd65, 0d41E0000000000000;
	@%p33 bra 	$L__BB2_45;
	{ // callseq 1, 0
	.param .b64 param0;
	st.param.f64 	[param0], %fd64;
	.param .align 16 .b8 retval0[16];
	call.uni (retval0), 
	__internal_trig_reduction_slowpathd, 
	(
	param0
	);
	ld.param.f64 	%fd276, [retval0];
	ld.param.b32 	%r323, [retval0+8];
	} // callseq 1
$L__BB2_45:
	shl.b32 	%r264, %r323, 6;
	cvt.u64.u32 	%rd39, %r264;
	and.b64  	%rd40, %rd39, 64;
	add.s64 	%rd42, %rd41, %rd40;
	mul.rn.f64 	%fd235, %fd276, %fd276;
	and.b32  	%r265, %r323, 1;
	setp.eq.b32 	%p34, %r265, 1;
	selp.f64 	%fd236, 0dBDA8FF8320FD8164, 0d3DE5DB65F9785EBA, %p34;
	ld.global.nc.v2.f64 	{%fd237, %fd238}, [%rd42];
	fma.rn.f64 	%fd239, %fd236, %fd235, %fd237;
	fma.rn.f64 	%fd240, %fd239, %fd235, %fd238;
	ld.global.nc.v2.f64 	{%fd241, %fd242}, [%rd42+16];
	fma.rn.f64 	%fd243, %fd240, %fd235, %fd241;
	fma.rn.f64 	%fd244, %fd243, %fd235, %fd242;
	ld.global.nc.v2.f64 	{%fd245, %fd246}, [%rd42+32];
	fma.rn.f64 	%fd247, %fd244, %fd235, %fd245;
	fma.rn.f64 	%fd248, %fd247, %fd235, %fd246;
	fma.rn.f64 	%fd249, %fd248, %fd276, %fd276;
	fma.rn.f64 	%fd250, %fd248, %fd235, 0d3FF0000000000000;
	selp.f64 	%fd251, %fd250, %fd249, %p34;
	and.b32  	%r266, %r323, 2;
	setp.eq.s32 	%p35, %r266, 0;
	mov.f64 	%fd252, 0d0000000000000000;
	sub.f64 	%fd253, %fd252, %fd251;
	selp.f64 	%fd254, %fd251, %fd253, %p35;
	mul.f64 	%fd255, %fd2, %fd254;
	mul.wide.u32 	%rd43, %r296, 8;
	add.s64 	%rd44, %rd2, %rd43;
	st.global.f64 	[%rd44], %fd255;
$L__BB2_46:
	add.s32 	%r296, %r296, %r64;
	setp.lt.u32 	%p36, %r296, %r1;
	@%p36 bra 	$L__BB2_26;
$L__BB2_47:
	ret;

}
	// .globl	_Z13doRandomStuffIdLj32EEvPT_S1_jmP17curandStateXORWOWS3_
.visible .entry _Z13doRandomStuffIdLj32EEvPT_S1_jmP17curandStateXORWOWS3_(
	.param .u64 .ptr .align 1 _Z13doRandomStuffIdLj32EEvPT_S1_jmP17curandStateXORWOWS3__param_0,
	.param .u64 .ptr .align 1 _Z13doRandomStuffIdLj32EEvPT_S1_jmP17curandStateXORWOWS3__param_1,
	.param .u32 _Z13doRandomStuffIdLj32EEvPT_S1_jmP17curandStateXORWOWS3__param_2,
	.param .u64 _Z13doRandomStuffIdLj32EEvPT_S1_jmP17curandStateXORWOWS3__param_3,
	.param .u64 .ptr .align 1 _Z13doRandomStuffIdLj32EEvPT_S1_jmP17curandStateXORWOWS3__param_4,
	.param .u64 .ptr .align 1 _Z13doRandomStuffIdLj32EEvPT_S1_jmP17curandStateXORWOWS3__param_5
)
{
	.reg .pred 	%p<39>;
	.reg .b32 	%r<327>;
	.reg .b32 	%f<3>;
	.reg .b64 	%rd<45>;
	.reg .b64 	%fd<307>;
	// demoted variable
	.shared .align 8 .b8 _ZZ13doRandomStuffIdLj32EEvPT_S1_jmP17curandStateXORWOWS3_E5sdata[256];
	ld.param.u64 	%rd6, [_Z13doRandomStuffIdLj32EEvPT_S1_jmP17curandStateXORWOWS3__param_0];
	ld.param.u64 	%rd7, [_Z13doRandomStuffIdLj32EEvPT_S1_jmP17curandStateXORWOWS3__param_1];
	ld.param.u32 	%r117, [_Z13doRandomStuffIdLj32EEvPT_S1_jmP17curandStateXORWOWS3__param_2];
	ld.param.u64 	%rd8, [_Z13doRandomStuffIdLj32EEvPT_S1_jmP17curandStateXORWOWS3__param_4];
	cvta.to.global.u64 	%rd1, %rd6;
	cvta.to.global.u64 	%rd2, %rd7;
	cvta.to.global.u64 	%rd3, %rd8;
	ld.const.f64 	%fd1, [c_conf+8];
	ld.const.f64 	%fd2, [c_conf+16];
	ld.const.u32 	%r1, [c_conf];
	mov.u32 	%r2, %ctaid.x;
	shr.u32 	%r3, %r1, 1;
	setp.ge.u32 	%p1, %r2, %r3;
	@%p1 bra 	$L__BB3_26;
	mov.u32 	%r4, %ntid.x;
	mov.u32 	%r5, %tid.x;
	mov.b32 	%r118, 1127219200;
	mov.b32 	%r119, -2147483648;
	mov.b64 	%fd3, {%r119, %r118};
	mov.u64 	%rd23, __cudart_sin_cos_coeffs;
	mov.u32 	%r270, %r2;
$L__BB3_2:
	setp.ge.u32 	%p2, %r5, %r117;
	mad.lo.s32 	%r120, %r270, %r4, %r5;
	mul.wide.u32 	%rd9, %r120, 48;
	add.s64 	%rd4, %rd3, %rd9;
	ld.global.v2.u32 	{%r288, %r287}, [%rd4];
	ld.global.v2.u32 	{%r286, %r285}, [%rd4+8];
	ld.global.v2.u32 	{%r284, %r290}, [%rd4+16];
	ld.global.v2.u32 	{%r13, %r272}, [%rd4+24];
	ld.global.f32 	%f1, [%rd4+32];
	ld.global.f64 	%fd292, [%rd4+40];
	shl.b32 	%r121, %r5, 3;
	mov.u32 	%r122, _ZZ13doRandomStuffIdLj32EEvPT_S1_jmP17curandStateXORWOWS3_E5sdata;
	add.s32 	%r123, %r122, %r121;
	mov.b64 	%rd10, 0;
	st.volatile.shared.u64 	[%r123], %rd10;
	@%p2 bra 	$L__BB3_16;
	mov.u32 	%r271, %r5;
	mov.u32 	%r278, %r290;
$L__BB3_4:
	mul.wide.u32 	%rd11, %r271, 8;
	add.s64 	%rd12, %rd1, %rd11;
	ld.global.f64 	%fd6, [%rd12];
	setp.eq.s32 	%p3, %r272, 1;
	mov.b32 	%r272, 0;
	mov.u32 	%r290, %r278;
	mov.f64 	%fd293, %fd292;
	@%p3 bra 	$L__BB3_15;
	shr.u32 	%r126, %r287, 2;
	xor.b32  	%r127, %r126, %r287;
	shl.b32 	%r128, %r278, 4;
	shl.b32 	%r129, %r127, 1;
	xor.b32  	%r130, %r128, %r129;
	xor.b32  	%r131, %r130, %r278;
	xor.b32  	%r24, %r131, %r127;
	add.s32 	%r132, %r288, %r24;
	add.s32 	%r133, %r132, 362437;
	shr.u32 	%r134, %r286, 2;
	xor.b32  	%r135, %r134, %r286;
	shl.b32 	%r136, %r24, 4;
	shl.b32 	%r137, %r135, 1;
	xor.b32  	%r138, %r137, %r136;
	xor.b32  	%r139, %r138, %r135;
	xor.b32  	%r25, %r139, %r24;
	add.s32 	%r140, %r288, %r25;
	add.s32 	%r141, %r140, 724874;
	shr.u32 	%r142, %r285, 2;
	xor.b32  	%r143, %r142, %r285;
	shl.b32 	%r144, %r25, 4;
	shl.b32 	%r145, %r143, 1;
	xor.b32  	%r146, %r145, %r144;
	xor.b32  	%r147, %r146, %r143;
	xor.b32  	%r26, %r147, %r25;
	add.s32 	%r148, %r288, %r26;
	add.s32 	%r149, %r148, 1087311;
	shr.u32 	%r150, %r284, 2;
	xor.b32  	%r151, %r150, %r284;
	shl.b32 	%r152, %r26, 4;
	shl.b32 	%r153, %r151, 1;
	xor.b32  	%r154, %r153, %r152;
	xor.b32  	%r155, %r154, %r151;
	xor.b32  	%r290, %r155, %r26;
	add.s32 	%r288, %r288, 1449748;
	add.s32 	%r156, %r290, %r288;
	cvt.u64.u32 	%rd13, %r133;
	mul.wide.u32 	%rd14, %r141, 2097152;
	xor.b64  	%rd15, %rd14, %rd13;
	cvt.rn.f64.u64 	%fd70, %rd15;
	fma.rn.f64 	%fd287, %fd70, 0d3CA0000000000000, 0d3C90000000000000;
	cvt.u64.u32 	%rd16, %r149;
	mul.wide.u32 	%rd17, %r156, 2097152;
	xor.b64  	%rd18, %rd17, %rd16;
	cvt.rn.f64.u64 	%fd71, %rd18;
	fma.rn.f64 	%fd8, %fd71, 0d3CB0000000000000, 0d3CA0000000000000;
	{
	.reg .b32 %temp; 
	mov.b64 	{%temp, %r279}, %fd287;
	}
	{
	.reg .b32 %temp; 
	mov.b64 	{%r280, %temp}, %fd287;
	}
	setp.gt.s32 	%p4, %r279, 1048575;
	mov.b32 	%r281, -1023;
	@%p4 bra 	$L__BB3_7;
	mul.f64 	%fd287, %fd287, 0d4350000000000000;
	{
	.reg .b32 %temp; 
	mov.b64 	{%temp, %r279}, %fd287;
	}
	{
	.reg .b32 %temp; 
	mov.b64 	{%r280, %temp}, %fd287;
	}
	mov.b32 	%r281, -1077;
$L__BB3_7:
	add.s32 	%r158, %r279, -1;
	setp.gt.u32 	%p5, %r158, 2146435070;
	@%p5 bra 	$L__BB3_11;
	shr.u32 	%r161, %r279, 20;
	add.s32 	%r282, %r281, %r161;
	and.b32  	%r162, %r279, 1048575;
	or.b32  	%r163, %r162, 1072693248;
	mov.b64 	%fd288, {%r280, %r163};
	setp.lt.u32 	%p7, %r163, 1073127583;
	@%p7 bra 	$L__BB3_10;
	{
	.reg .b32 %temp; 
	mov.b64 	{%r164, %temp}, %fd288;
	}
	{
	.reg .b32 %temp; 
	mov.b64 	{%temp, %r165}, %fd288;
	}
	add.s32 	%r166, %r165, -1048576;
	mov.b64 	%fd288, {%r164, %r166};
	add.s32 	%r282, %r282, 1;
$L__BB3_10:
	add.f64 	%fd73, %fd288, 0dBFF0000000000000;
	add.f64 	%fd74, %fd288, 0d3FF0000000000000;
	rcp.approx.ftz.f64 	%fd75, %fd74;
	neg.f64 	%fd76, %fd74;
	fma.rn.f64 	%fd77, %fd76, %fd75, 0d3FF0000000000000;
	fma.rn.f64 	%fd78, %fd77, %fd77, %fd77;
	fma.rn.f64 	%fd79, %fd78, %fd75, %fd75;
	mul.f64 	%fd80, %fd73, %fd79;
	fma.rn.f64 	%fd81, %fd73, %fd79, %fd80;
	mul.f64 	%fd82, %fd81, %fd81;
	fma.rn.f64 	%fd83, %fd82, 0d3EB1380B3AE80F1E, 0d3ED0EE258B7A8B04;
	fma.rn.f64 	%fd84, %fd83, %fd82, 0d3EF3B2669F02676F;
	fma.rn.f64 	%fd85, %fd84, %fd82, 0d3F1745CBA9AB0956;
	fma.rn.f64 	%fd86, %fd85, %fd82, 0d3F3C71C72D1B5154;
	fma.rn.f64 	%fd87, %fd86, %fd82, 0d3F624924923BE72D;
	fma.rn.f64 	%fd88, %fd87, %fd82, 0d3F8999999999A3C4;
	fma.rn.f64 	%fd89, %fd88, %fd82, 0d3FB5555555555554;
	sub.f64 	%fd90, %fd73, %fd81;
	add.f64 	%fd91, %fd90, %fd90;
	neg.f64 	%fd92, %fd81;
	fma.rn.f64 	%fd93, %fd92, %fd73, %fd91;
	mul.f64 	%fd94, %fd79, %fd93;
	mul.f64 	%fd95, %fd82, %fd89;
	fma.rn.f64 	%fd96, %fd95, %fd81, %fd94;
	xor.b32  	%r167, %r282, -2147483648;
	mov.b32 	%r168, 1127219200;
	mov.b64 	%fd97, {%r167, %r168};
	sub.f64 	%fd98, %fd97, %fd3;
	fma.rn.f64 	%fd99, %fd98, 0d3FE62E42FEFA39EF, %fd81;
	fma.rn.f64 	%fd100, %fd98, 0dBFE62E42FEFA39EF, %fd99;
	sub.f64 	%fd101, %fd100, %fd81;
	sub.f64 	%fd102, %fd96, %fd101;
	fma.rn.f64 	%fd103, %fd98, 0d3C7ABC9E3B39803F, %fd102;
	add.f64 	%fd289, %fd99, %fd103;
	bra.uni 	$L__BB3_12;
$L__BB3_11:
	fma.rn.f64 	%fd72, %fd287, 0d7FF0000000000000, 0d7FF0000000000000;
	{
	.reg .b32 %temp; 
	mov.b64 	{%temp, %r159}, %fd287;
	}
	and.b32  	%r160, %r159, 2147483647;
	setp.eq.s32 	%p6, %r160, 0;
	selp.f64 	%fd289, 0dFFF0000000000000, %fd72, %p6;
$L__BB3_12:
	mul.f64 	%fd17, %fd289, 0dC000000000000000;
	{
	.reg .b32 %temp; 
	mov.b64 	{%temp, %r169}, %fd8;
	}
	shl.b32 	%r170, %r169, 1;
	setp.gt.u32 	%p8, %r170, -2038431744;
	mov.f64 	%fd104, 0d0000000000000000;
	mul.rn.f64 	%fd105, %fd8, %fd104;
	selp.f64 	%fd18, %fd105, %fd8, %p8;
	{
	.reg .b32 %temp; 
	mov.b64 	{%r171, %temp}, %fd18;
	}
	{
	.reg .b32 %temp; 
	mov.b64 	{%temp, %r172}, %fd18;
	}
	add.s32 	%r173, %r172, 1048576;
	mov.b64 	%fd106, {%r171, %r173};
	cvt.rni.f64.f64 	%fd107, %fd106;
	cvt.rzi.s64.f64 	%rd19, %fd107;
	cvt.u32.u64 	%r174, %rd19;
	fma.rn.f64 	%fd108, %fd107, 0dBFE0000000000000, %fd18;
	mul.f64 	%fd109, %fd108, 0d3CA1A62633145C07;
	fma.rn.f64 	%fd110, %fd108, 0d400921FB54442D18, %fd109;
	mul.rn.f64 	%fd111, %fd110, %fd110;
	fma.rn.f64 	%fd112, %fd111, 0dBDA8FF8320FD8164, 0d3E21EEA7C1EF8528;
	fma.rn.f64 	%fd113, %fd112, %fd111, 0dBE927E4F8E06E6D9;
	fma.rn.f64 	%fd114, %fd113, %fd111, 0d3EFA01A019DDBCE9;
	fma.rn.f64 	%fd115, %fd114, %fd111, 0dBF56C16C16C15D47;
	fma.rn.f64 	%fd116, %fd115, %fd111, 0d3FA5555555555551;
	fma.rn.f64 	%fd117, %fd116, %fd111, 0dBFE0000000000000;
	fma.rn.f64 	%fd118, %fd117, %fd111, 0d3FF0000000000000;
	fma.rn.f64 	%fd119, %fd111, 0d3DE5DB65F9785EBA, 0dBE5AE5F12CB0D246;
	fma.rn.f64 	%fd120, %fd119, %fd111, 0d3EC71DE369ACE392;
	fma.rn.f64 	%fd121, %fd120, %fd111, 0dBF2A01A019DB62A1;
	fma.rn.f64 	%fd122, %fd121, %fd111, 0d3F81111111110818;
	fma.rn.f64 	%fd123, %fd122, %fd111, 0dBFC5555555555554;
	fma.rn.f64 	%fd124, %fd123, %fd111, 0d0000000000000000;
	fma.rn.f64 	%fd125, %fd124, %fd110, %fd110;
	and.b64  	%rd20, %rd19, 1;
	setp.eq.b64 	%p9, %rd20, 1;
	{
	.reg .b32 %temp; 
	mov.b64 	{%temp, %r175}, %fd125;
	}
	{
	.reg .b32 %temp; 
	mov.b64 	{%r176, %temp}, %fd125;
	}
	xor.b32  	%r177, %r175, -2147483648;
	mov.b64 	%fd126, {%r176, %r177};
	selp.f64 	%fd290, %fd118, %fd125, %p9;
	selp.f64 	%fd291, %fd126, %fd118, %p9;
	and.b32  	%r178, %r174, 2;
	setp.eq.s32 	%p10, %r178, 0;
	@%p10 bra 	$L__BB3_14;
	{
	.reg .b32 %temp; 
	mov.b64 	{%temp, %r179}, %fd290;
	}
	{
	.reg .b32 %temp; 
	mov.b64 	{%r180, %temp}, %fd290;
	}
	xor.b32  	%r181, %r179, -2147483648;
	mov.b64 	%fd290, {%r180, %r181};
	{
	.reg .b32 %temp; 
	mov.b64 	{%temp, %r182}, %fd291;
	}
	{
	.reg .b32 %temp; 
	mov.b64 	{%r183, %temp}, %fd291;
	}
	xor.b32  	%r184, %r182, -2147483648;
	mov.b64 	%fd291, {%r183, %r184};
$L__BB3_14:
	sqrt.rn.f64 	%fd127, %fd17;
	mov.f64 	%fd128, 0d0000000000000000;
	add.rn.f64 	%fd129, %fd291, %fd128;
	cvt.rzi.f64.f64 	%fd130, %fd18;
	setp.eq.f64 	%p11, %fd18, %fd130;
	mul.rn.f64 	%fd131, %fd18, %fd128;
	selp.f64 	%fd132, %fd131, %fd290, %p11;
	mul.f64 	%fd293, %fd127, %fd132;
	mul.f64 	%fd292, %fd127, %fd129;
	mov.b32 	%r272, 1;
	mov.u32 	%r284, %r26;
	mov.u32 	%r285, %r25;
	mov.u32 	%r286, %r24;
	mov.u32 	%r287, %r278;
	mov.u32 	%r278, %r290;
$L__BB3_15:
	mul.f64 	%fd133, %fd1, %fd293;
	shl.b32 	%r186, %r5, 3;
	mov.u32 	%r187, _ZZ13doRandomStuffIdLj32EEvPT_S1_jmP17curandStateXORWOWS3_E5sdata;
	add.s32 	%r188, %r187, %r186;
	ld.volatile.shared.f64 	%fd134, [%r188];
	fma.rn.f64 	%fd135, %fd6, %fd133, %fd134;
	st.volatile.shared.f64 	[%r188], %fd135;
	add.s32 	%r271, %r271, %r4;
	setp.lt.u32 	%p12, %r271, %r117;
	@%p12 bra 	$L__BB3_4;
$L__BB3_16:
	setp.gt.u32 	%p13, %r5, 15;
	@%p13 bra 	$L__BB3_18;
	shl.b32 	%r189, %r5, 3;
	mov.u32 	%r190, _ZZ13doRandomStuffIdLj32EEvPT_S1_jmP17curandStateXORWOWS3_E5sdata;
	add.s32 	%r191, %r190, %r189;
	ld.volatile.shared.f64 	%fd136, [%r191+128];
	ld.volatile.shared.f64 	%fd137, [%r191];
	add.f64 	%fd138, %fd136, %fd137;
	st.volatile.shared.f64 	[%r191], %fd138;
	ld.volatile.shared.f64 	%fd139, [%r191+64];
	ld.volatile.shared.f64 	%fd140, [%r191];
	add.f64 	%fd141, %fd139, %fd140;
	st.volatile.shared.f64 	[%r191], %fd141;
	ld.volatile.shared.f64 	%fd142, [%r191+32];
	ld.volatile.shared.f64 	%fd143, [%r191];
	add.f64 	%fd144, %fd142, %fd143;
	st.volatile.shared.f64 	[%r191], %fd144;
	ld.volatile.shared.f64 	%fd145, [%r191+16];
	ld.volatile.shared.f64 	%fd146, [%r191];
	add.f64 	%fd147, %fd145, %fd146;
	st.volatile.shared.f64 	[%r191], %fd147;
	ld.volatile.shared.f64 	%fd148, [%r191+8];
	ld.volatile.shared.f64 	%fd149, [%r191];
	add.f64 	%fd150, %fd148, %fd149;
	st.volatile.shared.f64 	[%r191], %fd150;
$L__BB3_18:
	setp.ne.s32 	%p14, %r5, 0;
	st.global.v2.u32 	[%rd4], {%r288, %r287};
	st.global.v2.u32 	[%rd4+8], {%r286, %r285};
	st.global.v2.u32 	[%rd4+16], {%r284, %r290};
	st.global.v2.u32 	[%rd4+24], {%r13, %r272};
	st.global.f32 	[%rd4+32], %f1;
	st.global.f64 	[%rd4+40], %fd292;
	@%p14 bra 	$L__BB3_25;
	ld.volatile.shared.f64 	%fd30, [_ZZ13doRandomStuffIdLj32EEvPT_S1_jmP17curandStateXORWOWS3_E5sdata];
	abs.f64 	%fd31, %fd30;
	setp.neu.f64 	%p15, %fd31, 0d7FF0000000000000;
	@%p15 bra 	$L__BB3_21;
	mov.f64 	%fd156, 0d0000000000000000;
	mul.rn.f64 	%fd296, %fd30, %fd156;
	mov.b32 	%r298, 1;
	bra.uni 	$L__BB3_24;
$L__BB3_21:
	mul.f64 	%fd151, %fd30, 0d3FE45F306DC9C883;
	cvt.rni.s32.f64 	%r297, %fd151;
	cvt.rn.f64.s32 	%fd152, %r297;
	fma.rn.f64 	%fd153, %fd152, 0dBFF921FB54442D18, %fd30;
	fma.rn.f64 	%fd154, %fd152, 0dBC91A62633145C00, %fd153;
	fma.rn.f64 	%fd296, %fd152, 0dB97B839A252049C0, %fd154;
	setp.ltu.f64 	%p16, %fd31, 0d41E0000000000000;
	@%p16 bra 	$L__BB3_23;
	{ // callseq 2, 0
	.param .b64 param0;
	st.param.f64 	[param0], %fd30;
	.param .align 16 .b8 retval0[16];
	call.uni (retval0), 
	__internal_trig_reduction_slowpathd, 
	(
	param0
	);
	ld.param.f64 	%fd296, [retval0];
	ld.param.b32 	%r297, [retval0+8];
	} // callseq 2
$L__BB3_23:
	add.s32 	%r298, %r297, 1;
$L__BB3_24:
	shl.b32 	%r194, %r298, 6;
	cvt.u64.u32 	%rd21, %r194;
	and.b64  	%rd22, %rd21, 64;
	add.s64 	%rd24, %rd23, %rd22;
	mul.rn.f64 	%fd157, %fd296, %fd296;
	and.b32  	%r195, %r298, 1;
	setp.eq.b32 	%p17, %r195, 1;
	selp.f64 	%fd158, 0dBDA8FF8320FD8164, 0d3DE5DB65F9785EBA, %p17;
	ld.global.nc.v2.f64 	{%fd159, %fd160}, [%rd24];
	fma.rn.f64 	%fd161, %fd158, %fd157, %fd159;
	fma.rn.f64 	%fd162, %fd161, %fd157, %fd160;
	ld.global.nc.v2.f64 	{%fd163, %fd164}, [%rd24+16];
	fma.rn.f64 	%fd165, %fd162, %fd157, %fd163;
	fma.rn.f64 	%fd166, %fd165, %fd157, %fd164;
	ld.global.nc.v2.f64 	{%fd167, %fd168}, [%rd24+32];
	fma.rn.f64 	%fd169, %fd166, %fd157, %fd167;
	fma.rn.f64 	%fd170, %fd169, %fd157, %fd168;
	fma.rn.f64 	%fd171, %fd170, %fd296, %fd296;
	fma.rn.f64 	%fd172, %fd170, %fd157, 0d3FF0000000000000;
	selp.f64 	%fd173, %fd172, %fd171, %p17;
	and.b32  	%r196, %r298, 2;
	setp.eq.s32 	%p18, %r196, 0;
	mov.f64 	%fd174, 0d0000000000000000;
	sub.f64 	%fd175, %fd174, %fd173;
	selp.f64 	%fd176, %fd173, %fd175, %p18;
	mul.f64 	%fd177, %fd2, %fd176;
	mul.wide.u32 	%rd25, %r270, 8;
	add.s64 	%rd26, %rd2, %rd25;
	st.global.f64 	[%rd26], %fd177;
$L__BB3_25:
	mov.u32 	%r197, %nctaid.x;
	add.s32 	%r270, %r270, %r197;
	setp.lt.u32 	%p19, %r270, %r3;
	@%p19 bra 	$L__BB3_2;
$L__BB3_26:
	add.s32 	%r299, %r3, %r2;
	setp.ge.u32 	%p20, %r299, %r1;
	@%p20 bra 	$L__BB3_51;
	mov.u32 	%r61, %ntid.x;
	mov.u32 	%r62, %tid.x;
	shl.b32 	%r198, %r62, 3;
	mov.u32 	%r199, _ZZ13doRandomStuffIdLj32EEvPT_S1_jmP17curandStateXORWOWS3_E5sdata;
	add.s32 	%r63, %r199, %r198;
	mov.b32 	%r200, 1127219200;
	mov.b32 	%r201, -2147483648;
	mov.b64 	%fd37, {%r201, %r200};
	mov.u32 	%r64, %nctaid.x;
	mov.u64 	%rd41, __cudart_sin_cos_coeffs;
$L__BB3_28:
	setp.ge.u32 	%p21, %r62, %r117;
	mad.lo.s32 	%r202, %r299, %r61, %r62;
	mul.wide.u32 	%rd27, %r202, 48;
	add.s64 	%rd5, %rd3, %rd27;
	ld.global.v2.u32 	{%r318, %r317}, [%rd5];
	ld.global.v2.u32 	{%r316, %r315}, [%rd5+8];
	ld.global.v2.u32 	{%r314, %r320}, [%rd5+16];
	ld.global.v2.u32 	{%r72, %r307}, [%rd5+24];
	ld.global.f32 	%f2, [%rd5+32];
	ld.global.f64 	%fd303, [%rd5+40];
	mov.b64 	%rd28, 0;
	st.volatile.shared.u64 	[%r63], %rd28;
	@%p21 bra 	$L__BB3_42;
	mov.u32 	%r300, %r62;
	mov.u32 	%r306, %r320;
$L__BB3_30:
	mul.wide.u32 	%rd29, %r300, 8;
	add.s64 	%rd30, %rd1, %rd29;
	ld.global.f64 	%fd40, [%rd30];
	setp.eq.s32 	%p22, %r307, 1;
	mov.b32 	%r307, 0;
	mov.u32 	%r320, %r306;
	mov.f64 	%fd304, %fd303;
	@%p22 bra 	$L__BB3_41;
	shr.u32 	%r205, %r317, 2;
	xor.b32  	%r206, %r205, %r317;
	shl.b32 	%r207, %r306, 4;
	shl.b32 	%r208, %r206, 1;
	xor.b32  	%r209, %r207, %r208;
	xor.b32  	%r210, %r209, %r306;
	xor.b32  	%r83, %r210, %r206;
	add.s32 	%r211, %r318, %r83;
	add.s32 	%r212, %r211, 362437;
	shr.u32 	%r213, %r316, 2;
	xor.b32  	%r214, %r213, %r316;
	shl.b32 	%r215, %r83, 4;
	shl.b32 	%r216, %r214, 1;
	xor.b32  	%r217, %r216, %r215;
	xor.b32  	%r218, %r217, %r214;
	xor.b32  	%r84, %r218, %r83;
	add.s32 	%r219, %r318, %r84;
	add.s32 	%r220, %r219, 724874;
	shr.u32 	%r221, %r315, 2;
	xor.b32  	%r222, %r221, %r315;
	shl.b32 	%r223, %r84, 4;
	shl.b32 	%r224, %r222, 1;
	xor.b32  	%r225, %r224, %r223;
	xor.b32  	%r226, %r225, %r222;
	xor.b32  	%r85, %r226, %r84;
	add.s32 	%r227, %r318, %r85;
	add.s32 	%r228, %r227, 1087311;
	shr.u32 	%r229, %r314, 2;
	xor.b32  	%r230, %r229, %r314;
	shl.b32 	%r231, %r85, 4;
	shl.b32 	%r232, %r230, 1;
	xor.b32  	%r233, %r232, %r231;
	xor.b32  	%r234, %r233, %r230;
	xor.b32  	%r320, %r234, %r85;
	add.s32 	%r318, %r318, 1449748;
	add.s32 	%r235, %r320, %r318;
	cvt.u64.u32 	%rd31, %r212;
	mul.wide.u32 	%rd32, %r220, 2097152;
	xor.b64  	%rd33, %rd32, %rd31;
	cvt.rn.f64.u64 	%fd178, %rd33;
	fma.rn.f64 	%fd298, %fd178, 0d3CA0000000000000, 0d3C90000000000000;
	cvt.u64.u32 	%rd34, %r228;
	mul.wide.u32 	%rd35, %r235, 2097152;
	xor.b64  	%rd36, %rd35, %rd34;
	cvt.rn.f64.u64 	%fd179, %rd36;
	fma.rn.f64 	%fd42, %fd179, 0d3CB0000000000000, 0d3CA0000000000000;
	{
	.reg .b32 %temp; 
	mov.b64 	{%temp, %r308}, %fd298;
	}
	{
	.reg .b32 %temp; 
	mov.b64 	{%r309, %temp}, %fd298;
	}
	setp.gt.s32 	%p23, %r308, 1048575;
	mov.b32 	%r310, -1023;
	@%p23 bra 	$L__BB3_33;
	mul.f64 	%fd298, %fd298, 0d4350000000000000;
	{
	.reg .b32 %temp; 
	mov.b64 	{%temp, %r308}, %fd298;
	}
	{
	.reg .b32 %temp; 
	mov.b64 	{%r309, %temp}, %fd298;
	}
	mov.b32 	%r310, -1077;
$L__BB3_33:
	add.s32 	%r237, %r308, -1;
	setp.gt.u32 	%p24, %r237, 2146435070;
	@%p24 bra 	$L__BB3_37;
	shr.u32 	%r240, %r308, 20;
	add.s32 	%r311, %r310, %r240;
	and.b32  	%r241, %r308, 1048575;
	or.b32  	%r242, %r241, 1072693248;
	mov.b64 	%fd299, {%r309, %r242};
	setp.lt.u32 	%p26, %r242, 1073127583;
	@%p26 bra 	$L__BB3_36;
	{
	.reg .b32 %temp; 
	mov.b64 	{%r243, %temp}, %fd299;
	}
	{
	.reg .b32 %temp; 
	mov.b64 	{%temp, %r244}, %fd299;
	}
	add.s32 	%r245, %r244, -1048576;
	mov.b64 	%fd299, {%r243, %r245};
	add.s32 	%r311, %r311, 1;
$L__BB3_36:
	add.f64 	%fd181, %fd299, 0dBFF0000000000000;
	add.f64 	%fd182, %fd299, 0d3FF0000000000000;
	rcp.approx.ftz.f64 	%fd183, %fd182;
	neg.f64 	%fd184, %fd182;
	fma.rn.f64 	%fd185, %fd184, %fd183, 0d3FF0000000000000;
	fma.rn.f64 	%fd186, %fd185, %fd185, %fd185;
	fma.rn.f64 	%fd187, %fd186, %fd183, %fd183;
	mul.f64 	%fd188, %fd181, %fd187;
	fma.rn.f64 	%fd189, %fd181, %fd187, %fd188;
	mul.f64 	%fd190, %fd189, %fd189;
	fma.rn.f64 	%fd191, %fd190, 0d3EB1380B3AE80F1E, 0d3ED0EE258B7A8B04;
	fma.rn.f64 	%fd192, %fd191, %fd190, 0d3EF3B2669F02676F;
	fma.rn.f64 	%fd193, %fd192, %fd190, 0d3F1745CBA9AB0956;
	fma.rn.f64 	%fd194, %fd193, %fd190, 0d3F3C71C72D1B5154;
	fma.rn.f64 	%fd195, %fd194, %fd190, 0d3F624924923BE72D;
	fma.rn.f64 	%fd196, %fd195, %fd190, 0d3F8999999999A3C4;
	fma.rn.f64 	%fd197, %fd196, %fd190, 0d3FB5555555555554;
	sub.f64 	%fd198, %fd181, %fd189;
	add.f64 	%fd199, %fd198, %fd198;
	neg.f64 	%fd200, %fd189;
	fma.rn.f64 	%fd201, %fd200, %fd181, %fd199;
	mul.f64 	%fd202, %fd187, %fd201;
	mul.f64 	%fd203, %fd190, %fd197;
	fma.rn.f64 	%fd204, %fd203, %fd189, %fd202;
	xor.b32  	%r246, %r311, -2147483648;
	mov.b32 	%r247, 1127219200;
	mov.b64 	%fd205, {%r246, %r247};
	sub.f64 	%fd206, %fd205, %fd37;
	fma.rn.f64 	%fd207, %fd206, 0d3FE62E42FEFA39EF, %fd189;
	fma.rn.f64 	%fd208, %fd206, 0dBFE62E42FEFA39EF, %fd207;
	sub.f64 	%fd209, %fd208, %fd189;
	sub.f64 	%fd210, %fd204, %fd209;
	fma.rn.f64 	%fd211, %fd206, 0d3C7ABC9E3B39803F, %fd210;
	add.f64 	%fd300, %fd207, %fd211;
	bra.uni 	$L__BB3_38;
$L__BB3_37:
	fma.rn.f64 	%fd180, %fd298, 0d7FF0000000000000, 0d7FF0000000000000;
	{
	.reg .b32 %temp; 
	mov.b64 	{%temp, %r238}, %fd298;
	}
	and.b32  	%r239, %r238, 2147483647;
	setp.eq.s32 	%p25, %r239, 0;
	selp.f64 	%fd300, 0dFFF0000000000000, %fd180, %p25;
$L__BB3_38:
	mul.f64 	%fd51, %fd300, 0dC000000000000000;
	{
	.reg .b32 %temp; 
	mov.b64 	{%temp, %r248}, %fd42;
	}
	shl.b32 	%r249, %r248, 1;
	setp.gt.u32 	%p27, %r249, -2038431744;
	mov.f64 	%fd212, 0d0000000000000000;
	mul.rn.f64 	%fd213, %fd42, %fd212;
	selp.f64 	%fd52, %fd213, %fd42, %p27;
	{
	.reg .b32 %temp; 
	mov.b64 	{%r250, %temp}, %fd52;
	}
	{
	.reg .b32 %temp; 
	mov.b64 	{%temp, %r251}, %fd52;
	}
	add.s32 	%r252, %r251, 1048576;
	mov.b64 	%fd214, {%r250, %r252};
	cvt.rni.f64.f64 	%fd215, %fd214;
	cvt.rzi.s64.f64 	%rd37, %fd215;
	cvt.u32.u64 	%r253, %rd37;
	fma.rn.f64 	%fd216, %fd215, 0dBFE0000000000000, %fd52;
	mul.f64 	%fd217, %fd216, 0d3CA1A62633145C07;
	fma.rn.f64 	%fd218, %fd216, 0d400921FB54442D18, %fd217;
	mul.rn.f64 	%fd219, %fd218, %fd218;
	fma.rn.f64 	%fd220, %fd219, 0dBDA8FF8320FD8164, 0d3E21EEA7C1EF8528;
	fma.rn.f64 	%fd221, %fd220, %fd219, 0dBE927E4F8E06E6D9;
	fma.rn.f64 	%fd222, %fd221, %fd219, 0d3EFA01A019DDBCE9;
	fma.rn.f64 	%fd223, %fd222, %fd219, 0dBF56C16C16C15D47;
	fma.rn.f64 	%fd224, %fd223, %fd219, 0d3FA5555555555551;
	fma.rn.f64 	%fd225, %fd224, %fd219, 0dBFE0000000000000;
	fma.rn.f64 	%fd226, %fd225, %fd219, 0d3FF0000000000000;
	fma.rn.f64 	%fd227, %fd219, 0d3DE5DB65F9785EBA, 0dBE5AE5F12CB0D246;
	fma.rn.f64 	%fd228, %fd227, %fd219, 0d3EC71DE369ACE392;
	fma.rn.f64 	%fd229, %fd228, %fd219, 0dBF2A01A019DB62A1;
	fma.rn.f64 	%fd230, %fd229, %fd219, 0d3F81111111110818;
	fma.rn.f64 	%fd231, %fd230, %fd219, 0dBFC5555555555554;
	fma.rn.f64 	%fd232, %fd231, %fd219, 0d0000000000000000;
	fma.rn.f64 	%fd233, %fd232, %fd218, %fd218;
	and.b64  	%rd38, %rd37, 1;
	setp.eq.b64 	%p28, %rd38, 1;
	{
	.reg .b32 %temp; 
	mov.b64 	{%temp, %r254}, %fd233;
	}
	{
	.reg .b32 %temp; 
	mov.b64 	{%r255, %temp}, %fd233;
	}
	xor.b32  	%r256, %r254, -2147483648;
	mov.b64 	%fd234, {%r255, %r256};
	selp.f64 	%fd301, %fd226, %fd233, %p28;
	selp.f64 	%fd302, %fd234, %fd226, %p28;
	and.b32  	%r257, %r253, 2;
	setp.eq.s32 	%p29, %r257, 0;
	@%p29 bra 	$L__BB3_40;
	{
	.reg .b32 %temp; 
	mov.b64 	{%temp, %r258}, %fd301;
	}
	{
	.reg .b32 %temp; 
	mov.b64 	{%r259, %temp}, %fd301;
	}
	xor.b32  	%r260, %r258, -2147483648;
	mov.b64 	%fd301, {%r259, %r260};
	{
	.reg .b32 %temp; 
	mov.b64 	{%temp, %r261}, %fd302;
	}
	{
	.reg .b32 %temp; 
	mov.b64 	{%r262, %temp}, %fd302;
	}
	xor.b32  	%r263, %r261, -2147483648;
	mov.b64 	%fd302, {%r262, %r263};
$L__BB3_40:
	sqrt.rn.f64 	%fd235, %fd51;
	mov.f64 	%fd236, 0d0000000000000000;
	add.rn.f64 	%fd237, %fd302, %fd236;
	cvt.rzi.f64.f64 	%fd238, %fd52;
	setp.eq.f64 	%p30, %fd52, %fd238;
	mul.rn.f64 	%fd239, %fd52, %fd236;
	selp.f64 	%fd240, %fd239, %fd301, %p30;
	mul.f64 	%fd304, %fd235, %fd240;
	mul.f64 	%fd303, %fd235, %fd237;
	mov.b32 	%r307, 1;
	mov.u32 	%r314, %r85;
	mov.u32 	%r315, %r84;
	mov.u32 	%r316, %r83;
	mov.u32 	%r317, %r306;
	mov.u32 	%r306, %r320;
$L__BB3_41:
	mul.f64 	%fd241, %fd1, %fd304;
	ld.volatile.shared.f64 	%fd242, [%r63];
	fma.rn.f64 	%fd243, %fd40, %fd241, %fd242;
	st.volatile.shared.f64 	[%r63], %fd243;
	add.s32 	%r300, %r300, %r61;
	setp.lt.u32 	%p31, %r300, %r117;
	@%p31 bra 	$L__BB3_30;
$L__BB3_42:
	setp.gt.u32 	%p32, %r62, 15;
	@%p32 bra 	$L__BB3_44;
	ld.volatile.shared.f64 	%fd244, [%r63+128];
	ld.volatile.shared.f64 	%fd245, [%r63];
	add.f64 	%fd246, %fd244, %fd245;
	st.volatile.shared.f64 	[%r63], %fd246;
	ld.volatile.shared.f64 	%fd247, [%r63+64];
	ld.volatile.shared.f64 	%fd248, [%r63];
	add.f64 	%fd249, %fd247, %fd248;
	st.volatile.shared.f64 	[%r63], %fd249;
	ld.volatile.shared.f64 	%fd250, [%r63+32];
	ld.volatile.shared.f64 	%fd251, [%r63];
	add.f64 	%fd252, %fd250, %fd251;
	st.volatile.shared.f64 	[%r63], %fd252;
	ld.volatile.shared.f64 	%fd253, [%r63+16];
	ld.volatile.shared.f64 	%fd254, [%r63];
	add.f64 	%fd255, %fd253, %fd254;
	st.volatile.shared.f64 	[%r63], %fd255;
	ld.volatile.shared.f64 	%fd256, [%r63+8];
	ld.volatile.shared.f64 	%fd257, [%r63];
	add.f64 	%fd258, %fd256, %fd257;
	st.volatile.shared.f64 	[%r63], %fd258;
$L__BB3_44:
	setp.ne.s32 	%p33, %r62, 0;
	st.global.v2.u32 	[%rd5], {%r318, %r317};
	st.global.v2.u32 	[%rd5+8], {%r316, %r315};
	st.global.v2.u32 	[%rd5+16], {%r314, %r320};
	st.global.v2.u32 	[%rd5+24], {%r72, %r307};
	st.global.f32 	[%rd5+32], %f2;
	st.global.f64 	[%rd5+40], %fd303;
	@%p33 bra 	$L__BB3_50;
	ld.volatile.shared.f64 	%fd64, [_ZZ13doRandomStuffIdLj32EEvPT_S1_jmP17curandStateXORWOWS3_E5sdata];
	abs.f64 	%fd65, %fd64;
	setp.neu.f64 	%p34, %fd65, 0d7FF0000000000000;
	@%p34 bra 	$L__BB3_47;
	mov.f64 	%fd264, 0d0000000000000000;
	mul.rn.f64 	%fd306, %fd64, %fd264;
	mov.b32 	%r326, 0;
	bra.uni 	$L__BB3_49;
$L__BB3_47:
	mul.f64 	%fd259, %fd64, 0d3FE45F306DC9C883;
	cvt.rni.s32.f64 	%r326, %fd259;
	cvt.rn.f64.s32 	%fd260, %r326;
	fma.rn.f64 	%fd261, %fd260, 0dBFF921FB54442D18, %fd64;
	fma.rn.f64 	%fd262, %fd260, 0dBC91A62633145C00, %fd261;
	fma.rn.f64 	%fd306, %fd260, 0dB97B839A252049C0, %fd262;
	setp.ltu.f64 	%p35, %fd65, 0d41E0000000000000;
	@%p35 bra 	$L__BB3_49;
	{ // callseq 3, 0
	.param .b64 param0;
	st.param.f64 	[param0], %fd64;
	.param .align 16 .b8 retval0[16];
	call.uni (retval0), 
	__internal_trig_reduction_slowpathd, 
	(
	param0
	);
	ld.param.f64 	%fd306, [retval0];
	ld.param.b32 	%r326, [retval0+8];
	} // callseq 3
$L__BB3_49:
	shl.b32 	%r267, %r326, 6;
	cvt.u64.u32 	%rd39, %r267;
	and.b64  	%rd40, %rd39, 64;
	add.s64 	%rd42, %rd41, %rd40;
	mul.rn.f64 	%fd265, %fd306, %fd306;
	and.b32  	%r268, %r326, 1;
	setp.eq.b32 	%p36, %r268, 1;
	selp.f64 	%fd266, 0dBDA8FF8320FD8164, 0d3DE5DB65F9785EBA, %p36;
	ld.global.nc.v2.f64 	{%fd267, %fd268}, [%rd42];
	fma.rn.f64 	%fd269, %fd266, %fd265, %fd267;
	fma.rn.f64 	%fd270, %fd269, %fd265, %fd268;
	ld.global.nc.v2.f64 	{%fd271, %fd272}, [%rd42+16];
	fma.rn.f64 	%fd273, %fd270, %fd265, %fd271;
	fma.rn.f64 	%fd274, %fd273, %fd265, %fd272;
	ld.global.nc.v2.f64 	{%fd275, %fd276}, [%rd42+32];
	fma.rn.f64 	%fd277, %fd274, %fd265, %fd275;
	fma.rn.f64 	%fd278, %fd277, %fd265, %fd276;
	fma.rn.f64 	%fd279, %fd278, %fd306, %fd306;
	fma.rn.f64 	%fd280, %fd278, %fd265, 0d3FF0000000000000;
	selp.f64 	%fd281, %fd280, %fd279, %p36;
	and.b32  	%r269, %r326, 2;
	setp.eq.s32 	%p37, %r269, 0;
	mov.f64 	%fd282, 0d0000000000000000;
	sub.f64 	%fd283, %fd282, %fd281;
	selp.f64 	%fd284, %fd281, %fd283, %p37;
	mul.f64 	%fd285, %fd2, %fd284;
	mul.wide.u32 	%rd43, %r299, 8;
	add.s64 	%rd44, %rd2, %rd43;
	st.global.f64 	[%rd44], %fd285;
$L__BB3_50:
	add.s32 	%r299, %r299, %r64;
	setp.lt.u32 	%p38, %r299, %r1;
	@%p38 bra 	$L__BB3_28;
$L__BB3_51:
	ret;

}
	// .globl	_Z13doRandomStuffIdLj64EEvPT_S1_jmP17curandStateXORWOWS3_
.visible .entry _Z13doRandomStuffIdLj64EEvPT_S1_jmP17curandStateXORWOWS3_(
	.param .u64 .ptr .align 1 _Z13doRandomStuffIdLj64EEvPT_S1_jmP17curandStateXORWOWS3__param_0,
	.param .u64 .ptr .align 1 _Z13doRandomStuffIdLj64EEvPT_S1_jmP17curandStateXORWOWS3__param_1,
	.param .u32 _Z13doRandomStuffIdLj64EEvPT_S1_jmP17curandStateXORWOWS3__param_2,
	.param .u64 _Z13doRandomStuffIdLj64EEvPT_S1_jmP17curandStateXORWOWS3__param_3,
	.param .u64 .ptr .align 1 _Z13doRandomStuffIdLj64EEvPT_S1_jmP17curandStateXORWOWS3__param_4,
	.param .u64 .ptr .align 1 _Z13doRandomStuffIdLj64EEvPT_S1_jmP17curandStateXORWOWS3__param_5
)
{
	.reg .pred 	%p<41>;
	.reg .b32 	%r<321>;
	.reg .b32 	%f<3>;
	.reg .b64 	%rd<48>;
	.reg .b64 	%fd<313>;
	// demoted variable
	.shared .align 8 .b8 _ZZ13doRandomStuffIdLj64EEvPT_S1_jmP17curandStateXORWOWS3_E5sdata[512];
	ld.param.u64 	%rd6, [_Z13doRandomStuffIdLj64EEvPT_S1_jmP17curandStateXORWOWS3__param_0];
	ld.param.u64 	%rd7, [_Z13doRandomStuffIdLj64EEvPT_S1_jmP17curandStateXORWOWS3__param_1];
	ld.param.u32 	%r118, [_Z13doRandomStuffIdLj64EEvPT_S1_jmP17curandStateXORWOWS3__param_2];
	cvta.to.global.u64 	%rd1, %rd6;
	cvta.to.global.u64 	%rd2, %rd7;
	ld.const.f64 	%fd1, [c_conf+8];
	ld.const.f64 	%fd2, [c_conf+16];
	ld.const.u32 	%r1, [c_conf];
	mov.u32 	%r2, %ctaid.x;
	shr.u32 	%r3, %r1, 1;
	setp.ge.u32 	%p1, %r2, %r3;
	@%p1 bra 	$L__BB4_27;
	mov.u32 	%r4, %ntid.x;
	mov.u32 	%r5, %tid.x;
	shl.b32 	%r119, %r5, 3;
	mov.u32 	%r120, _ZZ13doRandomStuffIdLj64EEvPT_S1_jmP17curandStateXORWOWS3_E5sdata;
	add.s32 	%r6, %r120, %r119;
	mov.b32 	%r121, 1127219200;
	mov.b32 	%r122, -2147483648;
	mov.b64 	%fd3, {%r122, %r121};
	mov.u64 	%rd23, __cudart_sin_cos_coeffs;
	mov.u32 	%r264, %r2;
$L__BB4_2:
	ld.param.u64 	%rd46, [_Z13doRandomStuffIdLj64EEvPT_S1_jmP17curandStateXORWOWS3__param_4];
	setp.ge.u32 	%p2, %r5, %r118;
	mad.lo.s32 	%r123, %r264, %r4, %r5;
	cvta.to.global.u64 	%rd8, %rd46;
	mul.wide.u32 	%rd9, %r123, 48;
	add.s64 	%rd3, %rd8, %rd9;
	ld.global.v2.u32 	{%r282, %r281}, [%rd3];
	ld.global.v2.u32 	{%r280, %r279}, [%rd3+8];
	ld.global.v2.u32 	{%r278, %r284}, [%rd3+16];
	ld.global.v2.u32 	{%r14, %r266}, [%rd3+24];
	ld.global.f32 	%f1, [%rd3+32];
	ld.global.f64 	%fd298, [%rd3+40];
	mov.b64 	%rd10, 0;
	st.volatile.shared.u64 	[%r6], %rd10;
	@%p2 bra 	$L__BB4_16;
	mov.u32 	%r265, %r5;
	mov.u32 	%r272, %r284;
$L__BB4_4:
	mul.wide.u32 	%rd11, %r265, 8;
	add.s64 	%rd12, %rd1, %rd11;
	ld.global.f64 	%fd6, [%rd12];
	setp.eq.s32 	%p3, %r266, 1;
	mov.b32 	%r266, 0;
	mov.u32 	%r284, %r272;
	mov.f64 	%fd299, %fd298;
	@%p3 bra 	$L__BB4_15;
	shr.u32 	%r126, %r281, 2;
	xor.b32  	%r127, %r126, %r281;
	shl.b32 	%r128, %r272, 4;
	shl.b32 	%r129, %r127, 1;
	xor.b32  	%r130, %r128, %r129;
	xor.b32  	%r131, %r130, %r272;
	xor.b32  	%r25, %r131, %r127;
	add.s32 	%r132, %r282, %r25;
	add.s32 	%r133, %r132, 362437;
	shr.u32 	%r134, %r280, 2;
	xor.b32  	%r135, %r134, %r280;
	shl.b32 	%r136, %r25, 4;
	shl.b32 	%r137, %r135, 1;
	xor.b32  	%r138, %r137, %r136;
	xor.b32  	%r139, %r138, %r135;
	xor.b32  	%r26, %r139, %r25;
	add.s32 	%r140, %r282, %r26;
	add.s32 	%r141, %r140, 724874;
	shr.u32 	%r142, %r279, 2;
	xor.b32  	%r143, %r142, %r279;
	shl.b32 	%r144, %r26, 4;
	shl.b32 	%r145, %r143, 1;
	xor.b32  	%r146, %r145, %r144;
	xor.b32  	%r147, %r146, %r143;
	xor.b32  	%r27, %r147, %r26;
	add.s32 	%r148, %r282, %r27;
	add.s32 	%r149, %r148, 1087311;
	shr.u32 	%r150, %r278, 2;
	xor.b32  	%r151, %r150, %r278;
	shl.b32 	%r152, %r27, 4;
	shl.b32 	%r153, %r151, 1;
	xor.b32  	%r154, %r153, %r152;
	xor.b32  	%r155, %r154, %r151;
	xor.b32  	%r284, %r155, %r27;
	add.s32 	%r282, %r282, 1449748;
	add.s32 	%r156, %r284, %r282;
	cvt.u64.u32 	%rd13, %r133;
	mul.wide.u32 	%rd14, %r141, 2097152;
	xor.b64  	%rd15, %rd14, %rd13;
	cvt.rn.f64.u64 	%fd70, %rd15;
	fma.rn.f64 	%fd293, %fd70, 0d3CA0000000000000, 0d3C90000000000000;
	cvt.u64.u32 	%rd16, %r149;
	mul.wide.u32 	%rd17, %r156, 2097152;
	xor.b64  	%rd18, %rd17, %rd16;
	cvt.rn.f64.u64 	%fd71, %rd18;
	fma.rn.f64 	%fd8, %fd71, 0d3CB0000000000000, 0d3CA0000000000000;
	{
	.reg .b32 %temp; 
	mov.b64 	{%temp, %r273}, %fd293;
	}
	{
	.reg .b32 %temp; 
	mov.b64 	{%r274, %temp}, %fd293;
	}
	setp.gt.s32 	%p4, %r273, 1048575;
	mov.b32 	%r275, -1023;
	@%p4 bra 	$L__BB4_7;
	mul.f64 	%fd293, %fd293, 0d4350000000000000;
	{
	.reg .b32 %temp; 
	mov.b64 	{%temp, %r273}, %fd293;
	}
	{
	.reg .b32 %temp; 
	mov.b64 	{%r274, %temp}, %fd293;
	}
	mov.b32 	%r275, -1077;
$L__BB4_7:
	add.s32 	%r158, %r273, -1;
	setp.gt.u32 	%p5, %r158, 2146435070;
	@%p5 bra 	$L__BB4_11;
	shr.u32 	%r161, %r273, 20;
	add.s32 	%r276, %r275, %r161;
	and.b32  	%r162, %r273, 1048575;
	or.b32  	%r163, %r162, 1072693248;
	mov.b64 	%fd294, {%r274, %r163};
	setp.lt.u32 	%p7, %r163, 1073127583;
	@%p7 bra 	$L__BB4_10;
	{
	.reg .b32 %temp; 
	mov.b64 	{%r164, %temp}, %fd294;
	}
	{
	.reg .b32 %temp; 
	mov.b64 	{%temp, %r165}, %fd294;
	}
	add.s32 	%r166, %r165, -1048576;
	mov.b64 	%fd294, {%r164, %r166};
	add.s32 	%r276, %r276, 1;
$L__BB4_10:
	add.f64 	%fd73, %fd294, 0dBFF0000000000000;
	add.f64 	%fd74, %fd294, 0d3FF0000000000000;
	rcp.approx.ftz.f64 	%fd75, %fd74;
	neg.f64 	%fd76, %fd74;
	fma.rn.f64 	%fd77, %fd76, %fd75, 0d3FF0000000000000;
	fma.rn.f64 	%fd78, %fd77, %fd77, %fd77;
	fma.rn.f64 	%fd79, %fd78, %fd75, %fd75;
	mul.f64 	%fd80, %fd73, %fd79;
	fma.rn.f64 	%fd81, %fd73, %fd79, %fd80;
	mul.f64 	%fd82, %fd81, %fd81;
	fma.rn.f64 	%fd83, %fd82, 0d3EB1380B3AE80F1E, 0d3ED0EE258B7A8B04;
	fma.rn.f64 	%fd84, %fd83, %fd82, 0d3EF3B2669F02676F;
	fma.rn.f64 	%fd85, %fd84, %fd82, 0d3F1745CBA9AB0956;
	fma.rn.f64 	%fd86, %fd85, %fd82, 0d3F3C71C72D1B5154;
	fma.rn.f64 	%fd87, %fd86, %fd82, 0d3F624924923BE72D;
	fma.rn.f64 	%fd88, %fd87, %fd82, 0d3F8999999999A3C4;
	fma.rn.f64 	%fd89, %fd88, %fd82, 0d3FB5555555555554;
	sub.f64 	%fd90, %fd73, %fd81;
	add.f64 	%fd91, %fd90, %fd90;
	neg.f64 	%fd92, %fd81;
	fma.rn.f64 	%fd93, %fd92, %fd73, %fd91;
	mul.f64 	%fd94, %fd79, %fd93;
	mul.f64 	%fd95, %fd82, %fd89;
	fma.rn.f64 	%fd96, %fd95, %fd81, %fd94;
	xor.b32  	%r167, %r276, -2147483648;
	mov.b32 	%r168, 1127219200;
	mov.b64 	%fd97, {%r167, %r168};
	sub.f64 	%fd98, %fd97, %fd3;
	fma.rn.f64 	%fd99, %fd98, 0d3FE62E42FEFA39EF, %fd81;
	fma.rn.f64 	%fd100, %fd98, 0dBFE62E42FEFA39EF, %fd99;
	sub.f64 	%fd101, %fd100, %fd81;
	sub.f64 	%fd102, %fd96, %fd101;
	fma.rn.f64 	%fd103, %fd98, 0d3C7ABC9E3B39803F, %fd102;
	add.f64 	%fd295, %fd99, %fd103;
	bra.uni 	$L__BB4_12;
$L__BB4_11:
	fma.rn.f64 	%fd72, %fd293, 0d7FF0000000000000, 0d7FF0000000000000;
	{
	.reg .b32 %temp; 
	mov.b64 	{%temp, %r159}, %fd293;
	}
	and.b32  	%r160, %r159, 2147483647;
	setp.eq.s32 	%p6, %r160, 0;
	selp.f64 	%fd295, 0dFFF0000000000000, %fd72, %p6;
$L__BB4_12:
	mul.f64 	%fd17, %fd295, 0dC000000000000000;
	{
	.reg .b32 %temp; 
	mov.b64 	{%temp, %r169}, %fd8;
	}
	shl.b32 	%r170, %r169, 1;
	setp.gt.u32 	%p8, %r170, -2038431744;
	mov.f64 	%fd104, 0d0000000000000000;
	mul.rn.f64 	%fd105, %fd8, %fd104;
	selp.f64 	%fd18, %fd105, %fd8, %p8;
	{
	.reg .b32 %temp; 
	mov.b64 	{%r171, %temp}, %fd18;
	}
	{
	.reg .b32 %temp; 
	mov.b64 	{%temp, %r172}, %fd18;
	}
	add.s32 	%r173, %r172, 1048576;
	mov.b64 	%fd106, {%r171, %r173};
	cvt.rni.f64.f64 	%fd107, %fd106;
	cvt.rzi.s64.f64 	%rd19, %fd107;
	cvt.u32.u64 	%r174, %rd19;
	fma.rn.f64 	%fd108, %fd107, 0dBFE0000000000000, %fd18;
	mul.f64 	%fd109, %fd108, 0d3CA1A62633145C07;
	fma.rn.f64 	%fd110, %fd108, 0d400921FB54442D18, %fd109;
	mul.rn.f64 	%fd111, %fd110, %fd110;
	fma.rn.f64 	%fd112, %fd111, 0dBDA8FF8320FD8164, 0d3E21EEA7C1EF8528;
	fma.rn.f64 	%fd113, %fd112, %fd111, 0dBE927E4F8E06E6D9;
	fma.rn.f64 	%fd114, %fd113, %fd111, 0d3EFA01A019DDBCE9;
	fma.rn.f64 	%fd115, %fd114, %fd111, 0dBF56C16C16C15D47;
	fma.rn.f64 	%fd116, %fd115, %fd111, 0d3FA5555555555551;
	fma.rn.f64 	%fd117, %fd116, %fd111, 0dBFE0000000000000;
	fma.rn.f64 	%fd118, %fd117, %fd111, 0d3FF0000000000000;
	fma.rn.f64 	%fd119, %fd111, 0d3DE5DB65F9785EBA, 0dBE5AE5F12CB0D246;
	fma.rn.f64 	%fd120, %fd119, %fd111, 0d3EC71DE369ACE392;
	fma.rn.f64 	%fd121, %fd120, %fd111, 0dBF2A01A019DB62A1;
	fma.rn.f64 	%fd122, %fd121, %fd111, 0d3F81111111110818;
	fma.rn.f64 	%fd123, %fd122, %fd111, 0dBFC5555555555554;
	fma.rn.f64 	%fd124, %fd123, %fd111, 0d0000000000000000;
	fma.rn.f64 	%fd125, %fd124, %fd110, %fd110;
	and.b64  	%rd20, %rd19, 1;
	setp.eq.b64 	%p9, %rd20, 1;
	{
	.reg .b32 %temp; 
	mov.b64 	{%temp, %r175}, %fd125;
	}
	{
	.reg .b32 %temp; 
	mov.b64 	{%r176, %temp}, %fd125;
	}
	xor.b32  	%r177, %r175, -2147483648;
	mov.b64 	%fd126, {%r176, %r177};
	selp.f64 	%fd296, %fd118, %fd125, %p9;
	selp.f64 	%fd297, %fd126, %fd118, %p9;
	and.b32  	%r178, %r174, 2;
	setp.eq.s32 	%p10, %r178, 0;
	@%p10 bra 	$L__BB4_14;
	{
	.reg .b32 %temp; 
	mov.b64 	{%temp, %r179}, %fd296;
	}
	{
	.reg .b32 %temp; 
	mov.b64 	{%r180, %temp}, %fd296;
	}
	xor.b32  	%r181, %r179, -2147483648;
	mov.b64 	%fd296, {%r180, %r181};
	{
	.reg .b32 %temp; 
	mov.b64 	{%temp, %r182}, %fd297;
	}
	{
	.reg .b32 %temp; 
	mov.b64 	{%r183, %temp}, %fd297;
	}
	xor.b32  	%r184, %r182, -2147483648;
	mov.b64 	%fd297, {%r183, %r184};
$L__BB4_14:
	sqrt.rn.f64 	%fd127, %fd17;
	mov.f64 	%fd128, 0d0000000000000000;
	add.rn.f64 	%fd129, %fd297, %fd128;
	cvt.rzi.f64.f64 	%fd130, %fd18;
	setp.eq.f64 	%p11, %fd18, %fd130;
	mul.rn.f64 	%fd131, %fd18, %fd128;
	selp.f64 	%fd132, %fd131, %fd296, %p11;
	mul.f64 	%fd299, %fd127, %fd132;
	mul.f64 	%fd298, %fd127, %fd129;
	mov.b32 	%r266, 1;
	mov.u32 	%r278, %r27;
	mov.u32 	%r279, %r26;
	mov.u32 	%r280, %r25;
	mov.u32 	%r281, %r272;
	mov.u32 	%r272, %r284;
$L__BB4_15:
	mul.f64 	%fd133, %fd1, %fd299;
	ld.volatile.shared.f64 	%fd134, [%r6];
	fma.rn.f64 	%fd135, %fd6, %fd133, %fd134;
	st.volatile.shared.f64 	[%r6], %fd135;
	add.s32 	%r265, %r265, %r4;
	setp.lt.u32 	%p12, %r265, %r118;
	@%p12 bra 	$L__BB4_4;
$L__BB4_16:
	setp.gt.u32 	%p13, %r5, 31;
	bar.sync 	0;
	@%p13 bra 	$L__BB4_19;
	setp.gt.u32 	%p14, %r5, 15;
	ld.volatile.shared.f64 	%fd136, [%r6+256];
	ld.volatile.shared.f64 	%fd137, [%r6];
	add.f64 	%fd138, %fd136, %fd137;
	st.volatile.shared.f64 	[%r6], %fd138;
	@%p14 bra 	$L__BB4_19;
	ld.volatile.shared.f64 	%fd139, [%r6+128];
	ld.volatile.shared.f64 	%fd140, [%r6];
	add.f64 	%fd141, %fd139, %fd140;
	st.volatile.shared.f64 	[%r6], %fd141;
	ld.volatile.shared.f64 	%fd142, [%r6+64];
	ld.volatile.shared.f64 	%fd143, [%r6];
	add.f64 	%fd144, %fd142, %fd143;
	st.volatile.shared.f64 	[%r6], %fd144;
	ld.volatile.shared.f64 	%fd145, [%r6+32];
	ld.volatile.shared.f64 	%fd146, [%r6];
	add.f64 	%fd147, %fd145, %fd146;
	st.volatile.shared.f64 	[%r6], %fd147;
	ld.volatile.shared.f64 	%fd148, [%r6+16];
	ld.volatile.shared.f64 	%fd149, [%r6];
	add.f64 	%fd150, %fd148, %fd149;
	st.volatile.shared.f64 	[%r6], %fd150;
	ld.volatile.shared.f64 	%fd151, [%r6+8];
	ld.volatile.shared.f64 	%fd152, [%r6];
	add.f64 	%fd153, %fd151, %fd152;
	st.volatile.shared.f64 	[%r6], %fd153;
$L__BB4_19:
	setp.ne.s32 	%p15, %r5, 0;
	st.global.v2.u32 	[%rd3], {%r282, %r281};
	st.global.v2.u32 	[%rd3+8], {%r280, %r279};
	st.global.v2.u32 	[%rd3+16], {%r278, %r284};
	st.global.v2.u32 	[%rd3+24], {%r14, %r266};
	st.global.f32 	[%rd3+32], %f1;
	st.global.f64 	[%rd3+40], %fd298;
	@%p15 bra 	$L__BB4_26;
	ld.volatile.shared.f64 	%fd30, [_ZZ13doRandomStuffIdLj64EEvPT_S1_jmP17curandStateXORWOWS3_E5sdata];
	abs.f64 	%fd31, %fd30;
	setp.neu.f64 	%p16, %fd31, 0d7FF0000000000000;
	@%p16 bra 	$L__BB4_22;
	mov.f64 	%fd159, 0d0000000000000000;
	mul.rn.f64 	%fd302, %fd30, %fd159;
	mov.b32 	%r292, 1;
	bra.uni 	$L__BB4_25;
$L__BB4_22:
	mul.f64 	%fd154, %fd30, 0d3FE45F306DC9C883;
	cvt.rni.s32.f64 	%r291, %fd154;
	cvt.rn.f64.s32 	%fd155, %r291;
	fma.rn.f64 	%fd156, %fd155, 0dBFF921FB54442D18, %fd30;
	fma.rn.f64 	%fd157, %fd155, 0dBC91A62633145C00, %fd156;
	fma.rn.f64 	%fd302, %fd155, 0dB97B839A252049C0, %fd157;
	setp.ltu.f64 	%p17, %fd31, 0d41E0000000000000;
	@%p17 bra 	$L__BB4_24;
	{ // callseq 4, 0
	.param .b64 param0;
	st.param.f64 	[param0], %fd30;
	.param .align 16 .b8 retval0[16];
	call.uni (retval0), 
	__internal_trig_reduction_slowpathd, 
	(
	param0
	);
	ld.param.f64 	%fd302, [retval0];
	ld.param.b32 	%r291, [retval0+8];
	} // callseq 4
$L__BB4_24:
	add.s32 	%r292, %r291, 1;
$L__BB4_25:
	shl.b32 	%r188, %r292, 6;
	cvt.u64.u32 	%rd21, %r188;
	and.b64  	%rd22, %rd21, 64;
	add.s64 	%rd24, %rd23, %rd22;
	mul.rn.f64 	%fd160, %fd302, %fd302;
	and.b32  	%r189, %r292, 1;
	setp.eq.b32 	%p18, %r189, 1;
	selp.f64 	%fd161, 0dBDA8FF8320FD8164, 0d3DE5DB65F9785EBA, %p18;
	ld.global.nc.v2.f64 	{%fd162, %fd163}, [%rd24];
	fma.rn.f64 	%fd164, %fd161, %fd160, %fd162;
	fma.rn.f64 	%fd165, %fd164, %fd160, %fd163;
	ld.global.nc.v2.f64 	{%fd166, %fd167}, [%rd24+16];
	fma.rn.f64 	%fd168, %fd165, %fd160, %fd166;
	fma.rn.f64 	%fd169, %fd168, %fd160, %fd167;
	ld.global.nc.v2.f64 	{%fd170, %fd171}, [%rd24+32];
	fma.rn.f64 	%fd172, %fd169, %fd160, %fd170;
	fma.rn.f64 	%fd173, %fd172, %fd160, %fd171;
	fma.rn.f64 	%fd174, %fd173, %fd302, %fd302;
	fma.rn.f64 	%fd175, %fd173, %fd160, 0d3FF0000000000000;
	selp.f64 	%fd176, %fd175, %fd174, %p18;
	and.b32  	%r190, %r292, 2;
	setp.eq.s32 	%p19, %r190, 0;
	mov.f64 	%fd177, 0d0000000000000000;
	sub.f64 	%fd178, %fd177, %fd176;
	selp.f64 	%fd179, %fd176, %fd178, %p19;
	mul.f64 	%fd180, %fd2, %fd179;
	mul.wide.u32 	%rd25, %r264, 8;
	add.s64 	%rd26, %rd2, %rd25;
	st.global.f64 	[%rd26], %fd180;
$L__BB4_26:
	mov.u32 	%r191, %nctaid.x;
	add.s32 	%r264, %r264, %r191;
	setp.lt.u32 	%p20, %r264, %r3;
	@%p20 bra 	$L__BB4_2;
$L__BB4_27:
	add.s32 	%r293, %r3, %r2;
	setp.ge.u32 	%p21, %r293, %r1;
	@%p21 bra 	$L__BB4_53;
	mov.u32 	%r62, %ntid.x;
	mov.u32 	%r63, %tid.x;
	shl.b32 	%r192, %r63, 3;
	mov.u32 	%r193, _ZZ13doRandomStuffIdLj64EEvPT_S1_jmP17curandStateXORWOWS3_E5sdata;
	add.s32 	%r64, %r193, %r192;
	mov.b32 	%r194, 1127219200;
	mov.b32 	%r195, -2147483648;
	mov.b64 	%fd37, {%r195, %r194};
	mov.u32 	%r65, %nctaid.x;
	mov.u64 	%rd42, __cudart_sin_cos_coeffs;
$L__BB4_29:
	ld.param.u64 	%rd47, [_Z13doRandomStuffIdLj64EEvPT_S1_jmP17curandStateXORWOWS3__param_4];
	setp.ge.u32 	%p22, %r63, %r118;
	mad.lo.s32 	%r196, %r293, %r62, %r63;
	cvta.to.global.u64 	%rd27, %rd47;
	mul.wide.u32 	%rd28, %r196, 48;
	add.s64 	%rd4, %rd27, %rd28;
	ld.global.v2.u32 	{%r312, %r311}, [%rd4];
	ld.global.v2.u32 	{%r310, %r309}, [%rd4+8];
	ld.global.v2.u32 	{%r308, %r314}, [%rd4+16];
	ld.global.v2.u32 	{%r73, %r301}, [%rd4+24];
	ld.global.f32 	%f2, [%rd4+32];
	ld.global.f64 	%fd309, [%rd4+40];
	mov.b64 	%rd29, 0;
	st.volatile.shared.u64 	[%r64], %rd29;
	@%p22 bra 	$L__BB4_43;
	mov.u32 	%r294, %r63;
	mov.u32 	%r300, %r314;
$L__BB4_31:
	mul.wide.u32 	%rd30, %r294, 8;
	add.s64 	%rd31, %rd1, %rd30;
	ld.global.f64 	%fd40, [%rd31];
	setp.eq.s32 	%p23, %r301, 1;
	mov.b32 	%r301, 0;
	mov.u32 	%r314, %r300;
	mov.f64 	%fd310, %fd309;
	@%p23 bra 	$L__BB4_42;
	shr.u32 	%r199, %r311, 2;
	xor.b32  	%r200, %r199, %r311;
	shl.b32 	%r201, %r300, 4;
	shl.b32 	%r202, %r200, 1;
	xor.b32  	%r203, %r201, %r202;
	xor.b32  	%r204, %r203, %r300;
	xor.b32  	%r84, %r204, %r200;
	add.s32 	%r205, %r312, %r84;
	add.s32 	%r206, %r205, 362437;
	shr.u32 	%r207, %r310, 2;
	xor.b32  	%r208, %r207, %r310;
	shl.b32 	%r209, %r84, 4;
	shl.b32 	%r210, %r208, 1;
	xor.b32  	%r211, %r210, %r209;
	xor.b32  	%r212, %r211, %r208;
	xor.b32  	%r85, %r212, %r84;
	add.s32 	%r213, %r312, %r85;
	add.s32 	%r214, %r213, 724874;
	shr.u32 	%r215, %r309, 2;
	xor.b32  	%r216, %r215, %r309;
	shl.b32 	%r217, %r85, 4;
	shl.b32 	%r218, %r216, 1;
	xor.b32  	%r219, %r218, %r217;
	xor.b32  	%r220, %r219, %r216;
	xor.b32  	%r86, %r220, %r85;
	add.s32 	%r221, %r312, %r86;
	add.s32 	%r222, %r221, 1087311;
	shr.u32 	%r223, %r308, 2;
	xor.b32  	%r224, %r223, %r308;
	shl.b32 	%r225, %r86, 4;
	shl.b32 	%r226, %r224, 1;
	xor.b32  	%r227, %r226, %r225;
	xor.b32  	%r228, %r227, %r224;
	xor.b32  	%r314, %r228, %r86;
	add.s32 	%r312, %r312, 1449748;
	add.s32 	%r229, %r314, %r312;
	cvt.u64.u32 	%rd32, %r206;
	mul.wide.u32 	%rd33, %r214, 2097152;
	xor.b64  	%rd34, %rd33, %rd32;
	cvt.rn.f64.u64 	%fd181, %rd34;
	fma.rn.f64 	%fd304, %fd181, 0d3CA0000000000000, 0d3C90000000000000;
	cvt.u64.u32 	%rd35, %r222;
	mul.wide.u32 	%rd36, %r229, 2097152;
	xor.b64  	%rd37, %rd36, %rd35;
	cvt.rn.f64.u64 	%fd182, %rd37;
	fma.rn.f64 	%fd42, %fd182, 0d3CB0000000000000, 0d3CA0000000000000;
	{
	.reg .b32 %temp; 
	mov.b64 	{%temp, %r302}, %fd304;
	}
	{
	.reg .b32 %temp; 
	mov.b64 	{%r303, %temp}, %fd304;
	}
	setp.gt.s32 	%p24, %r302, 1048575;
	mov.b32 	%r304, -1023;
	@%p24 bra 	$L__BB4_34;
	mul.f64 	%fd304, %fd304, 0d4350000000000000;
	{
	.reg .b32 %temp; 
	mov.b64 	{%temp, %r302}, %fd304;
	}
	{
	.reg .b32 %temp; 
	mov.b64 	{%r303, %temp}, %fd304;
	}
	mov.b32 	%r304, -1077;
$L__BB4_34:
	add.s32 	%r231, %r302, -1;
	setp.gt.u32 	%p25, %r231, 2146435070;
	@%p25 bra 	$L__BB4_38;
	shr.u32 	%r234, %r302, 20;
	add.s32 	%r305, %r304, %r234;
	and.b32  	%r235, %r302, 1048575;
	or.b32  	%r236, %r235, 1072693248;
	mov.b64 	%fd305, {%r303, %r236};
	setp.lt.u32 	%p27, %r236, 1073127583;
	@%p27 bra 	$L__BB4_37;
	{
	.reg .b32 %temp; 
	mov.b64 	{%r237, %temp}, %fd305;
	}
	{
	.reg .b32 %temp; 
	mov.b64 	{%temp, %r238}, %fd305;
	}
	add.s32 	%r239, %r238, -1048576;
	mov.b64 	%fd305, {%r237, %r239};
	add.s32 	%r305, %r305, 1;
$L__BB4_37:
	add.f64 	%fd184, %fd305, 0dBFF0000000000000;
	add.f64 	%fd185, %fd305, 0d3FF0000000000000;
	rcp.approx.ftz.f64 	%fd186, %fd185;
	neg.f64 	%fd187, %fd185;
	fma.rn.f64 	%fd188, %fd187, %fd186, 0d3FF0000000000000;
	fma.rn.f64 	%fd189, %fd188, %fd188, %fd188;
	fma.rn.f64 	%fd190, %fd189, %fd186, %fd186;
	mul.f64 	%fd191, %fd184, %fd190;
	fma.rn.f64 	%fd192, %fd184, %fd190, %fd191;
	mul.f64 	%fd193, %fd192, %fd192;
	fma.rn.f64 	%fd194, %fd193, 0d3EB1380B3AE80F1E, 0d3ED0EE258B7A8B04;
	fma.rn.f64 	%fd195, %fd194, %fd193, 0d3EF3B2669F02676F;
	fma.rn.f64 	%fd196, %fd195, %fd193, 0d3F1745CBA9AB0956;
	fma.rn.f64 	%fd197, %fd196, %fd193, 0d3F3C71C72D1B5154;
	fma.rn.f64 	%fd198, %fd197, %fd193, 0d3F624924923BE72D;
	fma.rn.f64 	%fd199, %fd198, %fd193, 0d3F8999999999A3C4;
	fma.rn.f64 	%fd200, %fd199, %fd193, 0d3FB5555555555554;
	sub.f64 	%fd201, %fd184, %fd192;
	add.f64 	%fd202, %fd201, %fd201;
	neg.f64 	%fd203, %fd192;
	fma.rn.f64 	%fd204, %fd203, %fd184, %fd202;
	mul.f64 	%fd205, %fd190, %fd204;
	mul.f64 	%fd206, %fd193, %fd200;
	fma.rn.f64 	%fd207, %fd206, %fd192, %fd205;
	xor.b32  	%r240, %r305, -2147483648;
	mov.b32 	%r241, 1127219200;
	mov.b64 	%fd208, {%r240, %r241};
	sub.f64 	%fd209, %fd208, %fd37;
	fma.rn.f64 	%fd210, %fd209, 0d3FE62E42FEFA39EF, %fd192;
	fma.rn.f64 	%fd211, %fd209, 0dBFE62E42FEFA39EF, %fd210;
	sub.f64 	%fd212, %fd211, %fd192;
	sub.f64 	%fd213, %fd207, %fd212;
	fma.rn.f64 	%fd214, %fd209, 0d3C7ABC9E3B39803F, %fd213;
	add.f64 	%fd306, %fd210, %fd214;
	bra.uni 	$L__BB4_39;
$L__BB4_38:
	fma.rn.f64 	%fd183, %fd304, 0d7FF0000000000000, 0d7FF0000000000000;
	{
	.reg .b32 %temp; 
	mov.b64 	{%temp, %r232}, %fd304;
	}
	and.b32  	%r233, %r232, 2147483647;
	setp.eq.s32 	%p26, %r233, 0;
	selp.f64 	%fd306, 0dFFF0000000000000, %fd183, %p26;
$L__BB4_39:
	mul.f64 	%fd51, %fd306, 0dC000000000000000;
	{
	.reg .b32 %temp; 
	mov.b64 	{%temp, %r242}, %fd42;
	}
	shl.b32 	%r243, %r242, 1;
	setp.gt.u32 	%p28, %r243, -2038431744;
	mov.f64 	%fd215, 0d0000000000000000;
	mul.rn.f64 	%fd216, %fd42, %fd215;
	selp.f64 	%fd52, %fd216, %fd42, %p28;
	{
	.reg .b32 %temp; 
	mov.b64 	{%r244, %temp}, %fd52;
	}
	{
	.reg .b32 %temp; 
	mov.b64 	{%temp, %r245}, %fd52;
	}
	add.s32 	%r246, %r245, 1048576;
	mov.b64 	%fd217, {%r244, %r246};
	cvt.rni.f64.f64 	%fd218, %fd217;
	cvt.rzi.s64.f64 	%rd38, %fd218;
	cvt.u32.u64 	%r247, %rd38;
	fma.rn.f64 	%fd219, %fd218, 0dBFE0000000000000, %fd52;
	mul.f64 	%fd220, %fd219, 0d3CA1A62633145C07;
	fma.rn.f64 	%fd221, %fd219, 0d400921FB54442D18, %fd220;
	mul.rn.f64 	%fd222, %fd221, %fd221;
	fma.rn.f64 	%fd223, %fd222, 0dBDA8FF8320FD8164, 0d3E21EEA7C1EF8528;
	fma.rn.f64 	%fd224, %fd223, %fd222, 0dBE927E4F8E06E6D9;
	fma.rn.f64 	%fd225, %fd224, %fd222, 0d3EFA01A019DDBCE9;
	fma.rn.f64 	%fd226, %fd225, %fd222, 0dBF56C16C16C15D47;
	fma.rn.f64 	%fd227, %fd226, %fd222, 0d3FA5555555555551;
	fma.rn.f64 	%fd228, %fd227, %fd222, 0dBFE0000000000000;
	fma.rn.f64 	%fd229, %fd228, %fd222, 0d3FF0000000000000;
	fma.rn.f64 	%fd230, %fd222, 0d3DE5DB65F9785EBA, 0dBE5AE5F12CB0D246;
	fma.rn.f64 	%fd231, %fd230, %fd222, 0d3EC71DE369ACE392;
	fma.rn.f64 	%fd232, %fd231, %fd222, 0dBF2A01A019DB62A1;
	fma.rn.f64 	%fd233, %fd232, %fd222, 0d3F81111111110818;
	fma.rn.f64 	%fd234, %fd233, %fd222, 0dBFC5555555555554;
	fma.rn.f64 	%fd235, %fd234, %fd222, 0d0000000000000000;
	fma.rn.f64 	%fd236, %fd235, %fd221, %fd221;
	and.b64  	%rd39, %rd38, 1;
	setp.eq.b64 	%p29, %rd39, 1;
	{
	.reg .b32 %temp; 
	mov.b64 	{%temp, %r248}, %fd236;
	}
	{
	.reg .b32 %temp; 
	mov.b64 	{%r249, %temp}, %fd236;
	}
	xor.b32  	%r250, %r248, -2147483648;
	mov.b64 	%fd237, {%r249, %r250};
	selp.f64 	%fd307, %fd229, %fd236, %p29;
	selp.f64 	%fd308, %fd237, %fd229, %p29;
	and.b32  	%r251, %r247, 2;
	setp.eq.s32 	%p30, %r251, 0;
	@%p30 bra 	$L__BB4_41;
	{
	.reg .b32 %temp; 
	mov.b64 	{%temp, %r252}, %fd307;
	}
	{
	.reg .b32 %temp; 
	mov.b64 	{%r253, %temp}, %fd307;
	}
	xor.b32  	%r254, %r252, -2147483648;
	mov.b64 	%fd307, {%r253, %r254};
	{
	.reg .b32 %temp; 
	mov.b64 	{%temp, %r255}, %fd308;
	}
	{
	.reg .b32 %temp; 
	mov.b64 	{%r256, %temp}, %fd308;
	}
	xor.b32  	%r257, %r255, -2147483648;
	mov.b64 	%fd308, {%r256, %r257};
$L__BB4_41:
	sqrt.rn.f64 	%fd238, %fd51;
	mov.f64 	%fd239, 0d0000000000000000;
	add.rn.f64 	%fd240, %fd308, %fd239;
	cvt.rzi.f64.f64 	%fd241, %fd52;
	setp.eq.f64 	%p31, %fd52, %fd241;
	mul.rn.f64 	%fd242, %fd52, %fd239;
	selp.f64 	%fd243, %fd242, %fd307, %p31;
	mul.f64 	%fd310, %fd238, %fd243;
	mul.f64 	%fd309, %fd238, %fd240;
	mov.b32 	%r301, 1;
	mov.u32 	%r308, %r86;
	mov.u32 	%r309, %r85;
	mov.u32 	%r310, %r84;
	mov.u32 	%r311, %r300;
	mov.u32 	%r300, %r314;
$L__BB4_42:
	mul.f64 	%fd244, %fd1, %fd310;
	ld.volatile.shared.f64 	%fd245, [%r64];
	fma.rn.f64 	%fd246, %fd40, %fd244, %fd245;
	st.volatile.shared.f64 	[%r64], %fd246;
	add.s32 	%r294, %r294, %r62;
	setp.lt.u32 	%p32, %r294, %r118;
	@%p32 bra 	$L__BB4_31;
$L__BB4_43:
	setp.gt.u32 	%p33, %r63, 31;
	bar.sync 	0;
	@%p33 bra 	$L__BB4_46;
	setp.gt.u32 	%p34, %r63, 15;
	ld.volatile.shared.f64 	%fd247, [%r64+256];
	ld.volatile.shared.f64 	%fd248, [%r64];
	add.f64 	%fd249, %fd247, %fd248;
	st.volatile.shared.f64 	[%r64], %fd249;
	@%p34 bra 	$L__BB4_46;
	ld.volatile.shared.f64 	%fd250, [%r64+128];
	ld.volatile.shared.f64 	%fd251, [%r64];
	add.f64 	%fd252, %fd250, %fd251;
	st.volatile.shared.f64 	[%r64], %fd252;
	ld.volatile.shared.f64 	%fd253, [%r64+64];
	ld.volatile.shared.f64 	%fd254, [%r64];
	add.f64 	%fd255, %fd253, %fd254;
	st.volatile.shared.f64 	[%r64], %fd255;
	ld.volatile.shared.f64 	%fd256, [%r64+32];
	ld.volatile.shared.f64 	%fd257, [%r64];
	add.f64 	%fd258, %fd256, %fd257;
	st.volatile.shared.f64 	[%r64], %fd258;
	ld.volatile.shared.f64 	%fd259, [%r64+16];
	ld.volatile.shared.f64 	%fd260, [%r64];
	add.f64 	%fd261, %fd259, %fd260;
	st.volatile.shared.f64 	[%r64], %fd261;
	ld.volatile.shared.f64 	%fd262, [%r64+8];
	ld.volatile.shared.f64 	%fd263, [%r64];
	add.f64 	%fd264, %fd262, %fd263;
	st.volatile.shared.f64 	[%r64], %fd264;
$L__BB4_46:
	setp.ne.s32 	%p35, %r63, 0;
	st.global.v2.u32 	[%rd4], {%r312, %r311};
	st.global.v2.u32 	[%rd4+8], {%r310, %r309};
	st.global.v2.u32 	[%rd4+16], {%r308, %r314};
	st.global.v2.u32 	[%rd4+24], {%r73, %r301};
	st.global.f32 	[%rd4+32], %f2;
	st.global.f64 	[%rd4+40], %fd309;
	@%p35 bra 	$L__BB4_52;
	ld.volatile.shared.f64 	%fd64, [_ZZ13doRandomStuffIdLj64EEvPT_S1_jmP17curandStateXORWOWS3_E5sdata];
	abs.f64 	%fd65, %fd64;
	setp.neu.f64 	%p36, %fd65, 0d7FF0000000000000;
	@%p36 bra 	$L__BB4_49;
	mov.f64 	%fd270, 0d0000000000000000;
	mul.rn.f64 	%fd312, %fd64, %fd270;
	mov.b32 	%r320, 0;
	bra.uni 	$L__BB4_51;
$L__BB4_49:
	mul.f64 	%fd265, %fd64, 0d3FE45F306DC9C883;
	cvt.rni.s32.f64 	%r320, %fd265;
	cvt.rn.f64.s32 	%fd266, %r320;
	fma.rn.f64 	%fd267, %fd266, 0dBFF921FB54442D18, %fd64;
	fma.rn.f64 	%fd268, %fd266, 0dBC91A62633145C00, %fd267;
	fma.rn.f64 	%fd312, %fd266, 0dB97B839A252049C0, %fd268;
	setp.ltu.f64 	%p37, %fd65, 0d41E0000000000000;
	@%p37 bra 	$L__BB4_51;
	{ // callseq 5, 0
	.param .b64 param0;
	st.param.f64 	[param0], %fd64;
	.param .align 16 .b8 retval0[16];
	call.uni (retval0), 
	__internal_trig_reduction_slowpathd, 
	(
	param0
	);
	ld.param.f64 	%fd312, [retval0];
	ld.param.b32 	%r320, [retval0+8];
	} // callseq 5
$L__BB4_51:
	shl.b32 	%r261, %r320, 6;
	cvt.u64.u32 	%rd40, %r261;
	and.b64  	%rd41, %rd40, 64;
	add.s64 	%rd43, %rd42, %rd41;
	mul.rn.f64 	%fd271, %fd312, %fd312;
	and.b32  	%r262, %r320, 1;
	setp.eq.b32 	%p38, %r262, 1;
	selp.f64 	%fd272, 0dBDA8FF8320FD8164, 0d3DE5DB65F9785EBA, %p38;
	ld.global.nc.v2.f64 	{%fd273, %fd274}, [%rd43];
	fma.rn.f64 	%fd275, %fd272, %fd271, %fd273;
	fma.rn.f64 	%fd276, %fd275, %fd271, %fd274;
	ld.global.nc.v2.f64 	{%fd277, %fd278}, [%rd43+16];
	fma.rn.f64 	%fd279, %fd276, %fd271, %fd277;
	fma.rn.f64 	%fd280, %fd279, %fd271, %fd278;
	ld.global.nc.v2.f64 	{%fd281, %fd282}, [%rd43+32];
	fma.rn.f64 	%fd283, %fd280, %fd271, %fd281;
	fma.rn.f64 	%fd284, %fd283, %fd271, %fd282;
	fma.rn.f64 	%fd285, %fd284, %fd312, %fd312;
	fma.rn.f64 	%fd286, %fd284, %fd271, 0d3FF0000000000000;
	selp.f64 	%fd287, %fd286, %fd285, %p38;
	and.b32  	%r263, %r320, 2;
	setp.eq.s32 	%p39, %r263, 0;
	mov.f64 	%fd288, 0d0000000000000000;
	sub.f64 	%fd289, %fd288, %fd287;
	selp.f64 	%fd290, %fd287, %fd289, %p39;
	mul.f64 	%fd291, %fd2, %fd290;
	mul.wide.u32 	%rd44, %r293, 8;
	add.s64 	%rd45, %rd2, %rd44;
	st.global.f64 	[%rd45], %fd291;
$L__BB4_52:
	add.s32 	%r293, %r293, %r65;
	setp.lt.u32 	%p40, %r293, %r1;
	@%p40 bra 	$L__BB4_29;
$L__BB4_53:
	ret;

}
	// .globl	_Z13doRandomStuffIdLj128EEvPT_S1_jmP17curandStateXORWOWS3_
.visible .entry _Z13doRandomStuffIdLj128EEvPT_S1_jmP17curandStateXORWOWS3_(
	.param .u64 .ptr .align 1 _Z13doRandomStuffIdLj128EEvPT_S1_jmP17curandStateXORWOWS3__param_0,
	.param .u64 .ptr .align 1 _Z13doRandomStuffIdLj128EEvPT_S1_jmP17curandStateXORWOWS3__param_1,
	.param .u32 _Z13doRandomStuffIdLj128EEvPT_S1_jmP17curandStateXORWOWS3__param_2,
	.param .u64 _Z13doRandomStuffIdLj128EEvPT_S1_jmP17curandStateXORWOWS3__param_3,
	.param .u64 .ptr .align 1 _Z13doRandomStuffIdLj128EEvPT_S1_jmP17curandStateXORWOWS3__param_4,
	.param .u64 .ptr .align 1 _Z13doRandomStuffIdLj128EEvPT_S1_jmP17curandStateXORWOWS3__param_5
)
{
	.reg .pred 	%p<43>;
	.reg .b32 	%r<321>;
	.reg .b32 	%f<3>;
	.reg .b64 	%rd<48>;
	.reg .b64 	%fd<319>;
	// demoted variable
	.shared .align 8 .b8 _ZZ13doRandomStuffIdLj128EEvPT_S1_jmP17curandStateXORWOWS3_E5sdata[1024];
	ld.param.u64 	%rd6, [_Z13doRandomStuffIdLj128EEvPT_S1_jmP17curandStateXORWOWS3__param_0];
	ld.param.u64 	%rd7, [_Z13doRandomStuffIdLj128EEvPT_S1_jmP17curandStateXORWOWS3__param_1];
	ld.param.u32 	%r118, [_Z13doRandomStuffIdLj128EEvPT_S1_jmP17curandStateXORWOWS3__param_2];
	cvta.to.global.u64 	%rd1, %rd6;
	cvta.to.global.u64 	%rd2, %rd7;
	ld.const.f64 	%fd1, [c_conf+8];
	ld.const.f64 	%fd2, [c_conf+16];
	ld.const.u32 	%r1, [c_conf];
	mov.u32 	%r2, %ctaid.x;
	shr.u32 	%r3, %r1, 1;
	setp.ge.u32 	%p1, %r2, %r3;
	@%p1 bra 	$L__BB5_29;
	mov.u32 	%r4, %ntid.x;
	mov.u32 	%r5, %tid.x;
	shl.b32 	%r119, %r5, 3;
	mov.u32 	%r120, _ZZ13doRandomStuffIdLj128EEvPT_S1_jmP17curandStateXORWOWS3_E5sdata;
	add.s32 	%r6, %r120, %r119;
	mov.b32 	%r121, 1127219200;
	mov.b32 	%r122, -2147483648;
	mov.b64 	%fd3, {%r122, %r121};
	mov.u64 	%rd23, __cudart_sin_cos_coeffs;
	mov.u32 	%r264, %r2;
$L__BB5_2:
	ld.param.u64 	%rd46, [_Z13doRandomStuffIdLj128EEvPT_S1_jmP17curandStateXORWOWS3__param_4];
	setp.ge.u32 	%p2, %r5, %r118;
	mad.lo.s32 	%r123, %r264, %r4, %r5;
	cvta.to.global.u64 	%rd8, %rd46;
	mul.wide.u32 	%rd9, %r123, 48;
	add.s64 	%rd3, %rd8, %rd9;
	ld.global.v2.u32 	{%r282, %r281}, [%rd3];
	ld.global.v2.u32 	{%r280, %r279}, [%rd3+8];
	ld.global.v2.u32 	{%r278, %r284}, [%rd3+16];
	ld.global.v2.u32 	{%r14, %r266}, [%rd3+24];
	ld.global.f32 	%f1, [%rd3+32];
	ld.global.f64 	%fd304, [%rd3+40];
	mov.b64 	%rd10, 0;
	st.volatile.shared.u64 	[%r6], %rd10;
	@%p2 bra 	$L__BB5_16;
	mov.u32 	%r265, %r5;
	mov.u32 	%r272, %r284;
$L__BB5_4:
	mul.wide.u32 	%rd11, %r265, 8;
	add.s64 	%rd12, %rd1, %rd11;
	ld.global.f64 	%fd6, [%rd12];
	setp.eq.s32 	%p3, %r266, 1;
	mov.b32 	%r266, 0;
	mov.u32 	%r284, %r272;
	mov.f64 	%fd305, %fd304;
	@%p3 bra 	$L__BB5_15;
	shr.u32 	%r126, %r281, 2;
	xor.b32  	%r127, %r126, %r281;
	shl.b32 	%r128, %r272, 4;
	shl.b32 	%r129, %r127, 1;
	xor.b32  	%r130, %r128, %r129;
	xor.b32  	%r131, %r130, %r272;
	xor.b32  	%r25, %r131, %r127;
	add.s32 	%r132, %r282, %r25;
	add.s32 	%r133, %r132, 362437;
	shr.u32 	%r134, %r280, 2;
	xor.b32  	%r135, %r134, %r280;
	shl.b32 	%r136, %r25, 4;
	shl.b32 	%r137, %r135, 1;
	xor.b32  	%r138, %r137, %r136;
	xor.b32  	%r139, %r138, %r135;
	xor.b32  	%r26, %r139, %r25;
	add.s32 	%r140, %r282, %r26;
	add.s32 	%r141, %r140, 724874;
	shr.u32 	%r142, %r279, 2;
	xor.b32  	%r143, %r142, %r279;
	shl.b32 	%r144, %r26, 4;
	shl.b32 	%r145, %r143, 1;
	xor.b32  	%r146, %r145, %r144;
	xor.b32  	%r147, %r146, %r143;
	xor.b32  	%r27, %r147, %r26;
	add.s32 	%r148, %r282, %r27;
	add.s32 	%r149, %r148, 1087311;
	shr.u32 	%r150, %r278, 2;
	xor.b32  	%r151, %r150, %r278;
	shl.b32 	%r152, %r27, 4;
	shl.b32 	%r153, %r151, 1;
	xor.b32  	%r154, %r153, %r152;
	xor.b32  	%r155, %r154, %r151;
	xor.b32  	%r284, %r155, %r27;
	add.s32 	%r282, %r282, 1449748;
	add.s32 	%r156, %r284, %r282;
	cvt.u64.u32 	%rd13, %r133;
	mul.wide.u32 	%rd14, %r141, 2097152;
	xor.b64  	%rd15, %rd14, %rd13;
	cvt.rn.f64.u64 	%fd70, %rd15;
	fma.rn.f64 	%fd299, %fd70, 0d3CA0000000000000, 0d3C90000000000000;
	cvt.u64.u32 	%rd16, %r149;
	mul.wide.u32 	%rd17, %r156, 2097152;
	xor.b64  	%rd18, %rd17, %rd16;
	cvt.rn.f64.u64 	%fd71, %rd18;
	fma.rn.f64 	%fd8, %fd71, 0d3CB0000000000000, 0d3CA0000000000000;
	{
	.reg .b32 %temp; 
	mov.b64 	{%temp, %r273}, %fd299;
	}
	{
	.reg .b32 %temp; 
	mov.b64 	{%r274, %temp}, %fd299;
	}
	setp.gt.s32 	%p4, %r273, 1048575;
	mov.b32 	%r275, -1023;
	@%p4 bra 	$L__BB5_7;
	mul.f64 	%fd299, %fd299, 0d4350000000000000;
	{
	.reg .b32 %temp; 
	mov.b64 	{%temp, %r273}, %fd299;
	}
	{
	.reg .b32 %temp; 
	mov.b64 	{%r274, %temp}, %fd299;
	}
	mov.b32 	%r275, -1077;
$L__BB5_7:
	add.s32 	%r158, %r273, -1;
	setp.gt.u32 	%p5, %r158, 2146435070;
	@%p5 bra 	$L__BB5_11;
	shr.u32 	%r161, %r273, 20;
	add.s32 	%r276, %r275, %r161;
	and.b32  	%r162, %r273, 1048575;
	or.b32  	%r163, %r162, 1072693248;
	mov.b64 	%fd300, {%r274, %r163};
	setp.lt.u32 	%p7, %r163, 1073127583;
	@%p7 bra 	$L__BB5_10;
	{
	.reg .b32 %temp; 
	mov.b64 	{%r164, %temp}, %fd300;
	}
	{
	.reg .b32 %temp; 
	mov.b64 	{%temp, %r165}, %fd300;
	}
	add.s32 	%r166, %r165, -1048576;
	mov.b64 	%fd300, {%r164, %r166};
	add.s32 	%r276, %r276, 1;
$L__BB5_10:
	add.f64 	%fd73, %fd300, 0dBFF0000000000000;
	add.f64 	%fd74, %fd300, 0d3FF0000000000000;
	rcp.approx.ftz.f64 	%fd75, %fd74;
	neg.f64 	%fd76, %fd74;
	fma.rn.f64 	%fd77, %fd76, %fd75, 0d3FF0000000000000;
	fma.rn.f64 	%fd78, %fd77, %fd77, %fd77;
	fma.rn.f64 	%fd79, %fd78, %fd75, %fd75;
	mul.f64 	%fd80, %fd73, %fd79;
	fma.rn.f64 	%fd81, %fd73, %fd79, %fd80;
	mul.f64 	%fd82, %fd81, %fd81;
	fma.rn.f64 	%fd83, %fd82, 0d3EB1380B3AE80F1E, 0d3ED0EE258B7A8B04;
	fma.rn.f64 	%fd84, %fd83, %fd82, 0d3EF3B2669F02676F;
	fma.rn.f64 	%fd85, %fd84, %fd82, 0d3F1745CBA9AB0956;
	fma.rn.f64 	%fd86, %fd85, %fd82, 0d3F3C71C72D1B5154;
	fma.rn.f64 	%fd87, %fd86, %fd82, 0d3F624924923BE72D;
	fma.rn.f64 	%fd88, %fd87, %fd82, 0d3F8999999999A3C4;
	fma.rn.f64 	%fd89, %fd88, %fd82, 0d3FB5555555555554;
	sub.f64 	%fd90, %fd73, %fd81;
	add.f64 	%fd91, %fd90, %fd90;
	neg.f64 	%fd92, %fd81;
	fma.rn.f64 	%fd93, %fd92, %fd73, %fd91;
	mul.f64 	%fd94, %fd79, %fd93;
	mul.f64 	%fd95, %fd82, %fd89;
	fma.rn.f64 	%fd96, %fd95, %fd81, %fd94;
	xor.b32  	%r167, %r276, -2147483648;
	mov.b32 	%r168, 1127219200;
	mov.b64 	%fd97, {%r167, %r168};
	sub.f64 	%fd98, %fd97, %fd3;
	fma.rn.f64 	%fd99, %fd98, 0d3FE62E42FEFA39EF, %fd81;
	fma.rn.f64 	%fd100, %fd98, 0dBFE62E42FEFA39EF, %fd99;
	sub.f64 	%fd101, %fd100, %fd81;
	sub.f64 	%fd102, %fd96, %fd101;
	fma.rn.f64 	%fd103, %fd98, 0d3C7ABC9E3B39803F, %fd102;
	add.f64 	%fd301, %fd99, %fd103;
	bra.uni 	$L__BB5_12;
$L__BB5_11:
	fma.rn.f64 	%fd72, %fd299, 0d7FF0000000000000, 0d7FF0000000000000;
	{
	.reg .b32 %temp; 
	mov.b64 	{%temp, %r159}, %fd299;
	}
	and.b32  	%r160, %r159, 2147483647;
	setp.eq.s32 	%p6, %r160, 0;
	selp.f64 	%fd301, 0dFFF0000000000000, %fd72, %p6;
$L__BB5_12:
	mul.f64 	%fd17, %fd301, 0dC000000000000000;
	{
	.reg .b32 %temp; 
	mov.b64 	{%temp, %r169}, %fd8;
	}
	shl.b32 	%r170, %r169, 1;
	setp.gt.u32 	%p8, %r170, -2038431744;
	mov.f64 	%fd104, 0d0000000000000000;
	mul.rn.f64 	%fd105, %fd8, %fd104;
	selp.f64 	%fd18, %fd105, %fd8, %p8;
	{
	.reg .b32 %temp; 
	mov.b64 	{%r171, %temp}, %fd18;
	}
	{
	.reg .b32 %temp; 
	mov.b64 	{%temp, %r172}, %fd18;
	}
	add.s32 	%r173, %r172, 1048576;
	mov.b64 	%fd106, {%r171, %r173};
	cvt.rni.f64.f64 	%fd107, %fd106;
	cvt.rzi.s64.f64 	%rd19, %fd107;
	cvt.u32.u64 	%r174, %rd19;
	fma.rn.f64 	%fd108, %fd107, 0dBFE0000000000000, %fd18;
	mul.f64 	%fd109, %fd108, 0d3CA1A62633145C07;
	fma.rn.f64 	%fd110, %fd108, 0d400921FB54442D18, %fd109;
	mul.rn.f64 	%fd111, %fd110, %fd110;
	fma.rn.f64 	%fd112, %fd111, 0dBDA8FF8320FD8164, 0d3E21EEA7C1EF8528;
	fma.rn.f64 	%fd113, %fd112, %fd111, 0dBE927E4F8E06E6D9;
	fma.rn.f64 	%fd114, %fd113, %fd111, 0d3EFA01A019DDBCE9;
	fma.rn.f64 	%fd115, %fd114, %fd111, 0dBF56C16C16C15D47;
	fma.rn.f64 	%fd116, %fd115, %fd111, 0d3FA5555555555551;
	fma.rn.f64 	%fd117, %fd116, %fd111, 0dBFE0000000000000;
	fma.rn.f64 	%fd118, %fd117, %fd111, 0d3FF0000000000000;
	fma.rn.f64 	%fd119, %fd111, 0d3DE5DB65F9785EBA, 0dBE5AE5F12CB0D246;
	fma.rn.f64 	%fd120, %fd119, %fd111, 0d3EC71DE369ACE392;
	fma.rn.f64 	%fd121, %fd120, %fd111, 0dBF2A01A019DB62A1;
	fma.rn.f64 	%fd122, %fd121, %fd111, 0d3F81111111110818;
	fma.rn.f64 	%fd123, %fd122, %fd111, 0dBFC5555555555554;
	fma.rn.f64 	%fd124, %fd123, %fd111, 0d0000000000000000;
	fma.rn.f64 	%fd125, %fd124, %fd110, %fd110;
	and.b64  	%rd20, %rd19, 1;
	setp.eq.b64 	%p9, %rd20, 1;
	{
	.reg .b32 %temp; 
	mov.b64 	{%temp, %r175}, %fd125;
	}
	{
	.reg .b32 %temp; 
	mov.b64 	{%r176, %temp}, %fd125;
	}
	xor.b32  	%r177, %r175, -2147483648;
	mov.b64 	%fd126, {%r176, %r177};
	selp.f64 	%fd302, %fd118, %fd125, %p9;
	selp.f64 	%fd303, %fd126, %fd118, %p9;
	and.b32  	%r178, %r174, 2;
	setp.eq.s32 	%p10, %r178, 0;
	@%p10 bra 	$L__BB5_14;
	{
	.reg .b32 %temp; 
	mov.b64 	{%temp, %r179}, %fd302;
	}
	{
	.reg .b32 %temp; 
	mov.b64 	{%r180, %temp}, %fd302;
	}
	xor.b32  	%r181, %r179, -2147483648;
	mov.b64 	%fd302, {%r180, %r181};
	{
	.reg .b32 %temp; 
	mov.b64 	{%temp, %r182}, %fd303;
	}
	{
	.reg .b32 %temp; 
	mov.b64 	{%r183, %temp}, %fd303;
	}
	xor.b32  	%r184, %r182, -2147483648;
	mov.b64 	%fd303, {%r183, %r184};
$L__BB5_14:
	sqrt.rn.f64 	%fd127, %fd17;
	mov.f64 	%fd128, 0d0000000000000000;
	add.rn.f64 	%fd129, %fd303, %fd128;
	cvt.rzi.f64.f64 	%fd130, %fd18;
	setp.eq.f64 	%p11, %fd18, %fd130;
	mul.rn.f64 	%fd131, %fd18, %fd128;
	selp.f64 	%fd132, %fd131, %fd302, %p11;
	mul.f64 	%fd305, %fd127, %fd132;
	mul.f64 	%fd304, %fd127, %fd129;
	mov.b32 	%r266, 1;
	mov.u32 	%r278, %r27;
	mov.u32 	%r279, %r26;
	mov.u32 	%r280, %r25;
	mov.u32 	%r281, %r272;
	mov.u32 	%r272, %r284;
$L__BB5_15:
	mul.f64 	%fd133, %fd1, %fd305;
	ld.volatile.shared.f64 	%fd134, [%r6];
	fma.rn.f64 	%fd135, %fd6, %fd133, %fd134;
	st.volatile.shared.f64 	[%r6], %fd135;
	add.s32 	%r265, %r265, %r4;
	setp.lt.u32 	%p12, %r265, %r118;
	@%p12 bra 	$L__BB5_4;
$L__BB5_16:
	setp.gt.u32 	%p13, %r5, 63;
	bar.sync 	0;
	@%p13 bra 	$L__BB5_18;
	ld.volatile.shared.f64 	%fd136, [%r6+512];
	ld.volatile.shared.f64 	%fd137, [%r6];
	add.f64 	%fd138, %fd136, %fd137;
	st.volatile.shared.f64 	[%r6], %fd138;
$L__BB5_18:
	setp.gt.u32 	%p14, %r5, 31;
	bar.sync 	0;
	@%p14 bra 	$L__BB5_21;
	setp.gt.u32 	%p15, %r5, 15;
	ld.volatile.shared.f64 	%fd139, [%r6+256];
	ld.volatile.shared.f64 	%fd140, [%r6];
	add.f64 	%fd141, %fd139, %fd140;
	st.volatile.shared.f64 	[%r6], %fd141;
	@%p15 bra 	$L__BB5_21;
	ld.volatile.shared.f64 	%fd142, [%r6+128];
	ld.volatile.shared.f64 	%fd143, [%r6];
	add.f64 	%fd144, %fd142, %fd143;
	st.volatile.shared.f64 	[%r6], %fd144;
	ld.volatile.shared.f64 	%fd145, [%r6+64];
	ld.volatile.shared.f64 	%fd146, [%r6];
	add.f64 	%fd147, %fd145, %fd146;
	st.volatile.shared.f64 	[%r6], %fd147;
	ld.volatile.shared.f64 	%fd148, [%r6+32];
	ld.volatile.shared.f64 	%fd149, [%r6];
	add.f64 	%fd150, %fd148, %fd149;
	st.volatile.shared.f64 	[%r6], %fd150;
	ld.volatile.shared.f64 	%fd151, [%r6+16];
	ld.volatile.shared.f64 	%fd152, [%r6];
	add.f64 	%fd153, %fd151, %fd152;
	st.volatile.shared.f64 	[%r6], %fd153;
	ld.volatile.shared.f64 	%fd154, [%r6+8];
	ld.volatile.shared.f64 	%fd155, [%r6];
	add.f64 	%fd156, %fd154, %fd155;
	st.volatile.shared.f64 	[%r6], %fd156;
$L__BB5_21:
	setp.ne.s32 	%p16, %r5, 0;
	st.global.v2.u32 	[%rd3], {%r282, %r281};
	st.global.v2.u32 	[%rd3+8], {%r280, %r279};
	st.global.v2.u32 	[%rd3+16], {%r278, %r284};
	st.global.v2.u32 	[%rd3+24], {%r14, %r266};
	st.global.f32 	[%rd3+32], %f1;
	st.global.f64 	[%rd3+40], %fd304;
	@%p16 bra 	$L__BB5_28;
	ld.volatile.shared.f64 	%fd30, [_ZZ13doRandomStuffIdLj128EEvPT_S1_jmP17curandStateXORWOWS3_E5sdata];
	abs.f64 	%fd31, %fd30;
	setp.neu.f64 	%p17, %fd31, 0d7FF0000000000000;
	@%p17 bra 	$L__BB5_24;
	mov.f64 	%fd162, 0d0000000000000000;
	mul.rn.f64 	%fd308, %fd30, %fd162;
	mov.b32 	%r292, 1;
	bra.uni 	$L__BB5_27;
$L__BB5_24:
	mul.f64 	%fd157, %fd30, 0d3FE45F306DC9C883;
	cvt.rni.s32.f64 	%r291, %fd157;
	cvt.rn.f64.s32 	%fd158, %r291;
	fma.rn.f64 	%fd159, %fd158, 0dBFF921FB54442D18, %fd30;
	fma.rn.f64 	%fd160, %fd158, 0dBC91A62633145C00, %fd159;
	fma.rn.f64 	%fd308, %fd158, 0dB97B839A252049C0, %fd160;
	setp.ltu.f64 	%p18, %fd31, 0d41E0000000000000;
	@%p18 bra 	$L__BB5_26;
	{ // callseq 6, 0
	.param .b64 param0;
	st.param.f64 	[param0], %fd30;
	.param .align 16 .b8 retval0[16];
	call.uni (retval0), 
	__internal_trig_reduction_slowpathd, 
	(
	param0
	);
	ld.param.f64 	%fd308, [retval0];
	ld.param.b32 	%r291, [retval0+8];
	} // callseq 6
$L__BB5_26:
	add.s32 	%r292, %r291, 1;
$L__BB5_27:
	shl.b32 	%r188, %r292, 6;
	cvt.u64.u32 	%rd21, %r188;
	and.b64  	%rd22, %rd21, 64;
	add.s64 	%rd24, %rd23, %rd22;
	mul.rn.f64 	%fd163, %fd308, %fd308;
	and.b32  	%r189, %r292, 1;
	setp.eq.b32 	%p19, %r189, 1;
	selp.f64 	%fd164, 0dBDA8FF8320FD8164, 0d3DE5DB65F9785EBA, %p19;
	ld.global.nc.v2.f64 	{%fd165, %fd166}, [%rd24];
	fma.rn.f64 	%fd167, %fd164, %fd163, %fd165;
	fma.rn.f64 	%fd168, %fd167, %fd163, %fd166;
	ld.global.nc.v2.f64 	{%fd169, %fd170}, [%rd24+16];
	fma.rn.f64 	%fd171, %fd168, %fd163, %fd169;
	fma.rn.f64 	%fd172, %fd171, %fd163, %fd170;
	ld.global.nc.v2.f64 	{%fd173, %fd174}, [%rd24+32];
	fma.rn.f64 	%fd175, %fd172, %fd163, %fd173;
	fma.rn.f64 	%fd176, %fd175, %fd163, %fd174;
	fma.rn.f64 	%fd177, %fd176, %fd308, %fd308;
	fma.rn.f64 	%fd178, %fd176, %fd163, 0d3FF0000000000000;
	selp.f64 	%fd179, %fd178, %fd177, %p19;
	and.b32  	%r190, %r292, 2;
	setp.eq.s32 	%p20, %r190, 0;
	mov.f64 	%fd180, 0d0000000000000000;
	sub.f64 	%fd181, %fd180, %fd179;
	selp.f64 	%fd182, %fd179, %fd181, %p20;
	mul.f64 	%fd183, %fd2, %fd182;
	mul.wide.u32 	%rd25, %r264, 8;
	add.s64 	%rd26, %rd2, %rd25;
	st.global.f64 	[%rd26], %fd183;
$L__BB5_28:
	mov.u32 	%r191, %nctaid.x;
	add.s32 	%r264, %r264, %r191;
	setp.lt.u32 	%p21, %r264, %r3;
	@%p21 bra 	$L__BB5_2;
$L__BB5_29:
	add.s32 	%r293, %r3, %r2;
	setp.ge.u32 	%p22, %r293, %r1;
	@%p22 bra 	$L__BB5_57;
	mov.u32 	%r62, %ntid.x;
	mov.u32 	%r63, %tid.x;
	shl.b32 	%r192, %r63, 3;
	mov.u32 	%r193, _ZZ13doRandomStuffIdLj128EEvPT_S1_jmP17curandStateXORWOWS3_E5sdata;
	add.s32 	%r64, %r193, %r192;
	mov.b32 	%r194, 1127219200;
	mov.b32 	%r195, -2147483648;
	mov.b64 	%fd37, {%r195, %r194};
	mov.u32 	%r65, %nctaid.x;
	mov.u64 	%rd42, __cudart_sin_cos_coeffs;
$L__BB5_31:
	ld.param.u64 	%rd47, [_Z13doRandomStuffIdLj128EEvPT_S1_jmP17curandStateXORWOWS3__param_4];
	setp.ge.u32 	%p23, %r63, %r118;
	mad.lo.s32 	%r196, %r293, %r62, %r63;
	cvta.to.global.u64 	%rd27, %rd47;
	mul.wide.u32 	%rd28, %r196, 48;
	add.s64 	%rd4, %rd27, %rd28;
	ld.global.v2.u32 	{%r312, %r311}, [%rd4];
	ld.global.v2.u32 	{%r310, %r309}, [%rd4+8];
	ld.global.v2.u32 	{%r308, %r314}, [%rd4+16];
	ld.global.v2.u32 	{%r73, %r301}, [%rd4+24];
	ld.global.f32 	%f2, [%rd4+32];
	ld.global.f64 	%fd315, [%rd4+40];
	mov.b64 	%rd29, 0;
	st.volatile.shared.u64 	[%r64], %rd29;
	@%p23 bra 	$L__BB5_45;
	mov.u32 	%r294, %r63;
	mov.u32 	%r300, %r314;
$L__BB5_33:
	mul.wide.u32 	%rd30, %r294, 8;
	add.s64 	%rd31, %rd1, %rd30;
	ld.global.f64 	%fd40, [%rd31];
	setp.eq.s32 	%p24, %r301, 1;
	mov.b32 	%r301, 0;
	mov.u32 	%r314, %r300;
	mov.f64 	%fd316, %fd315;
	@%p24 bra 	$L__BB5_44;
	shr.u32 	%r199, %r311, 2;
	xor.b32  	%r200, %r199, %r311;
	shl.b32 	%r201, %r300, 4;
	shl.b32 	%r202, %r200, 1;
	xor.b32  	%r203, %r201, %r202;
	xor.b32  	%r204, %r203, %r300;
	xor.b32  	%r84, %r204, %r200;
	add.s32 	%r205, %r312, %r84;
	add.s32 	%r206, %r205, 362437;
	shr.u32 	%r207, %r310, 2;
	xor.b32  	%r208, %r207, %r310;
	shl.b32 	%r209, %r84, 4;
	shl.b32 	%r210, %r208, 1;
	xor.b32  	%r211, %r210, %r209;
	xor.b32  	%r212, %r211, %r208;
	xor.b32  	%r85, %r212, %r84;
	add.s32 	%r213, %r312, %r85;
	add.s32 	%r214, %r213, 724874;
	shr.u32 	%r215, %r309, 2;
	xor.b32  	%r216, %r215, %r309;
	shl.b32 	%r217, %r85, 4;
	shl.b32 	%r218, %r216, 1;
	xor.b32  	%r219, %r218, %r217;
	xor.b32  	%r220, %r219, %r216;
	xor.b32  	%r86, %r220, %r85;
	add.s32 	%r221, %r312, %r86;
	add.s32 	%r222, %r221, 1087311;
	shr.u32 	%r223, %r308, 2;
	xor.b32  	%r224, %r223, %r308;
	shl.b32 	%r225, %r86, 4;
	shl.b32 	%r226, %r224, 1;
	xor.b32  	%r227, %r226, %r225;
	xor.b32  	%r228, %r227, %r224;
	xor.b32  	%r314, %r228, %r86;
	add.s32 	%r312, %r312, 1449748;
	add.s32 	%r229, %r314, %r312;
	cvt.u64.u32 	%rd32, %r206;
	mul.wide.u32 	%rd33, %r214, 2097152;
	xor.b64  	%rd34, %rd33, %rd32;
	cvt.rn.f64.u64 	%fd184, %rd34;
	fma.rn.f64 	%fd310, %fd184, 0d3CA0000000000000, 0d3C90000000000000;
	cvt.u64.u32 	%rd35, %r222;
	mul.wide.u32 	%rd36, %r229, 2097152;
	xor.b64  	%rd37, %rd36, %rd35;
	cvt.rn.f64.u64 	%fd185, %rd37;
	fma.rn.f64 	%fd42, %fd185, 0d3CB0000000000000, 0d3CA0000000000000;
	{
	.reg .b32 %temp; 
	mov.b64 	{%temp, %r302}, %fd310;
	}
	{
	.reg .b32 %temp; 
	mov.b64 	{%r303, %temp}, %fd310;
	}
	setp.gt.s32 	%p25, %r302, 1048575;
	mov.b32 	%r304, -1023;
	@%p25 bra 	$L__BB5_36;
	mul.f64 	%fd310, %fd310, 0d4350000000000000;
	{
	.reg .b32 %temp; 
	mov.b64 	{%temp, %r302}, %fd310;
	}
	{
	.reg .b32 %temp; 
	mov.b64 	{%r303, %temp}, %fd310;
	}
	mov.b32 	%r304, -1077;
$L__BB5_36:
	add.s32 	%r231, %r302, -1;
	setp.gt.u32 	%p26, %r231, 2146435070;
	@%p26 bra 	$L__BB5_40;
	shr.u32 	%r234, %r302, 20;
	add.s32 	%r305, %r304, %r234;
	and.b32  	%r235, %r302, 1048575;
	or.b32  	%r236, %r235, 1072693248;
	mov.b64 	%fd311, {%r303, %r236};
	setp.lt.u32 	%p28, %r236, 1073127583;
	@%p28 bra 	$L__BB5_39;
	{
	.reg .b32 %temp; 
	mov.b64 	{%r237, %temp}, %fd311;
	}
	{
	.reg .b32 %temp; 
	mov.b64 	{%temp, %r238}, %fd311;
	}
	add.s32 	%r239, %r238, -1048576;
	mov.b64 	%fd311, {%r237, %r239};
	add.s32 	%r305, %r305, 1;
$L__BB5_39:
	add.f64 	%fd187, %fd311, 0dBFF0000000000000;
	add.f64 	%fd188, %fd311, 0d3FF0000000000000;
	rcp.approx.ftz.f64 	%fd189, %fd188;
	neg.f64 	%fd190, %fd188;
	fma.rn.f64 	%fd191, %fd190, %fd189, 0d3FF0000000000000;
	fma.rn.f64 	%fd192, %fd191, %fd191, %fd191;
	fma.rn.f64 	%fd193, %fd192, %fd189, %fd189;
	mul.f64 	%fd194, %fd187, %fd193;
	fma.rn.f64 	%fd195, %fd187, %fd193, %fd194;
	mul.f64 	%fd196, %fd195, %fd195;
	fma.rn.f64 	%fd197, %fd196, 0d3EB1380B3AE80F1E, 0d3ED0EE258B7A8B04;
	fma.rn.f64 	%fd198, %fd197, %fd196, 0d3EF3B2669F02676F;
	fma.rn.f64 	%fd199, %fd198, %fd196, 0d3F1745CBA9AB0956;
	fma.rn.f64 	%fd200, %fd199, %fd196, 0d3F3C71C72D1B5154;
	fma.rn.f64 	%fd201, %fd200, %fd196, 0d3F624924923BE72D;
	fma.rn.f64 	%fd202, %fd201, %fd196, 0d3F8999999999A3C4;
	fma.rn.f64 	%fd203, %fd202, %fd196, 0d3FB5555555555554;
	sub.f64 	%fd204, %fd187, %fd195;
	add.f64 	%fd205, %fd204, %fd204;
	neg.f64 	%fd206, %fd195;
	fma.rn.f64 	%fd207, %fd206, %fd187, %fd205;
	mul.f64 	%fd208, %fd193, %fd207;
	mul.f64 	%fd209, %fd196, %fd203;
	fma.rn.f64 	%fd210, %fd209, %fd195, %fd208;
	xor.b32  	%r240, %r305, -2147483648;
	mov.b32 	%r241, 1127219200;
	mov.b64 	%fd211, {%r240, %r241};
	sub.f64 	%fd212, %fd211, %fd37;
	fma.rn.f64 	%fd213, %fd212, 0d3FE62E42FEFA39EF, %fd195;
	fma.rn.f64 	%fd214, %fd212, 0dBFE62E42FEFA39EF, %fd213;
	sub.f64 	%fd215, %fd214, %fd195;
	sub.f64 	%fd216, %fd210, %fd215;
	fma.rn.f64 	%fd217, %fd212, 0d3C7ABC9E3B39803F, %fd216;
	add.f64 	%fd312, %fd213, %fd217;
	bra.uni 	$L__BB5_41;
$L__BB5_40:
	fma.rn.f64 	%fd186, %fd310, 0d7FF0000000000000, 0d7FF0000000000000;
	{
	.reg .b32 %temp; 
	mov.b64 	{%temp, %r232}, %fd310;
	}
	and.b32  	%r233, %r232, 2147483647;
	setp.eq.s32 	%p27, %r233, 0;
	selp.f64 	%fd312, 0dFFF0000000000000, %fd186, %p27;
$L__BB5_41:
	mul.f64 	%fd51, %fd312, 0dC000000000000000;
	{
	.reg .b32 %temp; 
	mov.b64 	{%temp, %r242}, %fd42;
	}
	shl.b32 	%r243, %r242, 1;
	setp.gt.u32 	%p29, %r243, -2038431744;
	mov.f64 	%fd218, 0d0000000000000000;
	mul.rn.f64 	%fd219, %fd42, %fd218;
	selp.f64 	%fd52, %fd219, %fd42, %p29;
	{
	.reg .b32 %temp; 
	mov.b64 	{%r244, %temp}, %fd52;
	}
	{
	.reg .b32 %temp; 
	mov.b64 	{%temp, %r245}, %fd52;
	}
	add.s32 	%r246, %r245, 1048576;
	mov.b64 	%fd220, {%r244, %r246};
	cvt.rni.f64.f64 	%fd221, %fd220;
	cvt.rzi.s64.f64 	%rd38, %fd221;
	cvt.u32.u64 	%r247, %rd38;
	fma.rn.f64 	%fd222, %fd221, 0dBFE0000000000000, %fd52;
	mul.f64 	%fd223, %fd222, 0d3CA1A62633145C07;
	fma.rn.f64 	%fd224, %fd222, 0d400921FB54442D18, %fd223;
	mul.rn.f64 	%fd225, %fd224, %fd224;
	fma.rn.f64 	%fd226, %fd225, 0dBDA8FF8320FD8164, 0d3E21EEA7C1EF8528;
	fma.rn.f64 	%fd227, %fd226, %fd225, 0dBE927E4F8E06E6D9;
	fma.rn.f64 	%fd228, %fd227, %fd225, 0d3EFA01A019DDBCE9;
	fma.rn.f64 	%fd229, %fd228, %fd225, 0dBF56C16C16C15D47;
	fma.rn.f64 	%fd230, %fd229, %fd225, 0d3FA5555555555551;
	fma.rn.f64 	%fd231, %fd230, %fd225, 0dBFE0000000000000;
	fma.rn.f64 	%fd232, %fd231, %fd225, 0d3FF0000000000000;
	fma.rn.f64 	%fd233, %fd225, 0d3DE5DB65F9785EBA, 0dBE5AE5F12CB0D246;
	fma.rn.f64 	%fd234, %fd233, %fd225, 0d3EC71DE369ACE392;
	fma.rn.f64 	%fd235, %fd234, %fd225, 0dBF2A01A019DB62A1;
	fma.rn.f64 	%fd236, %fd235, %fd225, 0d3F81111111110818;
	fma.rn.f64 	%fd237, %fd236, %fd225, 0dBFC5555555555554;
	fma.rn.f64 	%fd238, %fd237, %fd225, 0d0000000000000000;
	fma.rn.f64 	%fd239, %fd238, %fd224, %fd224;
	and.b64  	%rd39, %rd38, 1;
	setp.eq.b64 	%p30, %rd39, 1;
	{
	.reg .b32 %temp; 
	mov.b64 	{%temp, %r248}, %fd239;
	}
	{
	.reg .b32 %temp; 
	mov.b64 	{%r249, %temp}, %fd239;
	}
	xor.b32  	%r250, %r248, -2147483648;
	mov.b64 	%fd240, {%r249, %r250};
	selp.f64 	%fd313, %fd232, %fd239, %p30;
	selp.f64 	%fd314, %fd240, %fd232, %p30;
	and.b32  	%r251, %r247, 2;
	setp.eq.s32 	%p31, %r251, 0;
	@%p31 bra 	$L__BB5_43;
	{
	.reg .b32 %temp; 
	mov.b64 	{%temp, %r252}, %fd313;
	}
	{
	.reg .b32 %temp; 
	mov.b64 	{%r253, %temp}, %fd313;
	}
	xor.b32  	%r254, %r252, -2147483648;
	mov.b64 	%fd313, {%r253, %r254};
	{
	.reg .b32 %temp; 
	mov.b64 	{%temp, %r255}, %fd314;
	}
	{
	.reg .b32 %temp; 
	mov.b64 	{%r256, %temp}, %fd314;
	}
	xor.b32  	%r257, %r255, -2147483648;
	mov.b64 	%fd314, {%r256, %r257};
$L__BB5_43:
	sqrt.rn.f64 	%fd241, %fd51;
	mov.f64 	%fd242, 0d0000000000000000;
	add.rn.f64 	%fd243, %fd314, %fd242;
	cvt.rzi.f64.f64 	%fd244, %fd52;
	setp.eq.f64 	%p32, %fd52, %fd244;
	mul.rn.f64 	%fd245, %fd52, %fd242;
	selp.f64 	%fd246, %fd245, %fd313, %p32;
	mul.f64 	%fd316, %fd241, %fd246;
	mul.f64 	%fd315, %fd241, %fd243;
	mov.b32 	%r301, 1;
	mov.u32 	%r308, %r86;
	mov.u32 	%r309, %r85;
	mov.u32 	%r310, %r84;
	mov.u32 	%r311, %r300;
	mov.u32 	%r300, %r314;
$L__BB5_44:
	mul.f64 	%fd247, %fd1, %fd316;
	ld.volatile.shared.f64 	%fd248, [%r64];
	fma.rn.f64 	%fd249, %fd40, %fd247, %fd248;
	st.volatile.shared.f64 	[%r64], %fd249;
	add.s32 	%r294, %r294, %r62;
	setp.lt.u32 	%p33, %r294, %r118;
	@%p33 bra 	$L__BB5_33;
$L__BB5_45:
	setp.gt.u32 	%p34, %r63, 63;
	bar.sync 	0;
	@%p34 bra 	$L__BB5_47;
	ld.volatile.shared.f64 	%fd250, [%r64+512];
	ld.volatile.shared.f64 	%fd251, [%r64];
	add.f64 	%fd252, %fd250, %fd251;
	st.volatile.shared.f64 	[%r64], %fd252;
$L__BB5_47:
	setp.gt.u32 	%p35, %r63, 31;
	bar.sync 	0;
	@%p35 bra 	$L__BB5_50;
	setp.gt.u32 	%p36, %r63, 15;
	ld.volatile.shared.f64 	%fd253, [%r64+256];
	ld.volatile.shared.f64 	%fd254, [%r64];
	add.f64 	%fd255, %fd253, %fd254;
	st.volatile.shared.f64 	[%r64], %fd255;
	@%p36 bra 	$L__BB5_50;
	ld.volatile.shared.f64 	%fd256, [%r64+128];
	ld.volatile.shared.f64 	%fd257, [%r64];
	add.f64 	%fd258, %fd256, %fd257;
	st.volatile.shared.f64 	[%r64], %fd258;
	ld.volatile.shared.f64 	%fd259, [%r64+64];
	ld.volatile.shared.f64 	%fd260, [%r64];
	add.f64 	%fd261, %fd259, %fd260;
	st.volatile.shared.f64 	[%r64], %fd261;
	ld.volatile.shared.f64 	%fd262, [%r64+32];
	ld.volatile.shared.f64 	%fd263, [%r64];
	add.f64 	%fd264, %fd262, %fd263;
	st.volatile.shared.f64 	[%r64], %fd264;
	ld.volatile.shared.f64 	%fd265, [%r64+16];
	ld.volatile.shared.f64 	%fd266, [%r64];
	add.f64 	%fd267, %fd265, %fd266;
	st.volatile.shared.f64 	[%r64], %fd267;
	ld.volatile.shared.f64 	%fd268, [%r64+8];
	ld.volatile.shared.f64 	%fd269, [%r64];
	add.f64 	%fd270, %fd268, %fd269;
	st.volatile.shared.f64 	[%r64], %fd270;
$L__BB5_50:
	setp.ne.s32 	%p37, %r63, 0;
	st.global.v2.u32 	[%rd4], {%r312, %r311};
	st.global.v2.u32 	[%rd4+8], {%r310, %r309};
	st.global.v2.u32 	[%rd4+16], {%r308, %r314};
	st.global.v2.u32 	[%rd4+24], {%r73, %r301};
	st.global.f32 	[%rd4+32], %f2;
	st.global.f64 	[%rd4+40], %fd315;
	@%p37 bra 	$L__BB5_56;
	ld.volatile.shared.f64 	%fd64, [_ZZ13doRandomStuffIdLj128EEvPT_S1_jmP17curandStateXORWOWS3_E5sdata];
	abs.f64 	%fd65, %fd64;
	setp.neu.f64 	%p38, %fd65, 0d7FF0000000000000;
	@%p38 bra 	$L__BB5_53;
	mov.f64 	%fd276, 0d0000000000000000;
	mul.rn.f64 	%fd318, %fd64, %fd276;
	mov.b32 	%r320, 0;
	bra.uni 	$L__BB5_55;
$L__BB5_53:
	mul.f64 	%fd271, %fd64, 0d3FE45F306DC9C883;
	cvt.rni.s32.f64 	%r320, %fd271;
	cvt.rn.f64.s32 	%fd272, %r320;
	fma.rn.f64 	%fd273, %fd272, 0dBFF921FB54442D18, %fd64;
	fma.rn.f64 	%fd274, %fd272, 0dBC91A62633145C00, %fd273;
	fma.rn.f64 	%fd318, %fd272, 0dB97B839A252049C0, %fd274;
	setp.ltu.f64 	%p39, %fd65, 0d41E0000000000000;
	@%p39 bra 	$L__BB5_55;
	{ // callseq 7, 0
	.param .b64 param0;
	st.param.f64 	[param0], %fd64;
	.param .align 16 .b8 retval0[16];
	call.uni (retval0), 
	__internal_trig_reduction_slowpathd, 
	(
	param0
	);
	ld.param.f64 	%fd318, [retval0];
	ld.param.b32 	%r320, [retval0+8];
	} // callseq 7
$L__BB5_55:
	shl.b32 	%r261, %r320, 6;
	cvt.u64.u32 	%rd40, %r261;
	and.b64  	%rd41, %rd40, 64;
	add.s64 	%rd43, %rd42, %rd41;
	mul.rn.f64 	%fd277, %fd318, %fd318;
	and.b32  	%r262, %r320, 1;
	setp.eq.b32 	%p40, %r262, 1;
	selp.f64 	%fd278, 0dBDA8FF8320FD8164, 0d3DE5DB65F9785EBA, %p40;
	ld.global.nc.v2.f64 	{%fd279, %fd280}, [%rd43];
	fma.rn.f64 	%fd281, %fd278, %fd277, %fd279;
	fma.rn.f64 	%fd282, %fd281, %fd277, %fd280;
	ld.global.nc.v2.f64 	{%fd283, %fd284}, [%rd43+16];
	fma.rn.f64 	%fd285, %fd282, %fd277, %fd283;
	fma.rn.f64 	%fd286, %fd285, %fd277, %fd284;
	ld.global.nc.v2.f64 	{%fd287, %fd288}, [%rd43+32];
	fma.rn.f64 	%fd289, %fd286, %fd277, %fd287;
	fma.rn.f64 	%fd290, %fd289, %fd277, %fd288;
	fma.rn.f64 	%fd291, %fd290, %fd318, %fd318;
	fma.rn.f64 	%fd292, %fd290, %fd277, 0d3FF0000000000000;
	selp.f64 	%fd293, %fd292, %fd291, %p40;
	and.b32  	%r263, %r320, 2;
	setp.eq.s32 	%p41, %r263, 0;
	mov.f64 	%fd294, 0d0000000000000000;
	sub.f64 	%fd295, %fd294, %fd293;
	selp.f64 	%fd296, %fd293, %fd295, %p41;
	mul.f64 	%fd297, %fd2, %fd296;
	mul.wide.u32 	%rd44, %r293, 8;
	add.s64 	%rd45, %rd2, %rd44;
	st.global.f64 	[%rd45], %fd297;
$L__BB5_56:
	add.s32 	%r293, %r293, %r65;
	setp.lt.u32 	%p42, %r293, %r1;
	@%p42 bra 	$L__BB5_31;
$L__BB5_57:
	ret;

}
	// .globl	_Z13doRandomStuffIdLj256EEvPT_S1_jmP17curandStateXORWOWS3_
.visible .entry _Z13doRandomStuffIdLj256EEvPT_S1_jmP17curandStateXORWOWS3_(
	.param .u64 .ptr .align 1 _Z13doRandomStuffIdLj256EEvPT_S1_jmP17curandStateXORWOWS3__param_0,
	.param .u64 .ptr .align 1 _Z13doRandomStuffIdLj256EEvPT_S1_jmP17curandStateXORWOWS3__param_1,
	.param .u32 _Z13doRandomStuffIdLj256EEvPT_S1_jmP17curandStateXORWOWS3__param_2,
	.param .u64 _Z13doRandomStuffIdLj256EEvPT_S1_jmP17curandStateXORWOWS3__param_3,
	.param .u64 .ptr .align 1 _Z13doRandomStuffIdLj256EEvPT_S1_jmP17curandStateXORWOWS3__param_4,
	.param .u64 .ptr .align 1 _Z13doRandomStuffIdLj256EEvPT_S1_jmP17curandStateXORWOWS3__param_5
)
{
	.reg .pred 	%p<45>;
	.reg .b32 	%r<321>;
	.reg .b32 	%f<3>;
	.reg .b64 	%rd<48>;
	.reg .b64 	%fd<325>;
	// demoted variable
	.shared .align 8 .b8 _ZZ13doRandomStuffIdLj256EEvPT_S1_jmP17curandStateXORWOWS3_E5sdata[2048];
	ld.param.u64 	%rd6, [_Z13doRandomStuffIdLj256EEvPT_S1_jmP17curandStateXORWOWS3__param_0];
	ld.param.u64 	%rd7, [_Z13doRandomStuffIdLj256EEvPT_S1_jmP17curandStateXORWOWS3__param_1];
	ld.param.u32 	%r118, [_Z13doRandomStuffIdLj256EEvPT_S1_jmP17curandStateXORWOWS3__param_2];
	cvta.to.global.u64 	%rd1, %rd6;
	cvta.to.global.u64 	%rd2, %rd7;
	ld.const.f64 	%fd1, [c_conf+8];
	ld.const.f64 	%fd2, [c_conf+16];
	ld.const.u32 	%r1, [c_conf];
	mov.u32 	%r2, %ctaid.x;
	shr.u32 	%r3, %r1, 1;
	setp.ge.u32 	%p1, %r2, %r3;
	@%p1 bra 	$L__BB6_31;
	mov.u32 	%r4, %ntid.x;
	mov.u32 	%r5, %tid.x;
	shl.b32 	%r119, %r5, 3;
	mov.u32 	%r120, _ZZ13doRandomStuffIdLj256EEvPT_S1_jmP17curandStateXORWOWS3_E5sdata;
	add.s32 	%r6, %r120, %r119;
	mov.b32 	%r121, 1127219200;
	mov.b32 	%r122, -2147483648;
	mov.b64 	%fd3, {%r122, %r121};
	mov.u64 	%rd23, __cudart_sin_cos_coeffs;
	mov.u32 	%r264, %r2;
$L__BB6_2:
	ld.param.u64 	%rd46, [_Z13doRandomStuffIdLj256EEvPT_S1_jmP17curandStateXORWOWS3__param_4];
	setp.ge.u32 	%p2, %r5, %r118;
	mad.lo.s32 	%r123, %r264, %r4, %r5;
	cvta.to.global.u64 	%rd8, %rd46;
	mul.wide.u32 	%rd9, %r123, 48;
	add.s64 	%rd3, %rd8, %rd9;
	ld.global.v2.u32 	{%r282, %r281}, [%rd3];
	ld.global.v2.u32 	{%r280, %r279}, [%rd3+8];
	ld.global.v2.u32 	{%r278, %r284}, [%rd3+16];
	ld.global.v2.u32 	{%r14, %r266}, [%rd3+24];
	ld.global.f32 	%f1, [%rd3+32];
	ld.global.f64 	%fd310, [%rd3+40];
	mov.b64 	%rd10, 0;
	st.volatile.shared.u64 	[%r6], %rd10;
	@%p2 bra 	$L__BB6_16;
	mov.u32 	%r265, %r5;
	mov.u32 	%r272, %r284;
$L__BB6_4:
	mul.wide.u32 	%rd11, %r265, 8;
	add.s64 	%rd12, %rd1, %rd11;
	ld.global.f64 	%fd6, [%rd12];
	setp.eq.s32 	%p3, %r266, 1;
	mov.b32 	%r266, 0;
	mov.u32 	%r284, %r272;
	mov.f64 	%fd311, %fd310;
	@%p3 bra 	$L__BB6_15;
	shr.u32 	%r126, %r281, 2;
	xor.b32  	%r127, %r126, %r281;
	shl.b32 	%r128, %r272, 4;
	shl.b32 	%r129, %r127, 1;
	xor.b32  	%r130, %r128, %r129;
	xor.b32  	%r131, %r130, %r272;
	xor.b32  	%r25, %r131, %r127;
	add.s32 	%r132, %r282, %r25;
	add.s32 	%r133, %r132, 362437;
	shr.u32 	%r134, %r280, 2;
	xor.b32  	%r135, %r134, %r280;
	shl.b32 	%r136, %r25, 4;
	shl.b32 	%r137, %r135, 1;
	xor.b32  	%r138, %r137, %r136;
	xor.b32  	%r139, %r138, %r135;
	xor.b32  	%r26, %r139, %r25;
	add.s32 	%r140, %r282, %r26;
	add.s32 	%r141, %r140, 724874;
	shr.u32 	%r142, %r279, 2;
	xor.b32  	%r143, %r142, %r279;
	shl.b32 	%r144, %r26, 4;
	shl.b32 	%r145, %r143, 1;
	xor.b32  	%r146, %r145, %r144;
	xor.b32  	%r147, %r146, %r143;
	xor.b32  	%r27, %r147, %r26;
	add.s32 	%r148, %r282, %r27;
	add.s32 	%r149, %r148, 1087311;
	shr.u32 	%r150, %r278, 2;
	xor.b32  	%r151, %r150, %r278;
	shl.b32 	%r152, %r27, 4;
	shl.b32 	%r153, %r151, 1;
	xor.b32  	%r154, %r153, %r152;
	xor.b32  	%r155, %r154, %r151;
	xor.b32  	%r284, %r155, %r27;
	add.s32 	%r282, %r282, 1449748;
	add.s32 	%r156, %r284, %r282;
	cvt.u64.u32 	%rd13, %r133;
	mul.wide.u32 	%rd14, %r141, 2097152;
	xor.b64  	%rd15, %rd14, %rd13;
	cvt.rn.f64.u64 	%fd70, %rd15;
	fma.rn.f64 	%fd305, %fd70, 0d3CA0000000000000, 0d3C90000000000000;
	cvt.u64.u32 	%rd16, %r149;
	mul.wide.u32 	%rd17, %r156, 2097152;
	xor.b64  	%rd18, %rd17, %rd16;
	cvt.rn.f64.u64 	%fd71, %rd18;
	fma.rn.f64 	%fd8, %fd71, 0d3CB0000000000000, 0d3CA0000000000000;
	{
	.reg .b32 %temp; 
	mov.b64 	{%temp, %r273}, %fd305;
	}
	{
	.reg .b32 %temp; 
	mov.b64 	{%r274, %temp}, %fd305;
	}
	setp.gt.s32 	%p4, %r273, 1048575;
	mov.b32 	%r275, -1023;
	@%p4 bra 	$L__BB6_7;
	mul.f64 	%fd305, %fd305, 0d4350000000000000;
	{
	.reg .b32 %temp; 
	mov.b64 	{%temp, %r273}, %fd305;
	}
	{
	.reg .b32 %temp; 
	mov.b64 	{%r274, %temp}, %fd305;
	}
	mov.b32 	%r275, -1077;
$L__BB6_7:
	add.s32 	%r158, %r273, -1;
	setp.gt.u32 	%p5, %r158, 2146435070;
	@%p5 bra 	$L__BB6_11;
	shr.u32 	%r161, %r273, 20;
	add.s32 	%r276, %r275, %r161;
	and.b32  	%r162, %r273, 1048575;
	or.b32  	%r163, %r162, 1072693248;
	mov.b64 	%fd306, {%r274, %r163};
	setp.lt.u32 	%p7, %r163, 1073127583;
	@%p7 bra 	$L__BB6_10;
	{
	.reg .b32 %temp; 
	mov.b64 	{%r164, %temp}, %fd306;
	}
	{
	.reg .b32 %temp; 
	mov.b64 	{%temp, %r165}, %fd306;
	}
	add.s32 	%r166, %r165, -1048576;
	mov.b64 	%fd306, {%r164, %r166};
	add.s32 	%r276, %r276, 1;
$L__BB6_10:
	add.f64 	%fd73, %fd306, 0dBFF0000000000000;
	add.f64 	%fd74, %fd306, 0d3FF0000000000000;
	rcp.approx.ftz.f64 	%fd75, %fd74;
	neg.f64 	%fd76, %fd74;
	fma.rn.f64 	%fd77, %fd76, %fd75, 0d3FF0000000000000;
	fma.rn.f64 	%fd78, %fd77, %fd77, %fd77;
	fma.rn.f64 	%fd79, %fd78, %fd75, %fd75;
	mul.f64 	%fd80, %fd73, %fd79;
	fma.rn.f64 	%fd81, %fd73, %fd79, %fd80;
	mul.f64 	%fd82, %fd81, %fd81;
	fma.rn.f64 	%fd83, %fd82, 0d3EB1380B3AE80F1E, 0d3ED0EE258B7A8B04;
	fma.rn.f64 	%fd84, %fd83, %fd82, 0d3EF3B2669F02676F;
	fma.rn.f64 	%fd85, %fd84, %fd82, 0d3F1745CBA9AB0956;
	fma.rn.f64 	%fd86, %fd85, %fd82, 0d3F3C71C72D1B5154;
	fma.rn.f64 	%fd87, %fd86, %fd82, 0d3F624924923BE72D;
	fma.rn.f64 	%fd88, %fd87, %fd82, 0d3F8999999999A3C4;
	fma.rn.f64 	%fd89, %fd88, %fd82, 0d3FB5555555555554;
	sub.f64 	%fd90, %fd73, %fd81;
	add.f64 	%fd91, %fd90, %fd90;
	neg.f64 	%fd92, %fd81;
	fma.rn.f64 	%fd93, %fd92, %fd73, %fd91;
	mul.f64 	%fd94, %fd79, %fd93;
	mul.f64 	%fd95, %fd82, %fd89;
	fma.rn.f64 	%fd96, %fd95, %fd81, %fd94;
	xor.b32  	%r167, %r276, -2147483648;
	mov.b32 	%r168, 1127219200;
	mov.b64 	%fd97, {%r167, %r168};
	sub.f64 	%fd98, %fd97, %fd3;
	fma.rn.f64 	%fd99, %fd98, 0d3FE62E42FEFA39EF, %fd81;
	fma.rn.f64 	%fd100, %fd98, 0dBFE62E42FEFA39EF, %fd99;
	sub.f64 	%fd101, %fd100, %fd81;
	sub.f64 	%fd102, %fd96, %fd101;
	fma.rn.f64 	%fd103, %fd98, 0d3C7ABC9E3B39803F, %fd102;
	add.f64 	%fd307, %fd99, %fd103;
	bra.uni 	$L__BB6_12;
$L__BB6_11:
	fma.rn.f64 	%fd72, %fd305, 0d7FF0000000000000, 0d7FF0000000000000;
	{
	.reg .b32 %temp; 
	mov.b64 	{%temp, %r159}, %fd305;
	}
	and.b32  	%r160, %r159, 2147483647;
	setp.eq.s32 	%p6, %r160, 0;
	selp.f64 	%fd307, 0dFFF0000000000000, %fd72, %p6;
$L__BB6_12:
	mul.f64 	%fd17, %fd307, 0dC000000000000000;
	{
	.reg .b32 %temp; 
	mov.b64 	{%temp, %r169}, %fd8;
	}
	shl.b32 	%r170, %r169, 1;
	setp.gt.u32 	%p8, %r170, -2038431744;
	mov.f64 	%fd104, 0d0000000000000000;
	mul.rn.f64 	%fd105, %fd8, %fd104;
	selp.f64 	%fd18, %fd105, %fd8, %p8;
	{
	.reg .b32 %temp; 
	mov.b64 	{%r171, %temp}, %fd18;
	}
	{
	.reg .b32 %temp; 
	mov.b64 	{%temp, %r172}, %fd18;
	}
	add.s32 	%r173, %r172, 1048576;
	mov.b64 	%fd106, {%r171, %r173};
	cvt.rni.f64.f64 	%fd107, %fd106;
	cvt.rzi.s64.f64 	%rd19, %fd107;
	cvt.u32.u64 	%r174, %rd19;
	fma.rn.f64 	%fd108, %fd107, 0dBFE0000000000000, %fd18;
	mul.f64 	%fd109, %fd108, 0d3CA1A62633145C07;
	fma.rn.f64 	%fd110, %fd108, 0d400921FB54442D18, %fd109;
	mul.rn.f64 	%fd111, %fd110, %fd110;
	fma.rn.f64 	%fd112, %fd111, 0dBDA8FF8320FD8164, 0d3E21EEA7C1EF8528;
	fma.rn.f64 	%fd113, %fd112, %fd111, 0dBE927E4F8E06E6D9;
	fma.rn.f64 	%fd114, %fd113, %fd111, 0d3EFA01A019DDBCE9;
	fma.rn.f64 	%fd115, %fd114, %fd111, 0dBF56C16C16C15D47;
	fma.rn.f64 	%fd116, %fd115, %fd111, 0d3FA5555555555551;
	fma.rn.f64 	%fd117, %fd116, %fd111, 0dBFE0000000000000;
	fma.rn.f64 	%fd118, %fd117, %fd111, 0d3FF0000000000000;
	fma.rn.f64 	%fd119, %fd111, 0d3DE5DB65F9785EBA, 0dBE5AE5F12CB0D246;
	fma.rn.f64 	%fd120, %fd119, %fd111, 0d3EC71DE369ACE392;
	fma.rn.f64 	%fd121, %fd120, %fd111, 0dBF2A01A019DB62A1;
	fma.rn.f64 	%fd122, %fd121, %fd111, 0d3F81111111110818;
	fma.rn.f64 	%fd123, %fd122, %fd111, 0dBFC5555555555554;
	fma.rn.f64 	%fd124, %fd123, %fd111, 0d0000000000000000;
	fma.rn.f64 	%fd125, %fd124, %fd110, %fd110;
	and.b64  	%rd20, %rd19, 1;
	setp.eq.b64 	%p9, %rd20, 1;
	{
	.reg .b32 %temp; 
	mov.b64 	{%temp, %r175}, %fd125;
	}
	{
	.reg .b32 %temp; 
	mov.b64 	{%r176, %temp}, %fd125;
	}
	xor.b32  	%r177, %r175, -2147483648;
	mov.b64 	%fd126, {%r176, %r177};
	selp.f64 	%fd308, %fd118, %fd125, %p9;
	selp.f64 	%fd309, %fd126, %fd118, %p9;
	and.b32  	%r178, %r174, 2;
	setp.eq.s32 	%p10, %r178, 0;
	@%p10 bra 	$L__BB6_14;
	{
	.reg .b32 %temp; 
	mov.b64 	{%temp, %r179}, %fd308;
	}
	{
	.reg .b32 %temp; 
	mov.b64 	{%r180, %temp}, %fd308;
	}
	xor.b32  	%r181, %r179, -2147483648;
	mov.b64 	%fd308, {%r180, %r181};
	{
	.reg .b32 %temp; 
	mov.b64 	{%temp, %r182}, %fd309;
	}
	{
	.reg .b32 %temp; 
	mov.b64 	{%r183, %temp}, %fd309;
	}
	xor.b32  	%r184, %r182, -2147483648;
	mov.b64 	%fd309, {%r183, %r184};
$L__BB6_14:
	sqrt.rn.f64 	%fd127, %fd17;
	mov.f64 	%fd128, 0d0000000000000000;
	add.rn.f64 	%fd129, %fd309, %fd128;
	cvt.rzi.f64.f64 	%fd130, %fd18;
	setp.eq.f64 	%p11, %fd18, %fd130;
	mul.rn.f64 	%fd131, %fd18, %fd128;
	selp.f64 	%fd132, %fd131, %fd308, %p11;
	mul.f64 	%fd311, %fd127, %fd132;
	mul.f64 	%fd310, %fd127, %fd129;
	mov.b32 	%r266, 1;
	mov.u32 	%r278, %r27;
	mov.u32 	%r279, %r26;
	mov.u32 	%r280, %r25;
	mov.u32 	%r281, %r272;
	mov.u32 	%r272, %r284;
$L__BB6_15:
	mul.f64 	%fd133, %fd1, %fd311;
	ld.volatile.shared.f64 	%fd134, [%r6];
	fma.rn.f64 	%fd135, %fd6, %fd133, %fd134;
	st.volatile.shared.f64 	[%r6], %fd135;
	add.s32 	%r265, %r265, %r4;
	setp.lt.u32 	%p12, %r265, %r118;
	@%p12 bra 	$L__BB6_4;
$L__BB6_16:
	setp.gt.u32 	%p13, %r5, 127;
	bar.sync 	0;
	@%p13 bra 	$L__BB6_18;
	ld.volatile.shared.f64 	%fd136, [%r6+1024];
	ld.volatile.shared.f64 	%fd137, [%r6];
	add.f64 	%fd138, %fd136, %fd137;
	st.volatile.shared.f64 	[%r6], %fd138;
$L__BB6_18:
	setp.gt.u32 	%p14, %r5, 63;
	bar.sync 	0;
	@%p14 bra 	$L__BB6_20;
	ld.volatile.shared.f64 	%fd139, [%r6+512];
	ld.volatile.shared.f64 	%fd140, [%r6];
	add.f64 	%fd141, %fd139, %fd140;
	st.volatile.shared.f64 	[%r6], %fd141;
$L__BB6_20:
	setp.gt.u32 	%p15, %r5, 31;
	bar.sync 	0;
	@%p15 bra 	$L__BB6_23;
	setp.gt.u32 	%p16, %r5, 15;
	ld.volatile.shared.f64 	%fd142, [%r6+256];
	ld.volatile.shared.f64 	%fd143, [%r6];
	add.f64 	%fd144, %fd142, %fd143;
	st.volatile.shared.f64 	[%r6], %fd144;
	@%p16 bra 	$L__BB6_23;
	ld.volatile.shared.f64 	%fd145, [%r6+128];
	ld.volatile.shared.f64 	%fd146, [%r6];
	add.f64 	%fd147, %fd145, %fd146;
	st.volatile.shared.f64 	[%r6], %fd147;
	ld.volatile.shared.f64 	%fd148, [%r6+64];
	ld.volatile.shared.f64 	%fd149, [%r6];
	add.f64 	%fd150, %fd148, %fd149;
	st.volatile.shared.f64 	[%r6], %fd150;
	ld.volatile.shared.f64 	%fd151, [%r6+32];
	ld.volatile.shared.f64 	%fd152, [%r6];
	add.f64 	%fd153, %fd151, %fd152;
	st.volatile.shared.f64 	[%r6], %fd153;
	ld.volatile.shared.f64 	%fd154, [%r6+16];
	ld.volatile.shared.f64 	%fd155, [%r6];
	add.f64 	%fd156, %fd154, %fd155;
	st.volatile.shared.f64 	[%r6], %fd156;
	ld.volatile.shared.f64 	%fd157, [%r6+8];
	ld.volatile.shared.f64 	%fd158, [%r6];
	add.f64 	%fd159, %fd157, %fd158;
	st.volatile.shared.f64 	[%r6], %fd159;
$L__BB6_23:
	setp.ne.s32 	%p17, %r5, 0;
	st.global.v2.u32 	[%rd3], {%r282, %r281};
	st.global.v2.u32 	[%rd3+8], {%r280, %r279};
	st.global.v2.u32 	[%rd3+16], {%r278, %r284};
	st.global.v2.u32 	[%rd3+24], {%r14, %r266};
	st.global.f32 	[%rd3+32], %f1;
	st.global.f64 	[%rd3+40], %fd310;
	@%p17 bra 	$L__BB6_30;
	ld.volatile.shared.f64 	%fd30, [_ZZ13doRandomStuffIdLj256EEvPT_S1_jmP17curandStateXORWOWS3_E5sdata];
	abs.f64 	%fd31, %fd30;
	setp.neu.f64 	%p18, %fd31, 0d7FF0000000000000;
	@%p18 bra 	$L__BB6_26;
	mov.f64 	%fd165, 0d0000000000000000;
	mul.rn.f64 	%fd314, %fd30, %fd165;
	mov.b32 	%r292, 1;
	bra.uni 	$L__BB6_29;
$L__BB6_26:
	mul.f64 	%fd160, %fd30, 0d3FE45F306DC9C883;
	cvt.rni.s32.f64 	%r291, %fd160;
	cvt.rn.f64.s32 	%fd161, %r291;
	fma.rn.f64 	%fd162, %fd161, 0dBFF921FB54442D18, %fd30;
	fma.rn.f64 	%fd163, %fd161, 0dBC91A62633145C00, %fd162;
	fma.rn.f64 	%fd314, %fd161, 0dB97B839A252049C0, %fd163;
	setp.ltu.f64 	%p19, %fd31, 0d41E0000000000000;
	@%p19 bra 	$L__BB6_28;
	{ // callseq 8, 0
	.param .b64 param0;
	st.param.f64 	[param0], %fd30;
	.param .align 16 .b8 retval0[16];
	call.uni (retval0), 
	__internal_trig_reduction_slowpathd, 
	(
	param0
	);
	ld.param.f64 	%fd314, [retval0];
	ld.param.b32 	%r291, [retval0+8];
	} // callseq 8
$L__BB6_28:
	add.s32 	%r292, %r291, 1;
$L__BB6_29:
	shl.b32 	%r188, %r292, 6;
	cvt.u64.u32 	%rd21, %r188;
	and.b64  	%rd22, %rd21, 64;
	add.s64 	%rd24, %rd23, %rd22;
	mul.rn.f64 	%fd166, %fd314, %fd314;
	and.b32  	%r189, %r292, 1;
	setp.eq.b32 	%p20, %r189, 1;
	selp.f64 	%fd167, 0dBDA8FF8320FD8164, 0d3DE5DB65F9785EBA, %p20;
	ld.global.nc.v2.f64 	{%fd168, %fd169}, [%rd24];
	fma.rn.f64 	%fd170, %fd167, %fd166, %fd168;
	fma.rn.f64 	%fd171, %fd170, %fd166, %fd169;
	ld.global.nc.v2.f64 	{%fd172, %fd173}, [%rd24+16];
	fma.rn.f64 	%fd174, %fd171, %fd166, %fd172;
	fma.rn.f64 	%fd175, %fd174, %fd166, %fd173;
	ld.global.nc.v2.f64 	{%fd176, %fd177}, [%rd24+32];
	fma.rn.f64 	%fd178, %fd175, %fd166, %fd176;
	fma.rn.f64 	%fd179, %fd178, %fd166, %fd177;
	fma.rn.f64 	%fd180, %fd179, %fd314, %fd314;
	fma.rn.f64 	%fd181, %fd179, %fd166, 0d3FF0000000000000;
	selp.f64 	%fd182, %fd181, %fd180, %p20;
	and.b32  	%r190, %r292, 2;
	setp.eq.s32 	%p21, %r190, 0;
	mov.f64 	%fd183, 0d0000000000000000;
	sub.f64 	%fd184, %fd183, %fd182;
	selp.f64 	%fd185, %fd182, %fd184, %p21;
	mul.f64 	%fd186, %fd2, %fd185;
	mul.wide.u32 	%rd25, %r264, 8;
	add.s64 	%rd26, %rd2, %rd25;
	st.global.f64 	[%rd26], %fd186;
$L__BB6_30:
	mov.u32 	%r191, %nctaid.x;
	add.s32 	%r264, %r264, %r191;
	setp.lt.u32 	%p22, %r264, %r3;
	@%p22 bra 	$L__BB6_2;
$L__BB6_31:
	add.s32 	%r293, %r3, %r2;
	setp.ge.u32 	%p23, %r293, %r1;
	@%p23 bra 	$L__BB6_61;
	mov.u32 	%r62, %ntid.x;
	mov.u32 	%r63, %tid.x;
	shl.b32 	%r192, %r63, 3;
	mov.u32 	%r193, _ZZ13doRandomStuffIdLj256EEvPT_S1_jmP17curandStateXORWOWS3_E5sdata;
	add.s32 	%r64, %r193, %r192;
	mov.b32 	%r194, 1127219200;
	mov.b32 	%r195, -2147483648;
	mov.b64 	%fd37, {%r195, %r194};
	mov.u32 	%r65, %nctaid.x;
	mov.u64 	%rd42, __cudart_sin_cos_coeffs;
$L__BB6_33:
	ld.param.u64 	%rd47, [_Z13doRandomStuffIdLj256EEvPT_S1_jmP17curandStateXORWOWS3__param_4];
	setp.ge.u32 	%p24, %r63, %r118;
	mad.lo.s32 	%r196, %r293, %r62, %r63;
	cvta.to.global.u64 	%rd27, %rd47;
	mul.wide.u32 	%rd28, %r196, 48;
	add.s64 	%rd4, %rd27, %rd28;
	ld.global.v2.u32 	{%r312, %r311}, [%rd4];
	ld.global.v2.u32 	{%r310, %r309}, [%rd4+8];
	ld.global.v2.u32 	{%r308, %r314}, [%rd4+16];
	ld.global.v2.u32 	{%r73, %r301}, [%rd4+24];
	ld.global.f32 	%f2, [%rd4+32];
	ld.global.f64 	%fd321, [%rd4+40];
	mov.b64 	%rd29, 0;
	st.volatile.shared.u64 	[%r64], %rd29;
	@%p24 bra 	$L__BB6_47;
	mov.u32 	%r294, %r63;
	mov.u32 	%r300, %r314;
$L__BB6_35:
	mul.wide.u32 	%rd30, %r294, 8;
	add.s64 	%rd31, %rd1, %rd30;
	ld.global.f64 	%fd40, [%rd31];
	setp.eq.s32 	%p25, %r301, 1;
	mov.b32 	%r301, 0;
	mov.u32 	%r314, %r300;
	mov.f64 	%fd322, %fd321;
	@%p25 bra 	$L__BB6_46;
	shr.u32 	%r199, %r311, 2;
	xor.b32  	%r200, %r199, %r311;
	shl.b32 	%r201, %r300, 4;
	shl.b32 	%r202, %r200, 1;
	xor.b32  	%r203, %r201, %r202;
	xor.b32  	%r204, %r203, %r300;
	xor.b32  	%r84, %r204, %r200;
	add.s32 	%r205, %r312, %r84;
	add.s32 	%r206, %r205, 362437;
	shr.u32 	%r207, %r310, 2;
	xor.b32  	%r208, %r207, %r310;
	shl.b32 	%r209, %r84, 4;
	shl.b32 	%r210, %r208, 1;
	xor.b32  	%r211, %r210, %r209;
	xor.b32  	%r212, %r211, %r208;
	xor.b32  	%r85, %r212, %r84;
	add.s32 	%r213, %r312, %r85;
	add.s32 	%r214, %r213, 724874;
	shr.u32 	%r215, %r309, 2;
	xor.b32  	%r216, %r215, %r309;
	shl.b32 	%r217, %r85, 4;
	shl.b32 	%r218, %r216, 1;
	xor.b32  	%r219, %r218, %r217;
	xor.b32  	%r220, %r219, %r216;
	xor.b32  	%r86, %r220, %r85;
	add.s32 	%r221, %r312, %r86;
	add.s32 	%r222, %r221, 1087311;
	shr.u32 	%r223, %r308, 2;
	xor.b32  	%r224, %r223, %r308;
	shl.b32 	%r225, %r86, 4;
	shl.b32 	%r226, %r224, 1;
	xor.b32  	%r227, %r226, %r225;
	xor.b32  	%r228, %r227, %r224;
	xor.b32  	%r314, %r228, %r86;
	add.s32 	%r312, %r312, 1449748;
	add.s32 	%r229, %r314, %r312;
	cvt.u64.u32 	%rd32, %r206;
	mul.wide.u32 	%rd33, %r214, 2097152;
	xor.b64  	%rd34, %rd33, %rd32;
	cvt.rn.f64.u64 	%fd187, %rd34;
	fma.rn.f64 	%fd316, %fd187, 0d3CA0000000000000, 0d3C90000000000000;
	cvt.u64.u32 	%rd35, %r222;
	mul.wide.u32 	%rd36, %r229, 2097152;
	xor.b64  	%rd37, %rd36, %rd35;
	cvt.rn.f64.u64 	%fd188, %rd37;
	fma.rn.f64 	%fd42, %fd188, 0d3CB0000000000000, 0d3CA0000000000000;
	{
	.reg .b32 %temp; 
	mov.b64 	{%temp, %r302}, %fd316;
	}
	{
	.reg .b32 %temp; 
	mov.b64 	{%r303, %temp}, %fd316;
	}
	setp.gt.s32 	%p26, %r302, 1048575;
	mov.b32 	%r304, -1023;
	@%p26 bra 	$L__BB6_38;
	mul.f64 	%fd316, %fd316, 0d4350000000000000;
	{
	.reg .b32 %temp; 
	mov.b64 	{%temp, %r302}, %fd316;
	}
	{
	.reg .b32 %temp; 
	mov.b64 	{%r303, %temp}, %fd316;
	}
	mov.b32 	%r304, -1077;
$L__BB6_38:
	add.s32 	%r231, %r302, -1;
	setp.gt.u32 	%p27, %r231, 2146435070;
	@%p27 bra 	$L__BB6_42;
	shr.u32 	%r234, %r302, 20;
	add.s32 	%r305, %r304, %r234;
	and.b32  	%r235, %r302, 1048575;
	or.b32  	%r236, %r235, 1072693248;
	mov.b64 	%fd317, {%r303, %r236};
	setp.lt.u32 	%p29, %r236, 1073127583;
	@%p29 bra 	$L__BB6_41;
	{
	.reg .b32 %temp; 
	mov.b64 	{%r237, %temp}, %fd317;
	}
	{
	.reg .b32 %temp; 
	mov.b64 	{%temp, %r238}, %fd317;
	}
	add.s32 	%r239, %r238, -1048576;
	mov.b64 	%fd317, {%r237, %r239};
	add.s32 	%r305, %r305, 1;
$L__BB6_41:
	add.f64 	%fd190, %fd317, 0dBFF0000000000000;
	add.f64 	%fd191, %fd317, 0d3FF0000000000000;
	rcp.approx.ftz.f64 	%fd192, %fd191;
	neg.f64 	%fd193, %fd191;
	fma.rn.f64 	%fd194, %fd193, %fd192, 0d3FF0000000000000;
	fma.rn.f64 	%fd195, %fd194, %fd194, %fd194;
	fma.rn.f64 	%fd196, %fd195, %fd192, %fd192;
	mul.f64 	%fd197, %fd190, %fd196;
	fma.rn.f64 	%fd198, %fd190, %fd196, %fd197;
	mul.f64 	%fd199, %fd198, %fd198;
	fma.rn.f64 	%fd200, %fd199, 0d3EB1380B3AE80F1E, 0d3ED0EE258B7A8B04;
	fma.rn.f64 	%fd201, %fd200, %fd199, 0d3EF3B2669F02676F;
	fma.rn.f64 	%fd202, %fd201, %fd199, 0d3F1745CBA9AB0956;
	fma.rn.f64 	%fd203, %fd202, %fd199, 0d3F3C71C72D1B5154;
	fma.rn.f64 	%fd204, %fd203, %fd199, 0d3F624924923BE72D;
	fma.rn.f64 	%fd205, %fd204, %fd199, 0d3F8999999999A3C4;
	fma.rn.f64 	%fd206, %fd205, %fd199, 0d3FB5555555555554;
	sub.f64 	%fd207, %fd190, %fd198;
	add.f64 	%fd208, %fd207, %fd207;
	neg.f64 	%fd209, %fd198;
	fma.rn.f64 	%fd210, %fd209, %fd190, %fd208;
	mul.f64 	%fd211, %fd196, %fd210;
	mul.f64 	%fd212, %fd199, %fd206;
	fma.rn.f64 	%fd213, %fd212, %fd198, %fd211;
	xor.b32  	%r240, %r305, -2147483648;
	mov.b32 	%r241, 1127219200;
	mov.b64 	%fd214, {%r240, %r241};
	sub.f64 	%fd215, %fd214, %fd37;
	fma.rn.f64 	%fd216, %fd215, 0d3FE62E42FEFA39EF, %fd198;
	fma.rn.f64 	%fd217, %fd215, 0dBFE62E42FEFA39EF, %fd216;
	sub.f64 	%fd218, %fd217, %fd198;
	sub.f64 	%fd219, %fd213, %fd218;
	fma.rn.f64 	%fd220, %fd215, 0d3C7ABC9E3B39803F, %fd219;
	add.f64 	%fd318, %fd216, %fd220;
	bra.uni 	$L__BB6_43;
$L__BB6_42:
	fma.rn.f64 	%fd189, %fd316, 0d7FF0000000000000, 0d7FF0000000000000;
	{
	.reg .b32 %temp; 
	mov.b64 	{%temp, %r232}, %fd316;
	}
	and.b32  	%r233, %r232, 2147483647;
	setp.eq.s32 	%p28, %r233, 0;
	selp.f64 	%fd318, 0dFFF0000000000000, %fd189, %p28;
$L__BB6_43:
	mul.f64 	%fd51, %fd318, 0dC000000000000000;
	{
	.reg .b32 %temp; 
	mov.b64 	{%temp, %r242}, %fd42;
	}
	shl.b32 	%r243, %r242, 1;
	setp.gt.u32 	%p30, %r243, -2038431744;
	mov.f64 	%fd221, 0d0000000000000000;
	mul.rn.f64 	%fd222, %fd42, %fd221;
	selp.f64 	%fd52, %fd222, %fd42, %p30;
	{
	.reg .b32 %temp; 
	mov.b64 	{%r244, %temp}, %fd52;
	}
	{
	.reg .b32 %temp; 
	mov.b64 	{%temp, %r245}, %fd52;
	}
	add.s32 	%r246, %r245, 1048576;
	mov.b64 	%fd223, {%r244, %r246};
	cvt.rni.f64.f64 	%fd224, %fd223;
	cvt.rzi.s64.f64 	%rd38, %fd224;
	cvt.u32.u64 	%r247, %rd38;
	fma.rn.f64 	%fd225, %fd224, 0dBFE0000000000000, %fd52;
	mul.f64 	%fd226, %fd225, 0d3CA1A62633145C07;
	fma.rn.f64 	%fd227, %fd225, 0d400921FB54442D18, %fd226;
	mul.rn.f64 	%fd228, %fd227, %fd227;
	fma.rn.f64 	%fd229, %fd228, 0dBDA8FF8320FD8164, 0d3E21EEA7C1EF8528;
	fma.rn.f64 	%fd230, %fd229, %fd228, 0dBE927E4F8E06E6D9;
	fma.rn.f64 	%fd231, %fd230, %fd228, 0d3EFA01A019DDBCE9;
	fma.rn.f64 	%fd232, %fd231, %fd228, 0dBF56C16C16C15D47;
	fma.rn.f64 	%fd233, %fd232, %fd228, 0d3FA5555555555551;
	fma.rn.f64 	%fd234, %fd233, %fd228, 0dBFE0000000000000;
	fma.rn.f64 	%fd235, %fd234, %fd228, 0d3FF0000000000000;
	fma.rn.f64 	%fd236, %fd228, 0d3DE5DB65F9785EBA, 0dBE5AE5F12CB0D246;
	fma.rn.f64 	%fd237, %fd236, %fd228, 0d3EC71DE369ACE392;
	fma.rn.f64 	%fd238, %fd237, %fd228, 0dBF2A01A019DB62A1;
	fma.rn.f64 	%fd239, %fd238, %fd228, 0d3F81111111110818;
	fma.rn.f64 	%fd240, %fd239, %fd228, 0dBFC5555555555554;
	fma.rn.f64 	%fd241, %fd240, %fd228, 0d0000000000000000;
	fma.rn.f64 	%fd242, %fd241, %fd227, %fd227;
	and.b64  	%rd39, %rd38, 1;
	setp.eq.b64 	%p31, %rd39, 1;
	{
	.reg .b32 %temp; 
	mov.b64 	{%temp, %r248}, %fd242;
	}
	{
	.reg .b32 %temp; 
	mov.b64 	{%r249, %temp}, %fd242;
	}
	xor.b32  	%r250, %r248, -2147483648;
	mov.b64 	%fd243, {%r249, %r250};
	selp.f64 	%fd319, %fd235, %fd242, %p31;
	selp.f64 	%fd320, %fd243, %fd235, %p31;
	and.b32  	%r251, %r247, 2;
	setp.eq.s32 	%p32, %r251, 0;
	@%p32 bra 	$L__BB6_45;
	{
	.reg .b32 %temp; 
	mov.b64 	{%temp, %r252}, %fd319;
	}
	{
	.reg .b32 %temp; 
	mov.b64 	{%r253, %temp}, %fd319;
	}
	xor.b32  	%r254, %r252, -2147483648;
	mov.b64 	%fd319, {%r253, %r254};
	{
	.reg .b32 %temp; 
	mov.b64 	{%temp, %r255}, %fd320;
	}
	{
	.reg .b32 %temp; 
	mov.b64 	{%r256, %temp}, %fd320;
	}
	xor.b32  	%r257, %r255, -2147483648;
	mov.b64 	%fd320, {%r256, %r257};
$L__BB6_45:
	sqrt.rn.f64 	%fd244, %fd51;
	mov.f64 	%fd245, 0d0000000000000000;
	add.rn.f64 	%fd246, %fd320, %fd245;
	cvt.rzi.f64.f64 	%fd247, %fd52;
	setp.eq.f64 	%p33, %fd52, %fd247;
	mul.rn.f64 	%fd248, %fd52, %fd245;
	selp.f64 	%fd249, %fd248, %fd319, %p33;
	mul.f64 	%fd322, %fd244, %fd249;
	mul.f64 	%fd321, %fd244, %fd246;
	mov.b32 	%r301, 1;
	mov.u32 	%r308, %r86;
	mov.u32 	%r309, %r85;
	mov.u32 	%r310, %r84;
	mov.u32 	%r311, %r300;
	mov.u32 	%r300, %r314;
$L__BB6_46:
	mul.f64 	%fd250, %fd1, %fd322;
	ld.volatile.shared.f64 	%fd251, [%r64];
	fma.rn.f64 	%fd252, %fd40, %fd250, %fd251;
	st.volatile.shared.f64 	[%r64], %fd252;
	add.s32 	%r294, %r294, %r62;
	setp.lt.u32 	%p34, %r294, %r118;
	@%p34 bra 	$L__BB6_35;
$L__BB6_47:
	setp.gt.u32 	%p35, %r63, 127;
	bar.sync 	0;
	@%p35 bra 	$L__BB6_49;
	ld.volatile.shared.f64 	%fd253, [%r64+1024];
	ld.volatile.shared.f64 	%fd254, [%r64];
	add.f64 	%fd255, %fd253, %fd254;
	st.volatile.shared.f64 	[%r64], %fd255;
$L__BB6_49:
	setp.gt.u32 	%p36, %r63, 63;
	bar.sync 	0;
	@%p36 bra 	$L__BB6_51;
	ld.volatile.shared.f64 	%fd256, [%r64+512];
	ld.volatile.shared.f64 	%fd257, [%r64];
	add.f64 	%fd258, %fd256, %fd257;
	st.volatile.shared.f64 	[%r64], %fd258;
$L__BB6_51:
	setp.gt.u32 	%p37, %r63, 31;
	bar.sync 	0;
	@%p37 bra 	$L__BB6_54;
	setp.gt.u32 	%p38, %r63, 15;
	ld.volatile.shared.f64 	%fd259, [%r64+256];
	ld.volatile.shared.f64 	%fd260, [%r64];
	add.f64 	%fd261, %fd259, %fd260;
	st.volatile.shared.f64 	[%r64], %fd261;
	@%p38 bra 	$L__BB6_54;
	ld.volatile.shared.f64 	%fd262, [%r64+128];
	ld.volatile.shared.f64 	%fd263, [%r64];
	add.f64 	%fd264, %fd262, %fd263;
	st.volatile.shared.f64 	[%r64], %fd264;
	ld.volatile.shared.f64 	%fd265, [%r64+64];
	ld.volatile.shared.f64 	%fd266, [%r64];
	add.f64 	%fd267, %fd265, %fd266;
	st.volatile.shared.f64 	[%r64], %fd267;
	ld.volatile.shared.f64 	%fd268, [%r64+32];
	ld.volatile.shared.f64 	%fd269, [%r64];
	add.f64 	%fd270, %fd268, %fd269;
	st.volatile.shared.f64 	[%r64], %fd270;
	ld.volatile.shared.f64 	%fd271, [%r64+16];
	ld.volatile.shared.f64 	%fd272, [%r64];
	add.f64 	%fd273, %fd271, %fd272;
	st.volatile.shared.f64 	[%r64], %fd273;
	ld.volatile.shared.f64 	%fd274, [%r64+8];
	ld.volatile.shared.f64 	%fd275, [%r64];
	add.f64 	%fd276, %fd274, %fd275;
	st.volatile.shared.f64 	[%r64], %fd276;
$L__BB6_54:
	setp.ne.s32 	%p39, %r63, 0;
	st.global.v2.u32 	[%rd4], {%r312, %r311};
	st.global.v2.u32 	[%rd4+8], {%r310, %r309};
	st.global.v2.u32 	[%rd4+16], {%r308, %r314};
	st.global.v2.u32 	[%rd4+24], {%r73, %r301};
	st.global.f32 	[%rd4+32], %f2;
	st.global.f64 	[%rd4+40], %fd321;
	@%p39 bra 	$L__BB6_60;
	ld.volatile.shared.f64 	%fd64, [_ZZ13doRandomStuffIdLj256EEvPT_S1_jmP17curandStateXORWOWS3_E5sdata];
	abs.f64 	%fd65, %fd64;
	setp.neu.f64 	%p40, %fd65, 0d7FF0000000000000;
	@%p40 bra 	$L__BB6_57;
	mov.f64 	%fd282, 0d0000000000000000;
	mul.rn.f64 	%fd324, %fd64, %fd282;
	mov.b32 	%r320, 0;
	bra.uni 	$L__BB6_59;
$L__BB6_57:
	mul.f64 	%fd277, %fd64, 0d3FE45F306DC9C883;
	cvt.rni.s32.f64 	%r320, %fd277;
	cvt.rn.f64.s32 	%fd278, %r320;
	fma.rn.f64 	%fd279, %fd278, 0dBFF921FB54442D18, %fd64;
	fma.rn.f64 	%fd280, %fd278, 0dBC91A62633145C00, %fd279;
	fma.rn.f64 	%fd324, %fd278, 0dB97B839A252049C0, %fd280;
	setp.ltu.f64 	%p41, %fd65, 0d41E0000000000000;
	@%p41 bra 	$L__BB6_59;
	{ // callseq 9, 0
	.param .b64 param0;
	st.param.f64 	[param0], %fd64;
	.param .align 16 .b8 retval0[16];
	call.uni (retval0), 
	__internal_trig_reduction_slowpathd, 
	(
	param0
	);
	ld.param.f64 	%fd324, [retval0];
	ld.param.b32 	%r320, [retval0+8];
	} // callseq 9
$L__BB6_59:
	shl.b32 	%r261, %r320, 6;
	cvt.u64.u32 	%rd40, %r261;
	and.b64  	%rd41, %rd40, 64;
	add.s64 	%rd43, %rd42, %rd41;
	mul.rn.f64 	%fd283, %fd324, %fd324;
	and.b32  	%r262, %r320, 1;
	setp.eq.b32 	%p42, %r262, 1;
	selp.f64 	%fd284, 0dBDA8FF8320FD8164, 0d3DE5DB65F9785EBA, %p42;
	ld.global.nc.v2.f64 	{%fd285, %fd286}, [%rd43];
	fma.rn.f64 	%fd287, %fd284, %fd283, %fd285;
	fma.rn.f64 	%fd288, %fd287, %fd283, %fd286;
	ld.global.nc.v2.f64 	{%fd289, %fd290}, [%rd43+16];
	fma.rn.f64 	%fd291, %fd288, %fd283, %fd289;
	fma.rn.f64 	%fd292, %fd291, %fd283, %fd290;
	ld.global.nc.v2.f64 	{%fd293, %fd294}, [%rd43+32];
	fma.rn.f64 	%fd295, %fd292, %fd283, %fd293;
	fma.rn.f64 	%fd296, %fd295, %fd283, %fd294;
	fma.rn.f64 	%fd297, %fd296, %fd324, %fd324;
	fma.rn.f64 	%fd298, %fd296, %fd283, 0d3FF0000000000000;
	selp.f64 	%fd299, %fd298, %fd297, %p42;
	and.b32  	%r263, %r320, 2;
	setp.eq.s32 	%p43, %r263, 0;
	mov.f64 	%fd300, 0d0000000000000000;
	sub.f64 	%fd301, %fd300, %fd299;
	selp.f64 	%fd302, %fd299, %fd301, %p43;
	mul.f64 	%fd303, %fd2, %fd302;
	mul.wide.u32 	%rd44, %r293, 8;
	add.s64 	%rd45, %rd2, %rd44;
	st.global.f64 	[%rd45], %fd303;
$L__BB6_60:
	add.s32 	%r293, %r293, %r65;
	setp.lt.u32 	%p44, %r293, %r1;
	@%p44 bra 	$L__BB6_33;
$L__BB6_61:
	ret;

}
	// .globl	_Z13doRandomStuffIdLj512EEvPT_S1_jmP17curandStateXORWOWS3_
.visible .entry _Z13doRandomStuffIdLj512EEvPT_S1_jmP17curandStateXORWOWS3_(
	.param .u64 .ptr .align 1 _Z13doRandomStuffIdLj512EEvPT_S1_jmP17curandStateXORWOWS3__param_0,
	.param .u64 .ptr .align 1 _Z13doRandomStuffIdLj512EEvPT_S1_jmP17curandStateXORWOWS3__param_1,
	.param .u32 _Z13doRandomStuffIdLj512EEvPT_S1_jmP17curandStateXORWOWS3__param_2,
	.param .u64 _Z13doRandomStuffIdLj512EEvPT_S1_jmP17curandStateXORWOWS3__param_3,
	.param .u64 .ptr .align 1 _Z13doRandomStuffIdLj512EEvPT_S1_jmP17curandStateXORWOWS3__param_4,
	.param .u64 .ptr .align 1 _Z13doRandomStuffIdLj512EEvPT_S1_jmP17curandStateXORWOWS3__param_5
)
{
	.reg .pred 	%p<47>;
	.reg .b32 	%r<321>;
	.reg .b32 	%f<3>;
	.reg .b64 	%rd<48>;
	.reg .b64 	%fd<331>;
	// demoted variable
	.shared .align 8 .b8 _ZZ13doRandomStuffIdLj512EEvPT_S1_jmP17curandStateXORWOWS3_E5sdata[4096];
	ld.param.u64 	%rd6, [_Z13doRandomStuffIdLj512EEvPT_S1_jmP17curandStateXORWOWS3__param_0];
	ld.param.u64 	%rd7, [_Z13doRandomStuffIdLj512EEvPT_S1_jmP17curandStateXORWOWS3__param_1];
	ld.param.u32 	%r118, [_Z13doRandomStuffIdLj512EEvPT_S1_jmP17curandStateXORWOWS3__param_2];
	cvta.to.global.u64 	%rd1, %rd6;
	cvta.to.global.u64 	%rd2, %rd7;
	ld.const.f64 	%fd1, [c_conf+8];
	ld.const.f64 	%fd2, [c_conf+16];
	ld.const.u32 	%r1, [c_conf];
	mov.u32 	%r2, %ctaid.x;
	shr.u32 	%r3, %r1, 1;
	setp.ge.u32 	%p1, %r2, %r3;
	@%p1 bra 	$L__BB7_33;
	mov.u32 	%r4, %ntid.x;
	mov.u32 	%r5, %tid.x;
	shl.b32 	%r119, %r5, 3;
	mov.u32 	%r120, _ZZ13doRandomStuffIdLj512EEvPT_S1_jmP17curandStateXORWOWS3_E5sdata;
	add.s32 	%r6, %r120, %r119;
	mov.b32 	%r121, 1127219200;
	mov.b32 	%r122, -2147483648;
	mov.b64 	%fd3, {%r122, %r121};
	mov.u64 	%rd23, __cudart_sin_cos_coeffs;
	mov.u32 	%r264, %r2;
$L__BB7_2:
	ld.param.u64 	%rd46, [_Z13doRandomStuffIdLj512EEvPT_S1_jmP17curandStateXORWOWS3__param_4];
	setp.ge.u32 	%p2, %r5, %r118;
	mad.lo.s32 	%r123, %r264, %r4, %r5;
	cvta.to.global.u64 	%rd8, %rd46;
	mul.wide.u32 	%rd9, %r123, 48;
	add.s64 	%rd3, %rd8, %rd9;
	ld.global.v2.u32 	{%r282, %r281}, [%rd3];
	ld.global.v2.u32 	{%r280, %r279}, [%rd3+8];
	ld.global.v2.u32 	{%r278, %r284}, [%rd3+16];
	ld.global.v2.u32 	{%r14, %r266}, [%rd3+24];
	ld.global.f32 	%f1, [%rd3+32];
	ld.global.f64 	%fd316, [%rd3+40];
	mov.b64 	%rd10, 0;
	st.volatile.shared.u64 	[%r6], %rd10;
	@%p2 bra 	$L__BB7_16;
	mov.u32 	%r265, %r5;
	mov.u32 	%r272, %r284;
$L__BB7_4:
	mul.wide.u32 	%rd11, %r265, 8;
	add.s64 	%rd12, %rd1, %rd11;
	ld.global.f64 	%fd6, [%rd12];
	setp.eq.s32 	%p3, %r266, 1;
	mov.b32 	%r266, 0;
	mov.u32 	%r284, %r272;
	mov.f64 	%fd317, %fd316;
	@%p3 bra 	$L__BB7_15;
	shr.u32 	%r126, %r281, 2;
	xor.b32  	%r127, %r126, %r281;
	shl.b32 	%r128, %r272, 4;
	shl.b32 	%r129, %r127, 1;
	xor.b32  	%r130, %r128, %r129;
	xor.b32  	%r131, %r130, %r272;
	xor.b32  	%r25, %r131, %r127;
	add.s32 	%r132, %r282, %r25;
	add.s32 	%r133, %r132, 362437;
	shr.u32 	%r134, %r280, 2;
	xor.b32  	%r135, %r134, %r280;
	shl.b32 	%r136, %r25, 4;
	shl.b32 	%r137, %r135, 1;
	xor.b32  	%r138, %r137, %r136;
	xor.b32  	%r139, %r138, %r135;
	xor.b32  	%r26, %r139, %r25;
	add.s32 	%r140, %r282, %r26;
	add.s32 	%r141, %r140, 724874;
	shr.u32 	%r142, %r279, 2;
	xor.b32  	%r143, %r142, %r279;
	shl.b32 	%r144, %r26, 4;
	shl.b32 	%r145, %r143, 1;
	xor.b32  	%r146, %r145, %r144;
	xor.b32  	%r147, %r146, %r143;
	xor.b32  	%r27, %r147, %r26;
	add.s32 	%r148, %r282, %r27;
	add.s32 	%r149, %r148, 1087311;
	shr.u32 	%r150, %r278, 2;
	xor.b32  	%r151, %r150, %r278;
	shl.b32 	%r152, %r27, 4;
	shl.b32 	%r153, %r151, 1;
	xor.b32  	%r154, %r153, %r152;
	xor.b32  	%r155, %r154, %r151;
	xor.b32  	%r284, %r155, %r27;
	add.s32 	%r282, %r282, 1449748;
	add.s32 	%r156, %r284, %r282;
	cvt.u64.u32 	%rd13, %r133;
	mul.wide.u32 	%rd14, %r141, 2097152;
	xor.b64  	%rd15, %rd14, %rd13;
	cvt.rn.f64.u64 	%fd70, %rd15;
	fma.rn.f64 	%fd311, %fd70, 0d3CA0000000000000, 0d3C90000000000000;
	cvt.u64.u32 	%rd16, %r149;
	mul.wide.u32 	%rd17, %r156, 2097152;
	xor.b64  	%rd18, %rd17, %rd16;
	cvt.rn.f64.u64 	%fd71, %rd18;
	fma.rn.f64 	%fd8, %fd71, 0d3CB0000000000000, 0d3CA0000000000000;
	{
	.reg .b32 %temp; 
	mov.b64 	{%temp, %r273}, %fd311;
	}
	{
	.reg .b32 %temp; 
	mov.b64 	{%r274, %temp}, %fd311;
	}
	setp.gt.s32 	%p4, %r273, 1048575;
	mov.b32 	%r275, -1023;
	@%p4 bra 	$L__BB7_7;
	mul.f64 	%fd311, %fd311, 0d4350000000000000;
	{
	.reg .b32 %temp; 
	mov.b64 	{%temp, %r273}, %fd311;
	}
	{
	.reg .b32 %temp; 
	mov.b64 	{%r274, %temp}, %fd311;
	}
	mov.b32 	%r275, -1077;
$L__BB7_7:
	add.s32 	%r158, %r273, -1;
	setp.gt.u32 	%p5, %r158, 2146435070;
	@%p5 bra 	$L__BB7_11;
	shr.u32 	%r161, %r273, 20;
	add.s32 	%r276, %r275, %r161;
	and.b32  	%r162, %r273, 1048575;
	or.b32  	%r163, %r162, 1072693248;
	mov.b64 	%fd312, {%r274, %r163};
	setp.lt.u32 	%p7, %r163, 1073127583;
	@%p7 bra 	$L__BB7_10;
	{
	.reg .b32 %temp; 
	mov.b64 	{%r164, %temp}, %fd312;
	}
	{
	.reg .b32 %temp; 
	mov.b64 	{%temp, %r165}, %fd312;
	}
	add.s32 	%r166, %r165, -1048576;
	mov.b64 	%fd312, {%r164, %r166};
	add.s32 	%r276, %r276, 1;
$L__BB7_10:
	add.f64 	%fd73, %fd312, 0dBFF0000000000000;
	add.f64 	%fd74, %fd312, 0d3FF0000000000000;
	rcp.approx.ftz.f64 	%fd75, %fd74;
	neg.f64 	%fd76, %fd74;
	fma.rn.f64 	%fd77, %fd76, %fd75, 0d3FF0000000000000;
	fma.rn.f64 	%fd78, %fd77, %fd77, %fd77;
	fma.rn.f64 	%fd79, %fd78, %fd75, %fd75;
	mul.f64 	%fd80, %fd73, %fd79;
	fma.rn.f64 	%fd81, %fd73, %fd79, %fd80;
	mul.f64 	%fd82, %fd81, %fd81;
	fma.rn.f64 	%fd83, %fd82, 0d3EB1380B3AE80F1E, 0d3ED0EE258B7A8B04;
	fma.rn.f64 	%fd84, %fd83, %fd82, 0d3EF3B2669F02676F;
	fma.rn.f64 	%fd85, %fd84, %fd82, 0d3F1745CBA9AB0956;
	fma.rn.f64 	%fd86, %fd85, %fd82, 0d3F3C71C72D1B5154;
	fma.rn.f64 	%fd87, %fd86, %fd82, 0d3F624924923BE72D;
	fma.rn.f64 	%fd88, %fd87, %fd82, 0d3F8999999999A3C4;
	fma.rn.f64 	%fd89, %fd88, %fd82, 0d3FB5555555555554;
	sub.f64 	%fd90, %fd73, %fd81;
	add.f64 	%fd91, %fd90, %fd90;
	neg.f64 	%fd92, %fd81;
	fma.rn.f64 	%fd93, %fd92, %fd73, %fd91;
	mul.f64 	%fd94, %fd79, %fd93;
	mul.f64 	%fd95, %fd82, %fd89;
	fma.rn.f64 	%fd96, %fd95, %fd81, %fd94;
	xor.b32  	%r167, %r276, -2147483648;
	mov.b32 	%r168, 1127219200;
	mov.b64 	%fd97, {%r167, %r168};
	sub.f64 	%fd98, %fd97, %fd3;
	fma.rn.f64 	%fd99, %fd98, 0d3FE62E42FEFA39EF, %fd81;
	fma.rn.f64 	%fd100, %fd98, 0dBFE62E42FEFA39EF, %fd99;
	sub.f64 	%fd101, %fd100, %fd81;
	sub.f64 	%fd102, %fd96, %fd101;
	fma.rn.f64 	%fd103, %fd98, 0d3C7ABC9E3B39803F, %fd102;
	add.f64 	%fd313, %fd99, %fd103;
	bra.uni 	$L__BB7_12;
$L__BB7_11:
	fma.rn.f64 	%fd72, %fd311, 0d7FF0000000000000, 0d7FF0000000000000;
	{
	.reg .b32 %temp; 
	mov.b64 	{%temp, %r159}, %fd311;
	}
	and.b32  	%r160, %r159, 2147483647;
	setp.eq.s32 	%p6, %r160, 0;
	selp.f64 	%fd313, 0dFFF0000000000000, %fd72, %p6;
$L__BB7_12:
	mul.f64 	%fd17, %fd313, 0dC000000000000000;
	{
	.reg .b32 %temp; 
	mov.b64 	{%temp, %r169}, %fd8;
	}
	shl.b32 	%r170, %r169, 1;
	setp.gt.u32 	%p8, %r170, -2038431744;
	mov.f64 	%fd104, 0d0000000000000000;
	mul.rn.f64 	%fd105, %fd8, %fd104;
	selp.f64 	%fd18, %fd105, %fd8, %p8;
	{
	.reg .b32 %temp; 
	mov.b64 	{%r171, %temp}, %fd18;
	}
	{
	.reg .b32 %temp; 
	mov.b64 	{%temp, %r172}, %fd18;
	}
	add.s32 	%r173, %r172, 1048576;
	mov.b64 	%fd106, {%r171, %r173};
	cvt.rni.f64.f64 	%fd107, %fd106;
	cvt.rzi.s64.f64 	%rd19, %fd107;
	cvt.u32.u64 	%r174, %rd19;
	fma.rn.f64 	%fd108, %fd107, 0dBFE0000000000000, %fd18;
	mul.f64 	%fd109, %fd108, 0d3CA1A62633145C07;
	fma.rn.f64 	%fd110, %fd108, 0d400921FB54442D18, %fd109;
	mul.rn.f64 	%fd111, %fd110, %fd110;
	fma.rn.f64 	%fd112, %fd111, 0dBDA8FF8320FD8164, 0d3E21EEA7C1EF8528;
	fma.rn.f64 	%fd113, %fd112, %fd111, 0dBE927E4F8E06E6D9;
	fma.rn.f64 	%fd114, %fd113, %fd111, 0d3EFA01A019DDBCE9;
	fma.rn.f64 	%fd115, %fd114, %fd111, 0dBF56C16C16C15D47;
	fma.rn.f64 	%fd116, %fd115, %fd111, 0d3FA5555555555551;
	fma.rn.f64 	%fd117, %fd116, %fd111, 0dBFE0000000000000;
	fma.rn.f64 	%fd118, %fd117, %fd111, 0d3FF0000000000000;
	fma.rn.f64 	%fd119, %fd111, 0d3DE5DB65F9785EBA, 0dBE5AE5F12CB0D246;
	fma.rn.f64 	%fd120, %fd119, %fd111, 0d3EC71DE369ACE392;
	fma.rn.f64 	%fd121, %fd120, %fd111, 0dBF2A01A019DB62A1;
	fma.rn.f64 	%fd122, %fd121, %fd111, 0d3F81111111110818;
	fma.rn.f64 	%fd123, %fd122, %fd111, 0dBFC5555555555554;
	fma.rn.f64 	%fd124, %fd123, %fd111, 0d0000000000000000;
	fma.rn.f64 	%fd125, %fd124, %fd110, %fd110;
	and.b64  	%rd20, %rd19, 1;
	setp.eq.b64 	%p9, %rd20, 1;
	{
	.reg .b32 %temp; 
	mov.b64 	{%temp, %r175}, %fd125;
	}
	{
	.reg .b32 %temp; 
	mov.b64 	{%r176, %temp}, %fd125;
	}
	xor.b32  	%r177, %r175, -2147483648;
	mov.b64 	%fd126, {%r176, %r177};
	selp.f64 	%fd314, %fd118, %fd125, %p9;
	selp.f64 	%fd315, %fd126, %fd118, %p9;
	and.b32  	%r178, %r174, 2;
	setp.eq.s32 	%p10, %r178, 0;
	@%p10 bra 	$L__BB7_14;
	{
	.reg .b32 %temp; 
	mov.b64 	{%temp, %r179}, %fd314;
	}
	{
	.reg .b32 %temp; 
	mov.b64 	{%r180, %temp}, %fd314;
	}
	xor.b32  	%r181, %r179, -2147483648;
	mov.b64 	%fd314, {%r180, %r181};
	{
	.reg .b32 %temp; 
	mov.b64 	{%temp, %r182}, %fd315;
	}
	{
	.reg .b32 %temp; 
	mov.b64 	{%r183, %temp}, %fd315;
	}
	xor.b32  	%r184, %r182, -2147483648;
	mov.b64 	%fd315, {%r183, %r184};
$L__BB7_14:
	sqrt.rn.f64 	%fd127, %fd17;
	mov.f64 	%fd128, 0d0000000000000000;
	add.rn.f64 	%fd129, %fd315, %fd128;
	cvt.rzi.f64.f64 	%fd130, %fd18;
	setp.eq.f64 	%p11, %fd18, %fd130;
	mul.rn.f64 	%fd131, %fd18, %fd128;
	selp.f64 	%fd132, %fd131, %fd314, %p11;
	mul.f64 	%fd317, %fd127, %fd132;
	mul.f64 	%fd316, %fd127, %fd129;
	mov.b32 	%r266, 1;
	mov.u32 	%r278, %r27;
	mov.u32 	%r279, %r26;
	mov.u32 	%r280, %r25;
	mov.u32 	%r281, %r272;
	mov.u32 	%r272, %r284;
$L__BB7_15:
	mul.f64 	%fd133, %fd1, %fd317;
	ld.volatile.shared.f64 	%fd134, [%r6];
	fma.rn.f64 	%fd135, %fd6, %fd133, %fd134;
	st.volatile.shared.f64 	[%r6], %fd135;
	add.s32 	%r265, %r265, %r4;
	setp.lt.u32 	%p12, %r265, %r118;
	@%p12 bra 	$L__BB7_4;
$L__BB7_16:
	setp.gt.u32 	%p13, %r5, 255;
	bar.sync 	0;
	@%p13 bra 	$L__BB7_18;
	ld.volatile.shared.f64 	%fd136, [%r6+2048];
	ld.volatile.shared.f64 	%fd137, [%r6];
	add.f64 	%fd138, %fd136, %fd137;
	st.volatile.shared.f64 	[%r6], %fd138;
$L__BB7_18:
	setp.gt.u32 	%p14, %r5, 127;
	bar.sync 	0;
	@%p14 bra 	$L__BB7_20;
	ld.volatile.shared.f64 	%fd139, [%r6+1024];
	ld.volatile.shared.f64 	%fd140, [%r6];
	add.f64 	%fd141, %fd139, %fd140;
	st.volatile.shared.f64 	[%r6], %fd141;
$L__BB7_20:
	setp.gt.u32 	%p15, %r5, 63;
	bar.sync 	0;
	@%p15 bra 	$L__BB7_22;
	ld.volatile.shared.f64 	%fd142, [%r6+512];
	ld.volatile.shared.f64 	%fd143, [%r6];
	add.f64 	%fd144, %fd142, %fd143;
	st.volatile.shared.f64 	[%r6], %fd144;
$L__BB7_22:
	setp.gt.u32 	%p16, %r5, 31;
	bar.sync 	0;
	@%p16 bra 	$L__BB7_25;
	setp.gt.u32 	%p17, %r5, 15;
	ld.volatile.shared.f64 	%fd145, [%r6+256];
	ld.volatile.shared.f64 	%fd146, [%r6];
	add.f64 	%fd147, %fd145, %fd146;
	st.volatile.shared.f64 	[%r6], %fd147;
	@%p17 bra 	$L__BB7_25;
	ld.volatile.shared.f64 	%fd148, [%r6+128];
	ld.volatile.shared.f64 	%fd149, [%r6];
	add.f64 	%fd150, %fd148, %fd149;
	st.volatile.shared.f64 	[%r6], %fd150;
	ld.volatile.shared.f64 	%fd151, [%r6+64];
	ld.volatile.shared.f64 	%fd152, [%r6];
	add.f64 	%fd153, %fd151, %fd152;
	st.volatile.shared.f64 	[%r6], %fd153;
	ld.volatile.shared.f64 	%fd154, [%r6+32];
	ld.volatile.shared.f64 	%fd155, [%r6];
	add.f64 	%fd156, %fd154, %fd155;
	st.volatile.shared.f64 	[%r6], %fd156;
	ld.volatile.shared.f64 	%fd157, [%r6+16];
	ld.volatile.shared.f64 	%fd158, [%r6];
	add.f64 	%fd159, %fd157, %fd158;
	st.volatile.shared.f64 	[%r6], %fd159;
	ld.volatile.shared.f64 	%fd160, [%r6+8];
	ld.volatile.shared.f64 	%fd161, [%r6];
	add.f64 	%fd162, %fd160, %fd161;
	st.volatile.shared.f64 	[%r6], %fd162;
$L__BB7_25:
	setp.ne.s32 	%p18, %r5, 0;
	st.global.v2.u32 	[%rd3], {%r282, %r281};
	st.global.v2.u32 	[%rd3+8], {%r280, %r279};
	st.global.v2.u32 	[%rd3+16], {%r278, %r284};
	st.global.v2.u32 	[%rd3+24], {%r14, %r266};
	st.global.f32 	[%rd3+32], %f1;
	st.global.f64 	[%rd3+40], %fd316;
	@%p18 bra 	$L__BB7_32;
	ld.volatile.shared.f64 	%fd30, [_ZZ13doRandomStuffIdLj512EEvPT_S1_jmP17curandStateXORWOWS3_E5sdata];
	abs.f64 	%fd31, %fd30;
	setp.neu.f64 	%p19, %fd31, 0d7FF0000000000000;
	@%p19 bra 	$L__BB7_28;
	mov.f64 	%fd168, 0d0000000000000000;
	mul.rn.f64 	%fd320, %fd30, %fd168;
	mov.b32 	%r292, 1;
	bra.uni 	$L__BB7_31;
$L__BB7_28:
	mul.f64 	%fd163, %fd30, 0d3FE45F306DC9C883;
	cvt.rni.s32.f64 	%r291, %fd163;
	cvt.rn.f64.s32 	%fd164, %r291;
	fma.rn.f64 	%fd165, %fd164, 0dBFF921FB54442D18, %fd30;
	fma.rn.f64 	%fd166, %fd164, 0dBC91A62633145C00, %fd165;
	fma.rn.f64 	%fd320, %fd164, 0dB97B839A252049C0, %fd166;
	setp.ltu.f64 	%p20, %fd31, 0d41E0000000000000;
	@%p20 bra 	$L__BB7_30;
	{ // callseq 10, 0
	.param .b64 param0;
	st.param.f64 	[param0], %fd30;
	.param .align 16 .b8 retval0[16];
	call.uni (retval0), 
	__internal_trig_reduction_slowpathd, 
	(
	param0
	);
	ld.param.f64 	%fd320, [retval0];
	ld.param.b32 	%r291, [retval0+8];
	} // callseq 10
$L__BB7_30:
	add.s32 	%r292, %r291, 1;
$L__BB7_31:
	shl.b32 	%r188, %r292, 6;
	cvt.u64.u32 	%rd21, %r188;
	and.b64  	%rd22, %rd21, 64;
	add.s64 	%rd24, %rd23, %rd22;
	mul.rn.f64 	%fd169, %fd320, %fd320;
	and.b32  	%r189, %r292, 1;
	setp.eq.b32 	%p21, %r189, 1;
	selp.f64 	%fd170, 0dBDA8FF8320FD8164, 0d3DE5DB65F9785EBA, %p21;
	ld.global.nc.v2.f64 	{%fd171, %fd172}, [%rd24];
	fma.rn.f64 	%fd173, %fd170, %fd169, %fd171;
	fma.rn.f64 	%fd174, %fd173, %fd169, %fd172;
	ld.global.nc.v2.f64 	{%fd175, %fd176}, [%rd24+16];
	fma.rn.f64 	%fd177, %fd174, %fd169, %fd175;
	fma.rn.f64 	%fd178, %fd177, %fd169, %fd176;
	ld.global.nc.v2.f64 	{%fd179, %fd180}, [%rd24+32];
	fma.rn.f64 	%fd181, %fd178, %fd169, %fd179;
	fma.rn.f64 	%fd182, %fd181, %fd169, %fd180;
	fma.rn.f64 	%fd183, %fd182, %fd320, %fd320;
	fma.rn.f64 	%fd184, %fd182, %fd169, 0d3FF0000000000000;
	selp.f64 	%fd185, %fd184, %fd183, %p21;
	and.b32  	%r190, %r292, 2;
	setp.eq.s32 	%p22, %r190, 0;
	mov.f64 	%fd186, 0d0000000000000000;
	sub.f64 	%fd187, %fd186, %fd185;
	selp.f64 	%fd188, %fd185, %fd187, %p22;
	mul.f64 	%fd189, %fd2, %fd188;
	mul.wide.u32 	%rd25, %r264, 8;
	add.s64 	%rd26, %rd2, %rd25;
	st.global.f64 	[%rd26], %fd189;
$L__BB7_32:
	mov.u32 	%r191, %nctaid.x;
	add.s32 	%r264, %r264, %r191;
	setp.lt.u32 	%p23, %r264, %r3;
	@%p23 bra 	$L__BB7_2;
$L__BB7_33:
	add.s32 	%r293, %r3, %r2;
	setp.ge.u32 	%p24, %r293, %r1;
	@%p24 bra 	$L__BB7_65;
	mov.u32 	%r62, %ntid.x;
	mov.u32 	%r63, %tid.x;
	shl.b32 	%r192, %r63, 3;
	mov.u32 	%r193, _ZZ13doRandomStuffIdLj512EEvPT_S1_jmP17curandStateXORWOWS3_E5sdata;
	add.s32 	%r64, %r193, %r192;
	mov.b32 	%r194, 1127219200;
	mov.b32 	%r195, -2147483648;
	mov.b64 	%fd37, {%r195, %r194};
	mov.u32 	%r65, %nctaid.x;
	mov.u64 	%rd42, __cudart_sin_cos_coeffs;
$L__BB7_35:
	ld.param.u64 	%rd47, [_Z13doRandomStuffIdLj512EEvPT_S1_jmP17curandStateXORWOWS3__param_4];
	setp.ge.u32 	%p25, %r63, %r118;
	mad.lo.s32 	%r196, %r293, %r62, %r63;
	cvta.to.global.u64 	%rd27, %rd47;
	mul.wide.u32 	%rd28, %r196, 48;
	add.s64 	%rd4, %rd27, %rd28;
	ld.global.v2.u32 	{%r312, %r311}, [%rd4];
	ld.global.v2.u32 	{%r310, %r309}, [%rd4+8];
	ld.global.v2.u32 	{%r308, %r314}, [%rd4+16];
	ld.global.v2.u32 	{%r73, %r301}, [%rd4+24];
	ld.global.f32 	%f2, [%rd4+32];
	ld.global.f64 	%fd327, [%rd4+40];
	mov.b64 	%rd29, 0;
	st.volatile.shared.u64 	[%r64], %rd29;
	@%p25 bra 	$L__BB7_49;
	mov.u32 	%r294, %r63;
	mov.u32 	%r300, %r314;
$L__BB7_37:
	mul.wide.u32 	%rd30, %r294, 8;
	add.s64 	%rd31, %rd1, %rd30;
	ld.global.f64 	%fd40, [%rd31];
	setp.eq.s32 	%p26, %r301, 1;
	mov.b32 	%r301, 0;
	mov.u32 	%r314, %r300;
	mov.f64 	%fd328, %fd327;
	@%p26 bra 	$L__BB7_48;
	shr.u32 	%r199, %r311, 2;
	xor.b32  	%r200, %r199, %r311;
	shl.b32 	%r201, %r300, 4;
	shl.b32 	%r202, %r200, 1;
	xor.b32  	%r203, %r201, %r202;
	xor.b32  	%r204, %r203, %r300;
	xor.b32  	%r84, %r204, %r200;
	add.s32 	%r205, %r312, %r84;
	add.s32 	%r206, %r205, 362437;
	shr.u32 	%r207, %r310, 2;
	xor.b32  	%r208, %r207, %r310;
	shl.b32 	%r209, %r84, 4;
	shl.b32 	%r210, %r208, 1;
	xor.b32  	%r211, %r210, %r209;
	xor.b32  	%r212, %r211, %r208;
	xor.b32  	%r85, %r212, %r84;
	add.s32 	%r213, %r312, %r85;
	add.s32 	%r214, %r213, 724874;
	shr.u32 	%r215, %r309, 2;
	xor.b32  	%r216, %r215, %r309;
	shl.b32 	%r217, %r85, 4;
	shl.b32 	%r218, %r216, 1;
	xor.b32  	%r219, %r218, %r217;
	xor.b32  	%r220, %r219, %r216;
	xor.b32  	%r86, %r220, %r85;
	add.s32 	%r221, %r312, %r86;
	add.s32 	%r222, %r221, 1087311;
	shr.u32 	%r223, %r308, 2;
	xor.b32  	%r224, %r223, %r308;
	shl.b32 	%r225, %r86, 4;
	shl.b32 	%r226, %r224, 1;
	xor.b32  	%r227, %r226, %r225;
	xor.b32  	%r228, %r227, %r224;
	xor.b32  	%r314, %r228, %r86;
	add.s32 	%r312, %r312, 1449748;
	add.s32 	%r229, %r314, %r312;
	cvt.u64.u32 	%rd32, %r206;
	mul.wide.u32 	%rd33, %r214, 2097152;
	xor.b64  	%rd34, %rd33, %rd32;
	cvt.rn.f64.u64 	%fd190, %rd34;
	fma.rn.f64 	%fd322, %fd190, 0d3CA0000000000000, 0d3C90000000000000;
	cvt.u64.u32 	%rd35, %r222;
	mul.wide.u32 	%rd36, %r229, 2097152;
	xor.b64  	%rd37, %rd36, %rd35;
	cvt.rn.f64.u64 	%fd191, %rd37;
	fma.rn.f64 	%fd42, %fd191, 0d3CB0000000000000, 0d3CA0000000000000;
	{
	.reg .b32 %temp; 
	mov.b64 	{%temp, %r302}, %fd322;
	}
	{
	.reg .b32 %temp; 
	mov.b64 	{%r303, %temp}, %fd322;
	}
	setp.gt.s32 	%p27, %r302, 1048575;
	mov.b32 	%r304, -1023;
	@%p27 bra 	$L__BB7_40;
	mul.f64 	%fd322, %fd322, 0d4350000000000000;
	{
	.reg .b32 %temp; 
	mov.b64 	{%temp, %r302}, %fd322;
	}
	{
	.reg .b32 %temp; 
	mov.b64 	{%r303, %temp}, %fd322;
	}
	mov.b32 	%r304, -1077;
$L__BB7_40:
	add.s32 	%r231, %r302, -1;
	setp.gt.u32 	%p28, %r231, 2146435070;
	@%p28 bra 	$L__BB7_44;
	shr.u32 	%r234, %r302, 20;
	add.s32 	%r305, %r304, %r234;
	and.b32  	%r235, %r302, 1048575;
	or.b32  	%r236, %r235, 1072693248;
	mov.b64 	%fd323, {%r303, %r236};
	setp.lt.u32 	%p30, %r236, 1073127583;
	@%p30 bra 	$L__BB7_43;
	{
	.reg .b32 %temp; 
	mov.b64 	{%r237, %temp}, %fd323;
	}
	{
	.reg .b32 %temp; 
	mov.b64 	{%temp, %r238}, %fd323;
	}
	add.s32 	%r239, %r238, -1048576;
	mov.b64 	%fd323, {%r237, %r239};
	add.s32 	%r305, %r305, 1;
$L__BB7_43:
	add.f64 	%fd193, %fd323, 0dBFF0000000000000;
	add.f64 	%fd194, %fd323, 0d3FF0000000000000;
	rcp.approx.ftz.f64 	%fd195, %fd194;
	neg.f64 	%fd196, %fd194;
	fma.rn.f64 	%fd197, %fd196, %fd195, 0d3FF0000000000000;
	fma.rn.f64 	%fd198, %fd197, %fd197, %fd197;
	fma.rn.f64 	%fd199, %fd198, %fd195, %fd195;
	mul.f64 	%fd200, %fd193, %fd199;
	fma.rn.f64 	%fd201, %fd193, %fd199, %fd200;
	mul.f64 	%fd202, %fd201, %fd201;
	fma.rn.f64 	%fd203, %fd202, 0d3EB1380B3AE80F1E, 0d3ED0EE258B7A8B04;
	fma.rn.f64 	%fd204, %fd203, %fd202, 0d3EF3B2669F02676F;
	fma.rn.f64 	%fd205, %fd204, %fd202, 0d3F1745CBA9AB0956;
	fma.rn.f64 	%fd206, %fd205, %fd202, 0d3F3C71C72D1B5154;
	fma.rn.f64 	%fd207, %fd206, %fd202, 0d3F624924923BE72D;
	fma.rn.f64 	%fd208, %fd207, %fd202, 0d3F8999999999A3C4;
	fma.rn.f64 	%fd209, %fd208, %fd202, 0d3FB5555555555554;
	sub.f64 	%fd210, %fd193, %fd201;
	add.f64 	%fd211, %fd210, %fd210;
	neg.f64 	%fd212, %fd201;
	fma.rn.f64 	%fd213, %fd212, %fd193, %fd211;
	mul.f64 	%fd214, %fd199, %fd213;
	mul.f64 	%fd215, %fd202, %fd209;
	fma.rn.f64 	%fd216, %fd215, %fd201, %fd214;
	xor.b32  	%r240, %r305, -2147483648;
	mov.b32 	%r241, 1127219200;
	mov.b64 	%fd217, {%r240, %r241};
	sub.f64 	%fd218, %fd217, %fd37;
	fma.rn.f64 	%fd219, %fd218, 0d3FE62E42FEFA39EF, %fd201;
	fma.rn.f64 	%fd220, %fd218, 0dBFE62E42FEFA39EF, %fd219;
	sub.f64 	%fd221, %fd220, %fd201;
	sub.f64 	%fd222, %fd216, %fd221;
	fma.rn.f64 	%fd223, %fd218, 0d3C7ABC9E3B39803F, %fd222;
	add.f64 	%fd324, %fd219, %fd223;
	bra.uni 	$L__BB7_45;
$L__BB7_44:
	fma.rn.f64 	%fd192, %fd322, 0d7FF0000000000000, 0d7FF0000000000000;
	{
	.reg .b32 %temp; 
	mov.b64 	{%temp, %r232}, %fd322;
	}
	and.b32  	%r233, %r232, 2147483647;
	setp.eq.s32 	%p29, %r233, 0;
	selp.f64 	%fd324, 0dFFF0000000000000, %fd192, %p29;
$L__BB7_45:
	mul.f64 	%fd51, %fd324, 0dC000000000000000;
	{
	.reg .b32 %temp; 
	mov.b64 	{%temp, %r242}, %fd42;
	}
	shl.b32 	%r243, %r242, 1;
	setp.gt.u32 	%p31, %r243, -2038431744;
	mov.f64 	%fd224, 0d0000000000000000;
	mul.rn.f64 	%fd225, %fd42, %fd224;
	selp.f64 	%fd52, %fd225, %fd42, %p31;
	{
	.reg .b32 %temp; 
	mov.b64 	{%r244, %temp}, %fd52;
	}
	{
	.reg .b32 %temp; 
	mov.b64 	{%temp, %r245}, %fd52;
	}
	add.s32 	%r246, %r245, 1048576;
	mov.b64 	%fd226, {%r244, %r246};
	cvt.rni.f64.f64 	%fd227, %fd226;
	cvt.rzi.s64.f64 	%rd38, %fd227;
	cvt.u32.u64 	%r247, %rd38;
	fma.rn.f64 	%fd228, %fd227, 0dBFE0000000000000, %fd52;
	mul.f64 	%fd229, %fd228, 0d3CA1A62633145C07;
	fma.rn.f64 	%fd230, %fd228, 0d400921FB54442D18, %fd229;
	mul.rn.f64 	%fd231, %fd230, %fd230;
	fma.rn.f64 	%fd232, %fd231, 0dBDA8FF8320FD8164, 0d3E21EEA7C1EF8528;
	fma.rn.f64 	%fd233, %fd232, %fd231, 0dBE927E4F8E06E6D9;
	fma.rn.f64 	%fd234, %fd233, %fd231, 0d3EFA01A019DDBCE9;
	fma.rn.f64 	%fd235, %fd234, %fd231, 0dBF56C16C16C15D47;
	fma.rn.f64 	%fd236, %fd235, %fd231, 0d3FA5555555555551;
	fma.rn.f64 	%fd237, %fd236, %fd231, 0dBFE0000000000000;
	fma.rn.f64 	%fd238, %fd237, %fd231, 0d3FF0000000000000;
	fma.rn.f64 	%fd239, %fd231, 0d3DE5DB65F9785EBA, 0dBE5AE5F12CB0D246;
	fma.rn.f64 	%fd240, %fd239, %fd231, 0d3EC71DE369ACE392;
	fma.rn.f64 	%fd241, %fd240, %fd231, 0dBF2A01A019DB62A1;
	fma.rn.f64 	%fd242, %fd241, %fd231, 0d3F81111111110818;
	fma.rn.f64 	%fd243, %fd242, %fd231, 0dBFC5555555555554;
	fma.rn.f64 	%fd244, %fd243, %fd231, 0d0000000000000000;
	fma.rn.f64 	%fd245, %fd244, %fd230, %fd230;
	and.b64  	%rd39, %rd38, 1;
	setp.eq.b64 	%p32, %rd39, 1;
	{
	.reg .b32 %temp; 
	mov.b64 	{%temp, %r248}, %fd245;
	}
	{
	.reg .b32 %temp; 
	mov.b64 	{%r249, %temp}, %fd245;
	}
	xor.b32  	%r250, %r248, -2147483648;
	mov.b64 	%fd246, {%r249, %r250};
	selp.f64 	%fd325, %fd238, %fd245, %p32;
	selp.f64 	%fd326, %fd246, %fd238, %p32;
	and.b32  	%r251, %r247, 2;
	setp.eq.s32 	%p33, %r251, 0;
	@%p33 bra 	$L__BB7_47;
	{
	.reg .b32 %temp; 
	mov.b64 	{%temp, %r252}, %fd325;
	}
	{
	.reg .b32 %temp; 
	mov.b64 	{%r253, %temp}, %fd325;
	}
	xor.b32  	%r254, %r252, -2147483648;
	mov.b64 	%fd325, {%r253, %r254};
	{
	.reg .b32 %temp; 
	mov.b64 	{%temp, %r255}, %fd326;
	}
	{
	.reg .b32 %temp; 
	mov.b64 	{%r256, %temp}, %fd326;
	}
	xor.b32  	%r257, %r255, -2147483648;
	mov.b64 	%fd326, {%r256, %r257};
$L__BB7_47:
	sqrt.rn.f64 	%fd247, %fd51;
	mov.f64 	%fd248, 0d0000000000000000;
	add.rn.f64 	%fd249, %fd326, %fd248;
	cvt.rzi.f64.f64 	%fd250, %fd52;
	setp.eq.f64 	%p34, %fd52, %fd250;
	mul.rn.f64 	%fd251, %fd52, %fd248;
	selp.f64 	%fd252, %fd251, %fd325, %p34;
	mul.f64 	%fd328, %fd247, %fd252;
	mul.f64 	%fd327, %fd247, %fd249;
	mov.b32 	%r301, 1;
	mov.u32 	%r308, %r86;
	mov.u32 	%r309, %r85;
	mov.u32 	%r310, %r84;
	mov.u32 	%r311, %r300;
	mov.u32 	%r300, %r314;
$L__BB7_48:
	mul.f64 	%fd253, %fd1, %fd328;
	ld.volatile.shared.f64 	%fd254, [%r64];
	fma.rn.f64 	%fd255, %fd40, %fd253, %fd254;
	st.volatile.shared.f64 	[%r64], %fd255;
	add.s32 	%r294, %r294, %r62;
	setp.lt.u32 	%p35, %r294, %r118;
	@%p35 bra 	$L__BB7_37;
$L__BB7_49:
	setp.gt.u32 	%p36, %r63, 255;
	bar.sync 	0;
	@%p36 bra 	$L__BB7_51;
	ld.volatile.shared.f64 	%fd256, [%r64+2048];
	ld.volatile.shared.f64 	%fd257, [%r64];
	add.f64 	%fd258, %fd256, %fd257;
	st.volatile.shared.f64 	[%r64], %fd258;
$L__BB7_51:
	setp.gt.u32 	%p37, %r63, 127;
	bar.sync 	0;
	@%p37 bra 	$L__BB7_53;
	ld.volatile.shared.f64 	%fd259, [%r64+1024];
	ld.volatile.shared.f64 	%fd260, [%r64];
	add.f64 	%fd261, %fd259, %fd260;
	st.volatile.shared.f64 	[%r64], %fd261;
$L__BB7_53:
	setp.gt.u32 	%p38, %r63, 63;
	bar.sync 	0;
	@%p38 bra 	$L__BB7_55;
	ld.volatile.shared.f64 	%fd262, [%r64+512];
	ld.volatile.shared.f64 	%fd263, [%r64];
	add.f64 	%fd264, %fd262, %fd263;
	st.volatile.shared.f64 	[%r64], %fd264;
$L__BB7_55:
	setp.gt.u32 	%p39, %r63, 31;
	bar.sync 	0;
	@%p39 bra 	$L__BB7_58;
	setp.gt.u32 	%p40, %r63, 15;
	ld.volatile.shared.f64 	%fd265, [%r64+256];
	ld.volatile.shared.f64 	%fd266, [%r64];
	add.f64 	%fd267, %fd265, %fd266;
	st.volatile.shared.f64 	[%r64], %fd267;
	@%p40 bra 	$L__BB7_58;
	ld.volatile.shared.f64 	%fd268, [%r64+128];
	ld.volatile.shared.f64 	%fd269, [%r64];
	add.f64 	%fd270, %fd268, %fd269;
	st.volatile.shared.f64 	[%r64], %fd270;
	ld.volatile.shared.f64 	%fd271, [%r64+64];
	ld.volatile.shared.f64 	%fd272, [%r64];
	add.f64 	%fd273, %fd271, %fd272;
	st.volatile.shared.f64 	[%r64], %fd273;
	ld.volatile.shared.f64 	%fd274, [%r64+32];
	ld.volatile.shared.f64 	%fd275, [%r64];
	add.f64 	%fd276, %fd274, %fd275;
	st.volatile.shared.f64 	[%r64], %fd276;
	ld.volatile.shared.f64 	%fd277, [%r64+16];
	ld.volatile.shared.f64 	%fd278, [%r64];
	add.f64 	%fd279, %fd277, %fd278;
	st.volatile.shared.f64 	[%r64], %fd279;
	ld.volatile.shared.f64 	%fd280, [%r64+8];
	ld.volatile.shared.f64 	%fd281, [%r64];
	add.f64 	%fd282, %fd280, %fd281;
	st.volatile.shared.f64 	[%r64], %fd282;
$L__BB7_58:
	setp.ne.s32 	%p41, %r63, 0;
	st.global.v2.u32 	[%rd4], {%r312, %r311};
	st.global.v2.u32 	[%rd4+8], {%r310, %r309};
	st.global.v2.u32 	[%rd4+16], {%r308, %r314};
	st.global.v2.u32 	[%rd4+24], {%r73, %r301};
	st.global.f32 	[%rd4+32], %f2;
	st.global.f64 	[%rd4+40], %fd327;
	@%p41 bra 	$L__BB7_64;
	ld.volatile.shared.f64 	%fd64, [_ZZ13doRandomStuffIdLj512EEvPT_S1_jmP17curandStateXORWOWS3_E5sdata];
	abs.f64 	%fd65, %fd64;
	setp.neu.f64 	%p42, %fd65, 0d7FF0000000000000;
	@%p42 bra 	$L__BB7_61;
	mov.f64 	%fd288, 0d0000000000000000;
	mul.rn.f64 	%fd330, %fd64, %fd288;
	mov.b32 	%r320, 0;
	bra.uni 	$L__BB7_63;
$L__BB7_61:
	mul.f64 	%fd283, %fd64, 0d3FE45F306DC9C883;
	cvt.rni.s32.f64 	%r320, %fd283;
	cvt.rn.f64.s32 	%fd284, %r320;
	fma.rn.f64 	%fd285, %fd284, 0dBFF921FB54442D18, %fd64;
	fma.rn.f64 	%fd286, %fd284, 0dBC91A62633145C00, %fd285;
	fma.rn.f64 	%fd330, %fd284, 0dB97B839A252049C0, %fd286;
	setp.ltu.f64 	%p43, %fd65, 0d41E0000000000000;
	@%p43 bra 	$L__BB7_63;
	{ // callseq 11, 0
	.param .b64 param0;
	st.param.f64 	[param0], %fd64;
	.param .align 16 .b8 retval0[16];
	call.uni (retval0), 
	__internal_trig_reduction_slowpathd, 
	(
	param0
	);
	ld.param.f64 	%fd330, [retval0];
	ld.param.b32 	%r320, [retval0+8];
	} // callseq 11
$L__BB7_63:
	shl.b32 	%r261, %r320, 6;
	cvt.u64.u32 	%rd40, %r261;
	and.b64  	%rd41, %rd40, 64;
	add.s64 	%rd43, %rd42, %rd41;
	mul.rn.f64 	%fd289, %fd330, %fd330;
	and.b32  	%r262, %r320, 1;
	setp.eq.b32 	%p44, %r262, 1;
	selp.f64 	%fd290, 0dBDA8FF8320FD8164, 0d3DE5DB65F9785EBA, %p44;
	ld.global.nc.v2.f64 	{%fd291, %fd292}, [%rd43];
	fma.rn.f64 	%fd293, %fd290, %fd289, %fd291;
	fma.rn.f64 	%fd294, %fd293, %fd289, %fd292;
	ld.global.nc.v2.f64 	{%fd295, %fd296}, [%rd43+16];
	fma.rn.f64 	%fd297, %fd294, %fd289, %fd295;
	fma.rn.f64 	%fd298, %fd297, %fd289, %fd296;
	ld.global.nc.v2.f64 	{%fd299, %fd300}, [%rd43+32];
	fma.rn.f64 	%fd301, %fd298, %fd289, %fd299;
	fma.rn.f64 	%fd302, %fd301, %fd289, %fd300;
	fma.rn.f64 	%fd303, %fd302, %fd330, %fd330;
	fma.rn.f64 	%fd304, %fd302, %fd289, 0d3FF0000000000000;
	selp.f64 	%fd305, %fd304, %fd303, %p44;
	and.b32  	%r263, %r320, 2;
	setp.eq.s32 	%p45, %r263, 0;
	mov.f64 	%fd306, 0d0000000000000000;
	sub.f64 	%fd307, %fd306, %fd305;
	selp.f64 	%fd308, %fd305, %fd307, %p45;
	mul.f64 	%fd309, %fd2, %fd308;
	mul.wide.u32 	%rd44, %r293, 8;
	add.s64 	%rd45, %rd2, %rd44;
	st.global.f64 	[%rd45], %fd309;
$L__BB7_64:
	add.s32 	%r293, %r293, %r65;
	setp.lt.u32 	%p46, %r293, %r1;
	@%p46 bra 	$L__BB7_35;
$L__BB7_65:
	ret;

}
	// .globl	_Z13doRandomStuffIfLj1EEvPT_S1_jmP17curandStateXORWOWS3_
.visible .entry _Z13doRandomStuffIfLj1EEvPT_S1_jmP17curandStateXORWOWS3_(
	.param .u64 .ptr .align 1 _Z13doRandomStuffIfLj1EEvPT_S1_jmP17curandStateXORWOWS3__param_0,
	.param .u64 .ptr .align 1 _Z13doRandomStuffIfLj1EEvPT_S1_jmP17curandStateXORWOWS3__param_1,
	.param .u32 _Z13doRandomStuffIfLj1EEvPT_S1_jmP17curandStateXORWOWS3__param_2,
	.param .u64 _Z13doRandomStuffIfLj1EEvPT_S1_jmP17curandStateXORWOWS3__param_3,
	.param .u64 .ptr .align 1 _Z13doRandomStuffIfLj1EEvPT_S1_jmP17curandStateXORWOWS3__param_4,
	.param .u64 .ptr .align 1 _Z13doRandomStuffIfLj1EEvPT_S1_jmP17curandStateXORWOWS3__param_5
)
{
	.local .align 4 .b8 	__local_depot8[28];
	.reg .b64 	%SP;
	.reg .b64 	%SPL;
	.reg .pred 	%p<45>;
	.reg .b32 	%r<382>;
	.reg .b32 	%f<67>;
	.reg .b64 	%rd<70>;
	.reg .b64 	%fd<211>;
	// demoted variable
	.shared .align 4 .b8 _ZZ13doRandomStuffIfLj1EEvPT_S1_jmP17curandStateXORWOWS3_E5sdata[4];
	mov.u64 	%SPL, __local_depot8;
	ld.param.u64 	%rd17, [_Z13doRandomStuffIfLj1EEvPT_S1_jmP17curandStateXORWOWS3__param_0];
	ld.param.u64 	%rd18, [_Z13doRandomStuffIfLj1EEvPT_S1_jmP17curandStateXORWOWS3__param_1];
	ld.param.u32 	%r138, [_Z13doRandomStuffIfLj1EEvPT_S1_jmP17curandStateXORWOWS3__param_2];
	ld.param.u64 	%rd19, [_Z13doRandomStuffIfLj1EEvPT_S1_jmP17curandStateXORWOWS3__param_4];
	cvta.to.global.u64 	%rd1, %rd17;
	cvta.to.global.u64 	%rd2, %rd18;
	cvta.to.global.u64 	%rd3, %rd19;
	add.u64 	%rd4, %SPL, 0;
	ld.const.v2.u32 	{%r1, %r139}, [c_conf];
	mov.b32 	%f1, %r139;
	ld.const.f32 	%f2, [c_conf+8];
	mov.u32 	%r2, %ctaid.x;
	shr.u32 	%r3, %r1, 1;
	setp.ge.u32 	%p1, %r2, %r3;
	@%p1 bra 	$L__BB8_27;
	mov.u32 	%r4, %ntid.x;
	mov.u32 	%r5, %tid.x;
	shl.b32 	%r140, %r5, 2;
	mov.u32 	%r141, _ZZ13doRandomStuffIfLj1EEvPT_S1_jmP17curandStateXORWOWS3_E5sdata;
	add.s32 	%r6, %r141, %r140;
	mov.b32 	%r142, 1127219200;
	mov.b32 	%r143, -2147483648;
	mov.b64 	%fd1, {%r143, %r142};
	cvt.f64.f32 	%fd117, %f1;
	mov.u32 	%r320, %r2;
$L__BB8_2:
	setp.ge.u32 	%p2, %r5, %r138;
	mad.lo.s32 	%r144, %r320, %r4, %r5;
	mul.wide.u32 	%rd21, %r144, 48;
	add.s64 	%rd5, %rd3, %rd21;
	ld.global.v2.u32 	{%r338, %r337}, [%rd5];
	ld.global.v2.u32 	{%r336, %r335}, [%rd5+8];
	ld.global.v2.u32 	{%r334, %r340}, [%rd5+16];
	ld.global.v2.u32 	{%r14, %r322}, [%rd5+24];
	ld.global.f32 	%f3, [%rd5+32];
	ld.global.f64 	%fd199, [%rd5+40];
	mov.b32 	%r145, 0;
	st.volatile.shared.u32 	[%r6], %r145;
	@%p2 bra 	$L__BB8_16;
	mov.u32 	%r321, %r5;
	mov.u32 	%r328, %r340;
$L__BB8_4:
	mul.wide.u32 	%rd22, %r321, 4;
	add.s64 	%rd23, %rd1, %rd22;
	ld.global.f32 	%f4, [%rd23];
	setp.eq.s32 	%p3, %r322, 1;
	mov.b32 	%r322, 0;
	mov.u32 	%r340, %r328;
	mov.f64 	%fd200, %fd199;
	@%p3 bra 	$L__BB8_15;
	shr.u32 	%r148, %r337, 2;
	xor.b32  	%r149, %r148, %r337;
	shl.b32 	%r150, %r328, 4;
	shl.b32 	%r151, %r149, 1;
	xor.b32  	%r152, %r150, %r151;
	xor.b32  	%r153, %r152, %r328;
	xor.b32  	%r25, %r153, %r149;
	add.s32 	%r154, %r338, %r25;
	add.s32 	%r155, %r154, 362437;
	shr.u32 	%r156, %r336, 2;
	xor.b32  	%r157, %r156, %r336;
	shl.b32 	%r158, %r25, 4;
	shl.b32 	%r159, %r157, 1;
	xor.b32  	%r160, %r159, %r158;
	xor.b32  	%r161, %r160, %r157;
	xor.b32  	%r26, %r161, %r25;
	add.s32 	%r162, %r338, %r26;
	add.s32 	%r163, %r162, 724874;
	shr.u32 	%r164, %r335, 2;
	xor.b32  	%r165, %r164, %r335;
	shl.b32 	%r166, %r26, 4;
	shl.b32 	%r167, %r165, 1;
	xor.b32  	%r168, %r167, %r166;
	xor.b32  	%r169, %r168, %r165;
	xor.b32  	%r27, %r169, %r26;
	add.s32 	%r170, %r338, %r27;
	add.s32 	%r171, %r170, 1087311;
	shr.u32 	%r172, %r334, 2;
	xor.b32  	%r173, %r172, %r334;
	shl.b32 	%r174, %r27, 4;
	shl.b32 	%r175, %r173, 1;
	xor.b32  	%r176, %r175, %r174;
	xor.b32  	%r177, %r176, %r173;
	xor.b32  	%r340, %r177, %r27;
	add.s32 	%r338, %r338, 1449748;
	add.s32 	%r178, %r340, %r338;
	cvt.u64.u32 	%rd24, %r155;
	mul.wide.u32 	%rd25, %r163, 2097152;
	xor.b64  	%rd26, %rd25, %rd24;
	cvt.rn.f64.u64 	%fd54, %rd26;
	fma.rn.f64 	%fd194, %fd54, 0d3CA0000000000000, 0d3C90000000000000;
	cvt.u64.u32 	%rd27, %r171;
	mul.wide.u32 	%rd28, %r178, 2097152;
	xor.b64  	%rd29, %rd28, %rd27;
	cvt.rn.f64.u64 	%fd55, %rd29;
	fma.rn.f64 	%fd5, %fd55, 0d3CB0000000000000, 0d3CA0000000000000;
	{
	.reg .b32 %temp; 
	mov.b64 	{%temp, %r329}, %fd194;
	}
	{
	.reg .b32 %temp; 
	mov.b64 	{%r330, %temp}, %fd194;
	}
	setp.gt.s32 	%p4, %r329, 1048575;
	mov.b32 	%r331, -1023;
	@%p4 bra 	$L__BB8_7;
	mul.f64 	%fd194, %fd194, 0d4350000000000000;
	{
	.reg .b32 %temp; 
	mov.b64 	{%temp, %r329}, %fd194;
	}
	{
	.reg .b32 %temp; 
	mov.b64 	{%r330, %temp}, %fd194;
	}
	mov.b32 	%r331, -1077;
$L__BB8_7:
	add.s32 	%r180, %r329, -1;
	setp.gt.u32 	%p5, %r180, 2146435070;
	@%p5 bra 	$L__BB8_11;
	shr.u32 	%r183, %r329, 20;
	add.s32 	%r332, %r331, %r183;
	and.b32  	%r184, %r329, 1048575;
	or.b32  	%r185, %r184, 1072693248;
	mov.b64 	%fd195, {%r330, %r185};
	setp.lt.u32 	%p7, %r185, 1073127583;
	@%p7 bra 	$L__BB8_10;
	{
	.reg .b32 %temp; 
	mov.b64 	{%r186, %temp}, %fd195;
	}
	{
	.reg .b32 %temp; 
	mov.b64 	{%temp, %r187}, %fd195;
	}
	add.s32 	%r188, %r187, -1048576;
	mov.b64 	%fd195, {%r186, %r188};
	add.s32 	%r332, %r332, 1;
$L__BB8_10:
	add.f64 	%fd57, %fd195, 0dBFF0000000000000;
	add.f64 	%fd58, %fd195, 0d3FF0000000000000;
	rcp.approx.ftz.f64 	%fd59, %fd58;
	neg.f64 	%fd60, %fd58;
	fma.rn.f64 	%fd61, %fd60, %fd59, 0d3FF0000000000000;
	fma.rn.f64 	%fd62, %fd61, %fd61, %fd61;
	fma.rn.f64 	%fd63, %fd62, %fd59, %fd59;
	mul.f64 	%fd64, %fd57, %fd63;
	fma.rn.f64 	%fd65, %fd57, %fd63, %fd64;
	mul.f64 	%fd66, %fd65, %fd65;
	fma.rn.f64 	%fd67, %fd66, 0d3EB1380B3AE80F1E, 0d3ED0EE258B7A8B04;
	fma.rn.f64 	%fd68, %fd67, %fd66, 0d3EF3B2669F02676F;
	fma.rn.f64 	%fd69, %fd68, %fd66, 0d3F1745CBA9AB0956;
	fma.rn.f64 	%fd70, %fd69, %fd66, 0d3F3C71C72D1B5154;
	fma.rn.f64 	%fd71, %fd70, %fd66, 0d3F624924923BE72D;
	fma.rn.f64 	%fd72, %fd71, %fd66, 0d3F8999999999A3C4;
	fma.rn.f64 	%fd73, %fd72, %fd66, 0d3FB5555555555554;
	sub.f64 	%fd74, %fd57, %fd65;
	add.f64 	%fd75, %fd74, %fd74;
	neg.f64 	%fd76, %fd65;
	fma.rn.f64 	%fd77, %fd76, %fd57, %fd75;
	mul.f64 	%fd78, %fd63, %fd77;
	mul.f64 	%fd79, %fd66, %fd73;
	fma.rn.f64 	%fd80, %fd79, %fd65, %fd78;
	xor.b32  	%r189, %r332, -2147483648;
	mov.b32 	%r190, 1127219200;
	mov.b64 	%fd81, {%r189, %r190};
	sub.f64 	%fd82, %fd81, %fd1;
	fma.rn.f64 	%fd83, %fd82, 0d3FE62E42FEFA39EF, %fd65;
	fma.rn.f64 	%fd84, %fd82, 0dBFE62E42FEFA39EF, %fd83;
	sub.f64 	%fd85, %fd84, %fd65;
	sub.f64 	%fd86, %fd80, %fd85;
	fma.rn.f64 	%fd87, %fd82, 0d3C7ABC9E3B39803F, %fd86;
	add.f64 	%fd196, %fd83, %fd87;
	bra.uni 	$L__BB8_12;
$L__BB8_11:
	fma.rn.f64 	%fd56, %fd194, 0d7FF0000000000000, 0d7FF0000000000000;
	{
	.reg .b32 %temp; 
	mov.b64 	{%temp, %r181}, %fd194;
	}
	and.b32  	%r182, %r181, 2147483647;
	setp.eq.s32 	%p6, %r182, 0;
	selp.f64 	%fd196, 0dFFF0000000000000, %fd56, %p6;
$L__BB8_12:
	mul.f64 	%fd14, %fd196, 0dC000000000000000;
	{
	.reg .b32 %temp; 
	mov.b64 	{%temp, %r191}, %fd5;
	}
	shl.b32 	%r192, %r191, 1;
	setp.gt.u32 	%p8, %r192, -2038431744;
	mov.f64 	%fd88, 0d0000000000000000;
	mul.rn.f64 	%fd89, %fd5, %fd88;
	selp.f64 	%fd15, %fd89, %fd5, %p8;
	{
	.reg .b32 %temp; 
	mov.b64 	{%r193, %temp}, %fd15;
	}
	{
	.reg .b32 %temp; 
	mov.b64 	{%temp, %r194}, %fd15;
	}
	add.s32 	%r195, %r194, 1048576;
	mov.b64 	%fd90, {%r193, %r195};
	cvt.rni.f64.f64 	%fd91, %fd90;
	cvt.rzi.s64.f64 	%rd30, %fd91;
	cvt.u32.u64 	%r196, %rd30;
	fma.rn.f64 	%fd92, %fd91, 0dBFE0000000000000, %fd15;
	mul.f64 	%fd93, %fd92, 0d3CA1A62633145C07;
	fma.rn.f64 	%fd94, %fd92, 0d400921FB54442D18, %fd93;
	mul.rn.f64 	%fd95, %fd94, %fd94;
	fma.rn.f64 	%fd96, %fd95, 0dBDA8FF8320FD8164, 0d3E21EEA7C1EF8528;
	fma.rn.f64 	%fd97, %fd96, %fd95, 0dBE927E4F8E06E6D9;
	fma.rn.f64 	%fd98, %fd97, %fd95, 0d3EFA01A019DDBCE9;
	fma.rn.f64 	%fd99, %fd98, %fd95, 0dBF56C16C16C15D47;
	fma.rn.f64 	%fd100, %fd99, %fd95, 0d3FA5555555555551;
	fma.rn.f64 	%fd101, %fd100, %fd95, 0dBFE0000000000000;
	fma.rn.f64 	%fd102, %fd101, %fd95, 0d3FF0000000000000;
	fma.rn.f64 	%fd103, %fd95, 0d3DE5DB65F9785EBA, 0dBE5AE5F12CB0D246;
	fma.rn.f64 	%fd104, %fd103, %fd95, 0d3EC71DE369ACE392;
	fma.rn.f64 	%fd105, %fd104, %fd95, 0dBF2A01A019DB62A1;
	fma.rn.f64 	%fd106, %fd105, %fd95, 0d3F81111111110818;
	fma.rn.f64 	%fd107, %fd106, %fd95, 0dBFC5555555555554;
	fma.rn.f64 	%fd108, %fd107, %fd95, 0d0000000000000000;
	fma.rn.f64 	%fd109, %fd108, %fd94, %fd94;
	and.b64  	%rd31, %rd30, 1;
	setp.eq.b64 	%p9, %rd31, 1;
	{
	.reg .b32 %temp; 
	mov.b64 	{%temp, %r197}, %fd109;
	}
	{
	.reg .b32 %temp; 
	mov.b64 	{%r198, %temp}, %fd109;
	}
	xor.b32  	%r199, %r197, -2147483648;
	mov.b64 	%fd110, {%r198, %r199};
	selp.f64 	%fd197, %fd102, %fd109, %p9;
	selp.f64 	%fd198, %fd110, %fd102, %p9;
	and.b32  	%r200, %r196, 2;
	setp.eq.s32 	%p10, %r200, 0;
	@%p10 bra 	$L__BB8_14;
	{
	.reg .b32 %temp; 
	mov.b64 	{%temp, %r201}, %fd197;
	}
	{
	.reg .b32 %temp; 
	mov.b64 	{%r202, %temp}, %fd197;
	}
	xor.b32  	%r203, %r201, -2147483648;
	mov.b64 	%fd197, {%r202, %r203};
	{
	.reg .b32 %temp; 
	mov.b64 	{%temp, %r204}, %fd198;
	}
	{
	.reg .b32 %temp; 
	mov.b64 	{%r205, %temp}, %fd198;
	}
	xor.b32  	%r206, %r204, -2147483648;
	mov.b64 	%fd198, {%r205, %r206};
$L__BB8_14:
	sqrt.rn.f64 	%fd111, %fd14;
	mov.f64 	%fd112, 0d0000000000000000;
	add.rn.f64 	%fd113, %fd198, %fd112;
	cvt.rzi.f64.f64 	%fd114, %fd15;
	setp.eq.f64 	%p11, %fd15, %fd114;
	mul.rn.f64 	%fd115, %fd15, %fd112;
	selp.f64 	%fd116, %fd115, %fd197, %p11;
	mul.f64 	%fd200, %fd111, %fd116;
	mul.f64 	%fd199, %fd111, %fd113;
	mov.b32 	%r322, 1;
	mov.u32 	%r334, %r27;
	mov.u32 	%r335, %r26;
	mov.u32 	%r336, %r25;
	mov.u32 	%r337, %r328;
	mov.u32 	%r328, %r340;
$L__BB8_15:
	mul.f64 	%fd118, %fd200, %fd117;
	cvt.f64.f32 	%fd119, %f4;
	ld.volatile.shared.f32 	%f19, [%r6];
	cvt.f64.f32 	%fd120, %f19;
	fma.rn.f64 	%fd121, %fd118, %fd119, %fd120;
	cvt.rn.f32.f64 	%f20, %fd121;
	st.volatile.shared.f32 	[%r6], %f20;
	add.s32 	%r321, %r321, %r4;
	setp.lt.u32 	%p12, %r321, %r138;
	@%p12 bra 	$L__BB8_4;
$L__BB8_16:
	setp.ne.s32 	%p13, %r5, 0;
	st.global.v2.u32 	[%rd5], {%r338, %r337};
	st.global.v2.u32 	[%rd5+8], {%r336, %r335};
	st.global.v2.u32 	[%rd5+16], {%r334, %r340};
	st.global.v2.u32 	[%rd5+24], {%r14, %r322};
	st.global.f32 	[%rd5+32], %f3;
	st.global.f64 	[%rd5+40], %fd199;
	@%p13 bra 	$L__BB8_26;
	ld.volatile.shared.f32 	%f5, [_ZZ13doRandomStuffIfLj1EEvPT_S1_jmP17curandStateXORWOWS3_E5sdata];
	mul.f32 	%f21, %f5, 0f3F22F983;
	cvt.rni.s32.f32 	%r350, %f21;
	cvt.rn.f32.s32 	%f22, %r350;
	fma.rn.f32 	%f23, %f22, 0fBFC90FDA, %f5;
	fma.rn.f32 	%f24, %f22, 0fB3A22168, %f23;
	fma.rn.f32 	%f65, %f22, 0fA7C234C5, %f24;
	abs.f32 	%f7, %f5;
	setp.ltu.f32 	%p14, %f7, 0f47CE4780;
	@%p14 bra 	$L__BB8_25;
	setp.neu.f32 	%p15, %f7, 0f7F800000;
	@%p15 bra 	$L__BB8_20;
	mov.f32 	%f27, 0f00000000;
	mul.rn.f32 	%f65, %f5, %f27;
	mov.b32 	%r350, 0;
	bra.uni 	$L__BB8_25;
$L__BB8_20:
	mov.b32 	%r56, %f5;
	shl.b32 	%r209, %r56, 8;
	or.b32  	%r57, %r209, -2147483648;
	mov.b64 	%rd66, 0;
	mov.b32 	%r347, 0;
$L__BB8_21:
	.pragma "nounroll";
	mul.wide.u32 	%rd33, %r347, 4;
	mov.u64 	%rd34, __cudart_i2opi_f;
	add.s64 	%rd35, %rd34, %rd33;
	ld.global.nc.u32 	%r210, [%rd35];
	mad.wide.u32 	%rd36, %r210, %r57, %rd66;
	shr.u64 	%rd66, %rd36, 32;
	add.s64 	%rd37, %rd4, %rd33;
	st.local.u32 	[%rd37], %rd36;
	add.s32 	%r347, %r347, 1;
	setp.ne.s32 	%p16, %r347, 6;
	@%p16 bra 	$L__BB8_21;
	shr.u32 	%r211, %r56, 23;
	st.local.u32 	[%rd4+24], %rd66;
	and.b32  	%r60, %r211, 31;
	and.b32  	%r212, %r211, 224;
	add.s32 	%r213, %r212, -128;
	shr.u32 	%r214, %r213, 5;
	mul.wide.u32 	%rd38, %r214, 4;
	sub.s64 	%rd8, %rd4, %rd38;
	ld.local.u32 	%r348, [%rd8+24];
	ld.local.u32 	%r349, [%rd8+20];
	setp.eq.s32 	%p17, %r60, 0;
	@%p17 bra 	$L__BB8_24;
	shf.l.wrap.b32 	%r348, %r349, %r348, %r60;
	ld.local.u32 	%r215, [%rd8+16];
	shf.l.wrap.b32 	%r349, %r215, %r349, %r60;
$L__BB8_24:
	shr.u32 	%r216, %r348, 30;
	shf.l.wrap.b32 	%r217, %r349, %r348, 2;
	shl.b32 	%r218, %r349, 2;
	shr.u32 	%r219, %r217, 31;
	add.s32 	%r220, %r219, %r216;
	neg.s32 	%r221, %r220;
	setp.lt.s32 	%p18, %r56, 0;
	selp.b32 	%r350, %r221, %r220, %p18;
	xor.b32  	%r222, %r217, %r56;
	shr.s32 	%r223, %r217, 31;
	xor.b32  	%r224, %r223, %r217;
	xor.b32  	%r225, %r223, %r218;
	cvt.u64.u32 	%rd39, %r224;
	shl.b64 	%rd40, %rd39, 32;
	cvt.u64.u32 	%rd41, %r225;
	or.b64  	%rd42, %rd40, %rd41;
	cvt.rn.f64.s64 	%fd122, %rd42;
	mul.f64 	%fd123, %fd122, 0d3BF921FB54442D19;
	cvt.rn.f32.f64 	%f25, %fd123;
	neg.f32 	%f26, %f25;
	setp.lt.s32 	%p19, %r222, 0;
	selp.f32 	%f65, %f26, %f25, %p19;
$L__BB8_25:
	add.s32 	%r227, %r350, 1;
	mul.rn.f32 	%f28, %f65, %f65;
	and.b32  	%r228, %r350, 1;
	setp.eq.b32 	%p20, %r228, 1;
	selp.f32 	%f29, %f65, 0f3F800000, %p20;
	fma.rn.f32 	%f30, %f28, %f29, 0f00000000;
	fma.rn.f32 	%f31, %f28, 0f37CBAC00, 0fBAB607ED;
	selp.f32 	%f32, 0fB94D4153, %f31, %p20;
	selp.f32 	%f33, 0f3C0885E4, 0f3D2AAABB, %p20;
	fma.rn.f32 	%f34, %f32, %f28, %f33;
	selp.f32 	%f35, 0fBE2AAAA8, 0fBEFFFFFF, %p20;
	fma.rn.f32 	%f36, %f34, %f28, %f35;
	fma.rn.f32 	%f37, %f36, %f30, %f29;
	and.b32  	%r229, %r227, 2;
	setp.eq.s32 	%p21, %r229, 0;
	mov.f32 	%f38, 0f00000000;
	sub.f32 	%f39, %f38, %f37;
	selp.f32 	%f40, %f37, %f39, %p21;
	mul.f32 	%f41, %f2, %f40;
	mul.wide.u32 	%rd43, %r320, 4;
	add.s64 	%rd44, %rd2, %rd43;
	st.global.f32 	[%rd44], %f41;
$L__BB8_26:
	mov.u32 	%r230, %nctaid.x;
	add.s32 	%r320, %r320, %r230;
	setp.lt.u32 	%p22, %r320, %r3;
	@%p22 bra 	$L__BB8_2;
$L__BB8_27:
	add.s32 	%r351, %r3, %r2;
	setp.ge.u32 	%p23, %r351, %r1;
	@%p23 bra 	$L__BB8_54;
	mov.u32 	%r71, %ntid.x;
	mov.u32 	%r72, %tid.x;
	shl.b32 	%r231, %r72, 2;
	mov.u32 	%r232, _ZZ13doRandomStuffIfLj1EEvPT_S1_jmP17curandStateXORWOWS3_E5sdata;
	add.s32 	%r73, %r232, %r231;
	cvt.f64.f32 	%fd27, %f1;
	mov.b32 	%r233, 1127219200;
	mov.b32 	%r234, -2147483648;
	mov.b64 	%fd28, {%r234, %r233};
	mov.u32 	%r74, %nctaid.x;
	mov.u64 	%rd56, __cudart_i2opi_f;
$L__BB8_29:
	setp.ge.u32 	%p24, %r72, %r138;
	mad.lo.s32 	%r235, %r351, %r71, %r72;
	mul.wide.u32 	%rd45, %r235, 48;
	add.s64 	%rd9, %rd3, %rd45;
	ld.global.v2.u32 	{%r370, %r369}, [%rd9];
	ld.global.v2.u32 	{%r368, %r367}, [%rd9+8];
	ld.global.v2.u32 	{%r366, %r372}, [%rd9+16];
	ld.global.v2.u32 	{%r82, %r359}, [%rd9+24];
	ld.global.f32 	%f11, [%rd9+32];
	ld.global.f64 	%fd208, [%rd9+40];
	mov.b32 	%r236, 0;
	st.volatile.shared.u32 	[%r73], %r236;
	@%p24 bra 	$L__BB8_43;
	mov.u32 	%r352, %r72;
	mov.u32 	%r358, %r372;
$L__BB8_31:
	mul.wide.u32 	%rd46, %r352, 4;
	add.s64 	%rd47, %rd1, %rd46;
	ld.global.f32 	%f12, [%rd47];
	setp.eq.s32 	%p25, %r359, 1;
	mov.b32 	%r359, 0;
	mov.u32 	%r372, %r358;
	mov.f64 	%fd209, %fd208;
	@%p25 bra 	$L__BB8_42;
	shr.u32 	%r239, %r369, 2;
	xor.b32  	%r240, %r239, %r369;
	shl.b32 	%r241, %r358, 4;
	shl.b32 	%r242, %r240, 1;
	xor.b32  	%r243, %r241, %r242;
	xor.b32  	%r244, %r243, %r358;
	xor.b32  	%r93, %r244, %r240;
	add.s32 	%r245, %r370, %r93;
	add.s32 	%r246, %r245, 362437;
	shr.u32 	%r247, %r368, 2;
	xor.b32  	%r248, %r247, %r368;
	shl.b32 	%r249, %r93, 4;
	shl.b32 	%r250, %r248, 1;
	xor.b32  	%r251, %r250, %r249;
	xor.b32  	%r252, %r251, %r248;
	xor.b32  	%r94, %r252, %r93;
	add.s32 	%r253, %r370, %r94;
	add.s32 	%r254, %r253, 724874;
	shr.u32 	%r255, %r367, 2;
	xor.b32  	%r256, %r255, %r367;
	shl.b32 	%r257, %r94, 4;
	shl.b32 	%r258, %r256, 1;
	xor.b32  	%r259, %r258, %r257;
	xor.b32  	%r260, %r259, %r256;
	xor.b32  	%r95, %r260, %r94;
	add.s32 	%r261, %r370, %r95;
	add.s32 	%r262, %r261, 1087311;
	shr.u32 	%r263, %r366, 2;
	xor.b32  	%r264, %r263, %r366;
	shl.b32 	%r265, %r95, 4;
	shl.b32 	%r266, %r264, 1;
	xor.b32  	%r267, %r266, %r265;
	xor.b32  	%r268, %r267, %r264;
	xor.b32  	%r372, %r268, %r95;
	add.s32 	%r370, %r370, 1449748;
	add.s32 	%r269, %r372, %r370;
	cvt.u64.u32 	%rd48, %r246;
	mul.wide.u32 	%rd49, %r254, 2097152;
	xor.b64  	%rd50, %rd49, %rd48;
	cvt.rn.f64.u64 	%fd124, %rd50;
	fma.rn.f64 	%fd203, %fd124, 0d3CA0000000000000, 0d3C90000000000000;
	cvt.u64.u32 	%rd51, %r262;
	mul.wide.u32 	%rd52, %r269, 2097152;
	xor.b64  	%rd53, %rd52, %rd51;
	cvt.rn.f64.u64 	%fd125, %rd53;
	fma.rn.f64 	%fd32, %fd125, 0d3CB0000000000000, 0d3CA0000000000000;
	{
	.reg .b32 %temp; 
	mov.b64 	{%temp, %r360}, %fd203;
	}
	{
	.reg .b32 %temp; 
	mov.b64 	{%r361, %temp}, %fd203;
	}
	setp.gt.s32 	%p26, %r360, 1048575;
	mov.b32 	%r362, -1023;
	@%p26 bra 	$L__BB8_34;
	mul.f64 	%fd203, %fd203, 0d4350000000000000;
	{
	.reg .b32 %temp; 
	mov.b64 	{%temp, %r360}, %fd203;
	}
	{
	.reg .b32 %temp; 
	mov.b64 	{%r361, %temp}, %fd203;
	}
	mov.b32 	%r362, -1077;
$L__BB8_34:
	add.s32 	%r271, %r360, -1;
	setp.gt.u32 	%p27, %r271, 2146435070;
	@%p27 bra 	$L__BB8_38;
	shr.u32 	%r274, %r360, 20;
	add.s32 	%r363, %r362, %r274;
	and.b32  	%r275, %r360, 1048575;
	or.b32  	%r276, %r275, 1072693248;
	mov.b64 	%fd204, {%r361, %r276};
	setp.lt.u32 	%p29, %r276, 1073127583;
	@%p29 bra 	$L__BB8_37;
	{
	.reg .b32 %temp; 
	mov.b64 	{%r277, %temp}, %fd204;
	}
	{
	.reg .b32 %temp; 
	mov.b64 	{%temp, %r278}, %fd204;
	}
	add.s32 	%r279, %r278, -1048576;
	mov.b64 	%fd204, {%r277, %r279};
	add.s32 	%r363, %r363, 1;
$L__BB8_37:
	add.f64 	%fd127, %fd204, 0dBFF0000000000000;
	add.f64 	%fd128, %fd204, 0d3FF0000000000000;
	rcp.approx.ftz.f64 	%fd129, %fd128;
	neg.f64 	%fd130, %fd128;
	fma.rn.f64 	%fd131, %fd130, %fd129, 0d3FF0000000000000;
	fma.rn.f64 	%fd132, %fd131, %fd131, %fd131;
	fma.rn.f64 	%fd133, %fd132, %fd129, %fd129;
	mul.f64 	%fd134, %fd127, %fd133;
	fma.rn.f64 	%fd135, %fd127, %fd133, %fd134;
	mul.f64 	%fd136, %fd135, %fd135;
	fma.rn.f64 	%fd137, %fd136, 0d3EB1380B3AE80F1E, 0d3ED0EE258B7A8B04;
	fma.rn.f64 	%fd138, %fd137, %fd136, 0d3EF3B2669F02676F;
	fma.rn.f64 	%fd139, %fd138, %fd136, 0d3F1745CBA9AB0956;
	fma.rn.f64 	%fd140, %fd139, %fd136, 0d3F3C71C72D1B5154;
	fma.rn.f64 	%fd141, %fd140, %fd136, 0d3F624924923BE72D;
	fma.rn.f64 	%fd142, %fd141, %fd136, 0d3F8999999999A3C4;
	fma.rn.f64 	%fd143, %fd142, %fd136, 0d3FB5555555555554;
	sub.f64 	%fd144, %fd127, %fd135;
	add.f64 	%fd145, %fd144, %fd144;
	neg.f64 	%fd146, %fd135;
	fma.rn.f64 	%fd147, %fd146, %fd127, %fd145;
	mul.f64 	%fd148, %fd133, %fd147;
	mul.f64 	%fd149, %fd136, %fd143;
	fma.rn.f64 	%fd150, %fd149, %fd135, %fd148;
	xor.b32  	%r280, %r363, -2147483648;
	mov.b32 	%r281, 1127219200;
	mov.b64 	%fd151, {%r280, %r281};
	sub.f64 	%fd152, %fd151, %fd28;
	fma.rn.f64 	%fd153, %fd152, 0d3FE62E42FEFA39EF, %fd135;
	fma.rn.f64 	%fd154, %fd152, 0dBFE62E42FEFA39EF, %fd153;
	sub.f64 	%fd155, %fd154, %fd135;
	sub.f64 	%fd156, %fd150, %fd155;
	fma.rn.f64 	%fd157, %fd152, 0d3C7ABC9E3B39803F, %fd156;
	add.f64 	%fd205, %fd153, %fd157;
	bra.uni 	$L__BB8_39;
$L__BB8_38:
	fma.rn.f64 	%fd126, %fd203, 0d7FF0000000000000, 0d7FF0000000000000;
	{
	.reg .b32 %temp; 
	mov.b64 	{%temp, %r272}, %fd203;
	}
	and.b32  	%r273, %r272, 2147483647;
	setp.eq.s32 	%p28, %r273, 0;
	selp.f64 	%fd205, 0dFFF0000000000000, %fd126, %p28;
$L__BB8_39:
	mul.f64 	%fd41, %fd205, 0dC000000000000000;
	{
	.reg .b32 %temp; 
	mov.b64 	{%temp, %r282}, %fd32;
	}
	shl.b32 	%r283, %r282, 1;
	setp.gt.u32 	%p30, %r283, -2038431744;
	mov.f64 	%fd158, 0d0000000000000000;
	mul.rn.f64 	%fd159, %fd32, %fd158;
	selp.f64 	%fd42, %fd159, %fd32, %p30;
	{
	.reg .b32 %temp; 
	mov.b64 	{%r284, %temp}, %fd42;
	}
	{
	.reg .b32 %temp; 
	mov.b64 	{%temp, %r285}, %fd42;
	}
	add.s32 	%r286, %r285, 1048576;
	mov.b64 	%fd160, {%r284, %r286};
	cvt.rni.f64.f64 	%fd161, %fd160;
	cvt.rzi.s64.f64 	%rd54, %fd161;
	cvt.u32.u64 	%r287, %rd54;
	fma.rn.f64 	%fd162, %fd161, 0dBFE0000000000000, %fd42;
	mul.f64 	%fd163, %fd162, 0d3CA1A62633145C07;
	fma.rn.f64 	%fd164, %fd162, 0d400921FB54442D18, %fd163;
	mul.rn.f64 	%fd165, %fd164, %fd164;
	fma.rn.f64 	%fd166, %fd165, 0dBDA8FF8320FD8164, 0d3E21EEA7C1EF8528;
	fma.rn.f64 	%fd167, %fd166, %fd165, 0dBE927E4F8E06E6D9;
	fma.rn.f64 	%fd168, %fd167, %fd165, 0d3EFA01A019DDBCE9;
	fma.rn.f64 	%fd169, %fd168, %fd165, 0dBF56C16C16C15D47;
	fma.rn.f64 	%fd170, %fd169, %fd165, 0d3FA5555555555551;
	fma.rn.f64 	%fd171, %fd170, %fd165, 0dBFE0000000000000;
	fma.rn.f64 	%fd172, %fd171, %fd165, 0d3FF0000000000000;
	fma.rn.f64 	%fd173, %fd165, 0d3DE5DB65F9785EBA, 0dBE5AE5F12CB0D246;
	fma.rn.f64 	%fd174, %fd173, %fd165, 0d3EC71DE369ACE392;
	fma.rn.f64 	%fd175, %fd174, %fd165, 0dBF2A01A019DB62A1;
	fma.rn.f64 	%fd176, %fd175, %fd165, 0d3F81111111110818;
	fma.rn.f64 	%fd177, %fd176, %fd165, 0dBFC5555555555554;
	fma.rn.f64 	%fd178, %fd177, %fd165, 0d0000000000000000;
	fma.rn.f64 	%fd179, %fd178, %fd164, %fd164;
	and.b64  	%rd55, %rd54, 1;
	setp.eq.b64 	%p31, %rd55, 1;
	{
	.reg .b32 %temp; 
	mov.b64 	{%temp, %r288}, %fd179;
	}
	{
	.reg .b32 %temp; 
	mov.b64 	{%r289, %temp}, %fd179;
	}
	xor.b32  	%r290, %r288, -2147483648;
	mov.b64 	%fd180, {%r289, %r290};
	selp.f64 	%fd206, %fd172, %fd179, %p31;
	selp.f64 	%fd207, %fd180, %fd172, %p31;
	and.b32  	%r291, %r287, 2;
	setp.eq.s32 	%p32, %r291, 0;
	@%p32 bra 	$L__BB8_41;
	{
	.reg .b32 %temp; 
	mov.b64 	{%temp, %r292}, %fd206;
	}
	{
	.reg .b32 %temp; 
	mov.b64 	{%r293, %temp}, %fd206;
	}
	xor.b32  	%r294, %r292, -2147483648;
	mov.b64 	%fd206, {%r293, %r294};
	{
	.reg .b32 %temp; 
	mov.b64 	{%temp, %r295}, %fd207;
	}
	{
	.reg .b32 %temp; 
	mov.b64 	{%r296, %temp}, %fd207;
	}
	xor.b32  	%r297, %r295, -2147483648;
	mov.b64 	%fd207, {%r296, %r297};
$L__BB8_41:
	sqrt.rn.f64 	%fd181, %fd41;
	mov.f64 	%fd182, 0d0000000000000000;
	add.rn.f64 	%fd183, %fd207, %fd182;
	cvt.rzi.f64.f64 	%fd184, %fd42;
	setp.eq.f64 	%p33, %fd42, %fd184;
	mul.rn.f64 	%fd185, %fd42, %fd182;
	selp.f64 	%fd186, %fd185, %fd206, %p33;
	mul.f64 	%fd209, %fd181, %fd186;
	mul.f64 	%fd208, %fd181, %fd183;
	mov.b32 	%r359, 1;
	mov.u32 	%r366, %r95;
	mov.u32 	%r367, %r94;
	mov.u32 	%r368, %r93;
	mov.u32 	%r369, %r358;
	mov.u32 	%r358, %r372;
$L__BB8_42:
	mul.f64 	%fd187, %fd209, %fd27;
	cvt.f64.f32 	%fd188, %f12;
	ld.volatile.shared.f32 	%f42, [%r73];
	cvt.f64.f32 	%fd189, %f42;
	fma.rn.f64 	%fd190, %fd187, %fd188, %fd189;
	cvt.rn.f32.f64 	%f43, %fd190;
	st.volatile.shared.f32 	[%r73], %f43;
	add.s32 	%r352, %r352, %r71;
	setp.lt.u32 	%p34, %r352, %r138;
	@%p34 bra 	$L__BB8_31;
$L__BB8_43:
	setp.ne.s32 	%p35, %r72, 0;
	st.global.v2.u32 	[%rd9], {%r370, %r369};
	st.global.v2.u32 	[%rd9+8], {%r368, %r367};
	st.global.v2.u32 	[%rd9+16], {%r366, %r372};
	st.global.v2.u32 	[%rd9+24], {%r82, %r359};
	st.global.f32 	[%rd9+32], %f11;
	st.global.f64 	[%rd9+40], %fd208;
	@%p35 bra 	$L__BB8_53;
	ld.volatile.shared.f32 	%f13, [_ZZ13doRandomStuffIfLj1EEvPT_S1_jmP17curandStateXORWOWS3_E5sdata];
	mul.f32 	%f44, %f13, 0f3F22F983;
	cvt.rni.s32.f32 	%r381, %f44;
	cvt.rn.f32.s32 	%f45, %r381;
	fma.rn.f32 	%f46, %f45, 0fBFC90FDA, %f13;
	fma.rn.f32 	%f47, %f45, 0fB3A22168, %f46;
	fma.rn.f32 	%f66, %f45, 0fA7C234C5, %f47;
	abs.f32 	%f15, %f13;
	setp.ltu.f32 	%p36, %f15, 0f47CE4780;
	@%p36 bra 	$L__BB8_52;
	setp.neu.f32 	%p37, %f15, 0f7F800000;
	@%p37 bra 	$L__BB8_47;
	mov.f32 	%f50, 0f00000000;
	mul.rn.f32 	%f66, %f13, %f50;
	mov.b32 	%r381, 0;
	bra.uni 	$L__BB8_52;
$L__BB8_47:
	mov.b32 	%r124, %f13;
	shl.b32 	%r300, %r124, 8;
	or.b32  	%r125, %r300, -2147483648;
	mov.b64 	%rd69, 0;
	mov.b32 	%r378, 0;
	mov.u64 	%rd67, %rd56;
	mov.u64 	%rd68, %rd4;
$L__BB8_48:
	.pragma "nounroll";
	ld.global.nc.u32 	%r301, [%rd67];
	mad.wide.u32 	%rd58, %r301, %r125, %rd69;
	shr.u64 	%rd69, %rd58, 32;
	st.local.u32 	[%rd68], %rd58;
	add.s32 	%r378, %r378, 1;
	add.s64 	%rd68, %rd68, 4;
	add.s64 	%rd67, %rd67, 4;
	setp.ne.s32 	%p38, %r378, 6;
	@%p38 bra 	$L__BB8_48;
	shr.u32 	%r302, %r124, 23;
	st.local.u32 	[%rd4+24], %rd69;
	and.b32  	%r128, %r302, 31;
	and.b32  	%r303, %r302, 224;
	add.s32 	%r304, %r303, -128;
	shr.u32 	%r305, %r304, 5;
	mul.wide.u32 	%rd59, %r305, 4;
	sub.s64 	%rd16, %rd4, %rd59;
	ld.local.u32 	%r379, [%rd16+24];
	ld.local.u32 	%r380, [%rd16+20];
	setp.eq.s32 	%p39, %r128, 0;
	@%p39 bra 	$L__BB8_51;
	shf.l.wrap.b32 	%r379, %r380, %r379, %r128;
	ld.local.u32 	%r306, [%rd16+16];
	shf.l.wrap.b32 	%r380, %r306, %r380, %r128;
$L__BB8_51:
	shr.u32 	%r307, %r379, 30;
	shf.l.wrap.b32 	%r308, %r380, %r379, 2;
	shl.b32 	%r309, %r380, 2;
	shr.u32 	%r310, %r308, 31;
	add.s32 	%r311, %r310, %r307;
	neg.s32 	%r312, %r311;
	setp.lt.s32 	%p40, %r124, 0;
	selp.b32 	%r381, %r312, %r311, %p40;
	xor.b32  	%r313, %r308, %r124;
	shr.s32 	%r314, %r308, 31;
	xor.b32  	%r315, %r314, %r308;
	xor.b32  	%r316, %r314, %r309;
	cvt.u64.u32 	%rd60, %r315;
	shl.b64 	%rd61, %rd60, 32;
	cvt.u64.u32 	%rd62, %r316;
	or.b64  	%rd63, %rd61, %rd62;
	cvt.rn.f64.s64 	%fd191, %rd63;
	mul.f64 	%fd192, %fd191, 0d3BF921FB54442D19;
	cvt.rn.f32.f64 	%f48, %fd192;
	neg.f32 	%f49, %f48;
	setp.lt.s32 	%p41, %r313, 0;
	selp.f32 	%f66, %f49, %f48, %p41;
$L__BB8_52:
	mul.rn.f32 	%f51, %f66, %f66;
	and.b32  	%r318, %r381, 1;
	setp.eq.b32 	%p42, %r318, 1;
	selp.f32 	%f52, 0f3F800000, %f66, %p42;
	fma.rn.f32 	%f53, %f51, %f52, 0f00000000;
	fma.rn.f32 	%f54, %f51, 0f37CBAC00, 0fBAB607ED;
	selp.f32 	%f55, %f54, 0fB94D4153, %p42;
	selp.f32 	%f56, 0f3D2AAABB, 0f3C0885E4, %p42;
	fma.rn.f32 	%f57, %f55, %f51, %f56;
	selp.f32 	%f58, 0fBEFFFFFF, 0fBE2AAAA8, %p42;
	fma.rn.f32 	%f59, %f57, %f51, %f58;
	fma.rn.f32 	%f60, %f59, %f53, %f52;
	and.b32  	%r319, %r381, 2;
	setp.eq.s32 	%p43, %r319, 0;
	mov.f32 	%f61, 0f00000000;
	sub.f32 	%f62, %f61, %f60;
	selp.f32 	%f63, %f60, %f62, %p43;
	mul.f32 	%f64, %f2, %f63;
	mul.wide.u32 	%rd64, %r351, 4;
	add.s64 	%rd65, %rd2, %rd64;
	st.global.f32 	[%rd65], %f64;
$L__BB8_53:
	add.s32 	%r351, %r351, %r74;
	setp.lt.u32 	%p44, %r351, %r1;
	@%p44 bra 	$L__BB8_29;
$L__BB8_54:
	ret;

}
	// .globl	_Z13doRandomStuffIfLj32EEvPT_S1_jmP17curandStateXORWOWS3_
.visible .entry _Z13doRandomStuffIfLj32EEvPT_S1_jmP17curandStateXORWOWS3_(
	.param .u64 .ptr .align 1 _Z13doRandomStuffIfLj32EEvPT_S1_jmP17curandStateXORWOWS3__param_0,
	.param .u64 .ptr .align 1 _Z13doRandomStuffIfLj32EEvPT_S1_jmP17curandStateXORWOWS3__param_1,
	.param .u32 _Z13doRandomStuffIfLj32EEvPT_S1_jmP17curandStateXORWOWS3__param_2,
	.param .u64 _Z13doRandomStuffIfLj32EEvPT_S1_jmP17curandStateXORWOWS3__param_3,
	.param .u64 .ptr .align 1 _Z13doRandomStuffIfLj32EEvPT_S1_jmP17curandStateXORWOWS3__param_4,
	.param .u64 .ptr .align 1 _Z13doRandomStuffIfLj32EEvPT_S1_jmP17curandStateXORWOWS3__param_5
)
{
	.local .align 4 .b8 	__local_depot9[28];
	.reg .b64 	%SP;
	.reg .b64 	%SPL;
	.reg .pred 	%p<47>;
	.reg .b32 	%r<382>;
	.reg .b32 	%f<97>;
	.reg .b64 	%rd<70>;
	.reg .b64 	%fd<211>;
	// demoted variable
	.shared .align 4 .b8 _ZZ13doRandomStuffIfLj32EEvPT_S1_jmP17curandStateXORWOWS3_E5sdata[128];
	mov.u64 	%SPL, __local_depot9;
	ld.param.u64 	%rd17, [_Z13doRandomStuffIfLj32EEvPT_S1_jmP17curandStateXORWOWS3__param_0];
	ld.param.u64 	%rd18, [_Z13doRandomStuffIfLj32EEvPT_S1_jmP17curandStateXORWOWS3__param_1];
	ld.param.u32 	%r138, [_Z13doRandomStuffIfLj32EEvPT_S1_jmP17curandStateXORWOWS3__param_2];
	ld.param.u64 	%rd19, [_Z13doRandomStuffIfLj32EEvPT_S1_jmP17curandStateXORWOWS3__param_4];
	cvta.to.global.u64 	%rd1, %rd17;
	cvta.to.global.u64 	%rd2, %rd18;
	cvta.to.global.u64 	%rd3, %rd19;
	add.u64 	%rd4, %SPL, 0;
	ld.const.v2.u32 	{%r1, %r139}, [c_conf];
	mov.b32 	%f1, %r139;
	ld.const.f32 	%f2, [c_conf+8];
	mov.u32 	%r2, %ctaid.x;
	shr.u32 	%r3, %r1, 1;
	setp.ge.u32 	%p1, %r2, %r3;
	@%p1 bra 	$L__BB9_29;
	mov.u32 	%r4, %ntid.x;
	mov.u32 	%r5, %tid.x;
	shl.b32 	%r140, %r5, 2;
	mov.u32 	%r141, _ZZ13doRandomStuffIfLj32EEvPT_S1_jmP17curandStateXORWOWS3_E5sdata;
	add.s32 	%r6, %r141, %r140;
	mov.b32 	%r142, 1127219200;
	mov.b32 	%r143, -2147483648;
	mov.b64 	%fd1, {%r143, %r142};
	cvt.f64.f32 	%fd117, %f1;
	mov.u32 	%r320, %r2;
$L__BB9_2:
	setp.ge.u32 	%p2, %r5, %r138;
	mad.lo.s32 	%r144, %r320, %r4, %r5;
	mul.wide.u32 	%rd21, %r144, 48;
	add.s64 	%rd5, %rd3, %rd21;
	ld.global.v2.u32 	{%r338, %r337}, [%rd5];
	ld.global.v2.u32 	{%r336, %r335}, [%rd5+8];
	ld.global.v2.u32 	{%r334, %r340}, [%rd5+16];
	ld.global.v2.u32 	{%r14, %r322}, [%rd5+24];
	ld.global.f32 	%f3, [%rd5+32];
	ld.global.f64 	%fd199, [%rd5+40];
	mov.b32 	%r145, 0;
	st.volatile.shared.u32 	[%r6], %r145;
	@%p2 bra 	$L__BB9_16;
	mov.u32 	%r321, %r5;
	mov.u32 	%r328, %r340;
$L__BB9_4:
	mul.wide.u32 	%rd22, %r321, 4;
	add.s64 	%rd23, %rd1, %rd22;
	ld.global.f32 	%f4, [%rd23];
	setp.eq.s32 	%p3, %r322, 1;
	mov.b32 	%r322, 0;
	mov.u32 	%r340, %r328;
	mov.f64 	%fd200, %fd199;
	@%p3 bra 	$L__BB9_15;
	shr.u32 	%r148, %r337, 2;
	xor.b32  	%r149, %r148, %r337;
	shl.b32 	%r150, %r328, 4;
	shl.b32 	%r151, %r149, 1;
	xor.b32  	%r152, %r150, %r151;
	xor.b32  	%r153, %r152, %r328;
	xor.b32  	%r25, %r153, %r149;
	add.s32 	%r154, %r338, %r25;
	add.s32 	%r155, %r154, 362437;
	shr.u32 	%r156, %r336, 2;
	xor.b32  	%r157, %r156, %r336;
	shl.b32 	%r158, %r25, 4;
	shl.b32 	%r159, %r157, 1;
	xor.b32  	%r160, %r159, %r158;
	xor.b32  	%r161, %r160, %r157;
	xor.b32  	%r26, %r161, %r25;
	add.s32 	%r162, %r338, %r26;
	add.s32 	%r163, %r162, 724874;
	shr.u32 	%r164, %r335, 2;
	xor.b32  	%r165, %r164, %r335;
	shl.b32 	%r166, %r26, 4;
	shl.b32 	%r167, %r165, 1;
	xor.b32  	%r168, %r167, %r166;
	xor.b32  	%r169, %r168, %r165;
	xor.b32  	%r27, %r169, %r26;
	add.s32 	%r170, %r338, %r27;
	add.s32 	%r171, %r170, 1087311;
	shr.u32 	%r172, %r334, 2;
	xor.b32  	%r173, %r172, %r334;
	shl.b32 	%r174, %r27, 4;
	shl.b32 	%r175, %r173, 1;
	xor.b32  	%r176, %r175, %r174;
	xor.b32  	%r177, %r176, %r173;
	xor.b32  	%r340, %r177, %r27;
	add.s32 	%r338, %r338, 1449748;
	add.s32 	%r178, %r340, %r338;
	cvt.u64.u32 	%rd24, %r155;
	mul.wide.u32 	%rd25, %r163, 2097152;
	xor.b64  	%rd26, %rd25, %rd24;
	cvt.rn.f64.u64 	%fd54, %rd26;
	fma.rn.f64 	%fd194, %fd54, 0d3CA0000000000000, 0d3C90000000000000;
	cvt.u64.u32 	%rd27, %r171;
	mul.wide.u32 	%rd28, %r178, 2097152;
	xor.b64  	%rd29, %rd28, %rd27;
	cvt.rn.f64.u64 	%fd55, %rd29;
	fma.rn.f64 	%fd5, %fd55, 0d3CB0000000000000, 0d3CA0000000000000;
	{
	.reg .b32 %temp; 
	mov.b64 	{%temp, %r329}, %fd194;
	}
	{
	.reg .b32 %temp; 
	mov.b64 	{%r330, %temp}, %fd194;
	}
	setp.gt.s32 	%p4, %r329, 1048575;
	mov.b32 	%r331, -1023;
	@%p4 bra 	$L__BB9_7;
	mul.f64 	%fd194, %fd194, 0d4350000000000000;
	{
	.reg .b32 %temp; 
	mov.b64 	{%temp, %r329}, %fd194;
	}
	{
	.reg .b32 %temp; 
	mov.b64 	{%r330, %temp}, %fd194;
	}
	mov.b32 	%r331, -1077;
$L__BB9_7:
	add.s32 	%r180, %r329, -1;
	setp.gt.u32 	%p5, %r180, 2146435070;
	@%p5 bra 	$L__BB9_11;
	shr.u32 	%r183, %r329, 20;
	add.s32 	%r332, %r331, %r183;
	and.b32  	%r184, %r329, 1048575;
	or.b32  	%r185, %r184, 1072693248;
	mov.b64 	%fd195, {%r330, %r185};
	setp.lt.u32 	%p7, %r185, 1073127583;
	@%p7 bra 	$L__BB9_10;
	{
	.reg .b32 %temp; 
	mov.b64 	{%r186, %temp}, %fd195;
	}
	{
	.reg .b32 %temp; 
	mov.b64 	{%temp, %r187}, %fd195;
	}
	add.s32 	%r188, %r187, -1048576;
	mov.b64 	%fd195, {%r186, %r188};
	add.s32 	%r332, %r332, 1;
$L__BB9_10:
	add.f64 	%fd57, %fd195, 0dBFF0000000000000;
	add.f64 	%fd58, %fd195, 0d3FF0000000000000;
	rcp.approx.ftz.f64 	%fd59, %fd58;
	neg.f64 	%fd60, %fd58;
	fma.rn.f64 	%fd61, %fd60, %fd59, 0d3FF0000000000000;
	fma.rn.f64 	%fd62, %fd61, %fd61, %fd61;
	fma.rn.f64 	%fd63, %fd62, %fd59, %fd59;
	mul.f64 	%fd64, %fd57, %fd63;
	fma.rn.f64 	%fd65, %fd57, %fd63, %fd64;
	mul.f64 	%fd66, %fd65, %fd65;
	fma.rn.f64 	%fd67, %fd66, 0d3EB1380B3AE80F1E, 0d3ED0EE258B7A8B04;
	fma.rn.f64 	%fd68, %fd67, %fd66, 0d3EF3B2669F02676F;
	fma.rn.f64 	%fd69, %fd68, %fd66, 0d3F1745CBA9AB0956;
	fma.rn.f64 	%fd70, %fd69, %fd66, 0d3F3C71C72D1B5154;
	fma.rn.f64 	%fd71, %fd70, %fd66, 0d3F624924923BE72D;
	fma.rn.f64 	%fd72, %fd71, %fd66, 0d3F8999999999A3C4;
	fma.rn.f64 	%fd73, %fd72, %fd66, 0d3FB5555555555554;
	sub.f64 	%fd74, %fd57, %fd65;
	add.f64 	%fd75, %fd74, %fd74;
	neg.f64 	%fd76, %fd65;
	fma.rn.f64 	%fd77, %fd76, %fd57, %fd75;
	mul.f64 	%fd78, %fd63, %fd77;
	mul.f64 	%fd79, %fd66, %fd73;
	fma.rn.f64 	%fd80, %fd79, %fd65, %fd78;
	xor.b32  	%r189, %r332, -2147483648;
	mov.b32 	%r190, 1127219200;
	mov.b64 	%fd81, {%r189, %r190};
	sub.f64 	%fd82, %fd81, %fd1;
	fma.rn.f64 	%fd83, %fd82, 0d3FE62E42FEFA39EF, %fd65;
	fma.rn.f64 	%fd84, %fd82, 0dBFE62E42FEFA39EF, %fd83;
	sub.f64 	%fd85, %fd84, %fd65;
	sub.f64 	%fd86, %fd80, %fd85;
	fma.rn.f64 	%fd87, %fd82, 0d3C7ABC9E3B39803F, %fd86;
	add.f64 	%fd196, %fd83, %fd87;
	bra.uni 	$L__BB9_12;
$L__BB9_11:
	fma.rn.f64 	%fd56, %fd194, 0d7FF0000000000000, 0d7FF0000000000000;
	{
	.reg .b32 %temp; 
	mov.b64 	{%temp, %r181}, %fd194;
	}
	and.b32  	%r182, %r181, 2147483647;
	setp.eq.s32 	%p6, %r182, 0;
	selp.f64 	%fd196, 0dFFF0000000000000, %fd56, %p6;
$L__BB9_12:
	mul.f64 	%fd14, %fd196, 0dC000000000000000;
	{
	.reg .b32 %temp; 
	mov.b64 	{%temp, %r191}, %fd5;
	}
	shl.b32 	%r192, %r191, 1;
	setp.gt.u32 	%p8, %r192, -2038431744;
	mov.f64 	%fd88, 0d0000000000000000;
	mul.rn.f64 	%fd89, %fd5, %fd88;
	selp.f64 	%fd15, %fd89, %fd5, %p8;
	{
	.reg .b32 %temp; 
	mov.b64 	{%r193, %temp}, %fd15;
	}
	{
	.reg .b32 %temp; 
	mov.b64 	{%temp, %r194}, %fd15;
	}
	add.s32 	%r195, %r194, 1048576;
	mov.b64 	%fd90, {%r193, %r195};
	cvt.rni.f64.f64 	%fd91, %fd90;
	cvt.rzi.s64.f64 	%rd30, %fd91;
	cvt.u32.u64 	%r196, %rd30;
	fma.rn.f64 	%fd92, %fd91, 0dBFE0000000000000, %fd15;
	mul.f64 	%fd93, %fd92, 0d3CA1A62633145C07;
	fma.rn.f64 	%fd94, %fd92, 0d400921FB54442D18, %fd93;
	mul.rn.f64 	%fd95, %fd94, %fd94;
	fma.rn.f64 	%fd96, %fd95, 0dBDA8FF8320FD8164, 0d3E21EEA7C1EF8528;
	fma.rn.f64 	%fd97, %fd96, %fd95, 0dBE927E4F8E06E6D9;
	fma.rn.f64 	%fd98, %fd97, %fd95, 0d3EFA01A019DDBCE9;
	fma.rn.f64 	%fd99, %fd98, %fd95, 0dBF56C16C16C15D47;
	fma.rn.f64 	%fd100, %fd99, %fd95, 0d3FA5555555555551;
	fma.rn.f64 	%fd101, %fd100, %fd95, 0dBFE0000000000000;
	fma.rn.f64 	%fd102, %fd101, %fd95, 0d3FF0000000000000;
	fma.rn.f64 	%fd103, %fd95, 0d3DE5DB65F9785EBA, 0dBE5AE5F12CB0D246;
	fma.rn.f64 	%fd104, %fd103, %fd95, 0d3EC71DE369ACE392;
	fma.rn.f64 	%fd105, %fd104, %fd95, 0dBF2A01A019DB62A1;
	fma.rn.f64 	%fd106, %fd105, %fd95, 0d3F81111111110818;
	fma.rn.f64 	%fd107, %fd106, %fd95, 0dBFC5555555555554;
	fma.rn.f64 	%fd108, %fd107, %fd95, 0d0000000000000000;
	fma.rn.f64 	%fd109, %fd108, %fd94, %fd94;
	and.b64  	%rd31, %rd30, 1;
	setp.eq.b64 	%p9, %rd31, 1;
	{
	.reg .b32 %temp; 
	mov.b64 	{%temp, %r197}, %fd109;
	}
	{
	.reg .b32 %temp; 
	mov.b64 	{%r198, %temp}, %fd109;
	}
	xor.b32  	%r199, %r197, -2147483648;
	mov.b64 	%fd110, {%r198, %r199};
	selp.f64 	%fd197, %fd102, %fd109, %p9;
	selp.f64 	%fd198, %fd110, %fd102, %p9;
	and.b32  	%r200, %r196, 2;
	setp.eq.s32 	%p10, %r200, 0;
	@%p10 bra 	$L__BB9_14;
	{
	.reg .b32 %temp; 
	mov.b64 	{%temp, %r201}, %fd197;
	}
	{
	.reg .b32 %temp; 
	mov.b64 	{%r202, %temp}, %fd197;
	}
	xor.b32  	%r203, %r201, -2147483648;
	mov.b64 	%fd197, {%r202, %r203};
	{
	.reg .b32 %temp; 
	mov.b64 	{%temp, %r204}, %fd198;
	}
	{
	.reg .b32 %temp; 
	mov.b64 	{%r205, %temp}, %fd198;
	}
	xor.b32  	%r206, %r204, -2147483648;
	mov.b64 	%fd198, {%r205, %r206};
$L__BB9_14:
	sqrt.rn.f64 	%fd111, %fd14;
	mov.f64 	%fd112, 0d0000000000000000;
	add.rn.f64 	%fd113, %fd198, %fd112;
	cvt.rzi.f64.f64 	%fd114, %fd15;
	setp.eq.f64 	%p11, %fd15, %fd114;
	mul.rn.f64 	%fd115, %fd15, %fd112;
	selp.f64 	%fd116, %fd115, %fd197, %p11;
	mul.f64 	%fd200, %fd111, %fd116;
	mul.f64 	%fd199, %fd111, %fd113;
	mov.b32 	%r322, 1;
	mov.u32 	%r334, %r27;
	mov.u32 	%r335, %r26;
	mov.u32 	%r336, %r25;
	mov.u32 	%r337, %r328;
	mov.u32 	%r328, %r340;
$L__BB9_15:
	mul.f64 	%fd118, %fd200, %fd117;
	cvt.f64.f32 	%fd119, %f4;
	ld.volatile.shared.f32 	%f19, [%r6];
	cvt.f64.f32 	%fd120, %f19;
	fma.rn.f64 	%fd121, %fd118, %fd119, %fd120;
	cvt.rn.f32.f64 	%f20, %fd121;
	st.volatile.shared.f32 	[%r6], %f20;
	add.s32 	%r321, %r321, %r4;
	setp.lt.u32 	%p12, %r321, %r138;
	@%p12 bra 	$L__BB9_4;
$L__BB9_16:
	setp.gt.u32 	%p13, %r5, 15;
	@%p13 bra 	$L__BB9_18;
	ld.volatile.shared.f32 	%f21, [%r6+64];
	ld.volatile.shared.f32 	%f22, [%r6];
	add.f32 	%f23, %f21, %f22;
	st.volatile.shared.f32 	[%r6], %f23;
	ld.volatile.shared.f32 	%f24, [%r6+32];
	ld.volatile.shared.f32 	%f25, [%r6];
	add.f32 	%f26, %f24, %f25;
	st.volatile.shared.f32 	[%r6], %f26;
	ld.volatile.shared.f32 	%f27, [%r6+16];
	ld.volatile.shared.f32 	%f28, [%r6];
	add.f32 	%f29, %f27, %f28;
	st.volatile.shared.f32 	[%r6], %f29;
	ld.volatile.shared.f32 	%f30, [%r6+8];
	ld.volatile.shared.f32 	%f31, [%r6];
	add.f32 	%f32, %f30, %f31;
	st.volatile.shared.f32 	[%r6], %f32;
	ld.volatile.shared.f32 	%f33, [%r6+4];
	ld.volatile.shared.f32 	%f34, [%r6];
	add.f32 	%f35, %f33, %f34;
	st.volatile.shared.f32 	[%r6], %f35;
$L__BB9_18:
	setp.ne.s32 	%p14, %r5, 0;
	st.global.v2.u32 	[%rd5], {%r338, %r337};
	st.global.v2.u32 	[%rd5+8], {%r336, %r335};
	st.global.v2.u32 	[%rd5+16], {%r334, %r340};
	st.global.v2.u32 	[%rd5+24], {%r14, %r322};
	st.global.f32 	[%rd5+32], %f3;
	st.global.f64 	[%rd5+40], %fd199;
	@%p14 bra 	$L__BB9_28;
	ld.volatile.shared.f32 	%f5, [_ZZ13doRandomStuffIfLj32EEvPT_S1_jmP17curandStateXORWOWS3_E5sdata];
	mul.f32 	%f36, %f5, 0f3F22F983;
	cvt.rni.s32.f32 	%r350, %f36;
	cvt.rn.f32.s32 	%f37, %r350;
	fma.rn.f32 	%f38, %f37, 0fBFC90FDA, %f5;
	fma.rn.f32 	%f39, %f37, 0fB3A22168, %f38;
	fma.rn.f32 	%f95, %f37, 0fA7C234C5, %f39;
	abs.f32 	%f7, %f5;
	setp.ltu.f32 	%p15, %f7, 0f47CE4780;
	@%p15 bra 	$L__BB9_27;
	setp.neu.f32 	%p16, %f7, 0f7F800000;
	@%p16 bra 	$L__BB9_22;
	mov.f32 	%f42, 0f00000000;
	mul.rn.f32 	%f95, %f5, %f42;
	mov.b32 	%r350, 0;
	bra.uni 	$L__BB9_27;
$L__BB9_22:
	mov.b32 	%r56, %f5;
	shl.b32 	%r209, %r56, 8;
	or.b32  	%r57, %r209, -2147483648;
	mov.b64 	%rd66, 0;
	mov.b32 	%r347, 0;
$L__BB9_23:
	.pragma "nounroll";
	mul.wide.u32 	%rd33, %r347, 4;
	mov.u64 	%rd34, __cudart_i2opi_f;
	add.s64 	%rd35, %rd34, %rd33;
	ld.global.nc.u32 	%r210, [%rd35];
	mad.wide.u32 	%rd36, %r210, %r57, %rd66;
	shr.u64 	%rd66, %rd36, 32;
	add.s64 	%rd37, %rd4, %rd33;
	st.local.u32 	[%rd37], %rd36;
	add.s32 	%r347, %r347, 1;
	setp.ne.s32 	%p17, %r347, 6;
	@%p17 bra 	$L__BB9_23;
	shr.u32 	%r211, %r56, 23;
	st.local.u32 	[%rd4+24], %rd66;
	and.b32  	%r60, %r211, 31;
	and.b32  	%r212, %r211, 224;
	add.s32 	%r213, %r212, -128;
	shr.u32 	%r214, %r213, 5;
	mul.wide.u32 	%rd38, %r214, 4;
	sub.s64 	%rd8, %rd4, %rd38;
	ld.local.u32 	%r348, [%rd8+24];
	ld.local.u32 	%r349, [%rd8+20];
	setp.eq.s32 	%p18, %r60, 0;
	@%p18 bra 	$L__BB9_26;
	shf.l.wrap.b32 	%r348, %r349, %r348, %r60;
	ld.local.u32 	%r215, [%rd8+16];
	shf.l.wrap.b32 	%r349, %r215, %r349, %r60;
$L__BB9_26:
	shr.u32 	%r216, %r348, 30;
	shf.l.wrap.b32 	%r217, %r349, %r348, 2;
	shl.b32 	%r218, %r349, 2;
	shr.u32 	%r219, %r217, 31;
	add.s32 	%r220, %r219, %r216;
	neg.s32 	%r221, %r220;
	setp.lt.s32 	%p19, %r56, 0;
	selp.b32 	%r350, %r221, %r220, %p19;
	xor.b32  	%r222, %r217, %r56;
	shr.s32 	%r223, %r217, 31;
	xor.b32  	%r224, %r223, %r217;
	xor.b32  	%r225, %r223, %r218;
	cvt.u64.u32 	%rd39, %r224;
	shl.b64 	%rd40, %rd39, 32;
	cvt.u64.u32 	%rd41, %r225;
	or.b64  	%rd42, %rd40, %rd41;
	cvt.rn.f64.s64 	%fd122, %rd42;
	mul.f64 	%fd123, %fd122, 0d3BF921FB54442D19;
	cvt.rn.f32.f64 	%f40, %fd123;
	neg.f32 	%f41, %f40;
	setp.lt.s32 	%p20, %r222, 0;
	selp.f32 	%f95, %f41, %f40, %p20;
$L__BB9_27:
	add.s32 	%r227, %r350, 1;
	mul.rn.f32 	%f43, %f95, %f95;
	and.b32  	%r228, %r350, 1;
	setp.eq.b32 	%p21, %r228, 1;
	selp.f32 	%f44, %f95, 0f3F800000, %p21;
	fma.rn.f32 	%f45, %f43, %f44, 0f00000000;
	fma.rn.f32 	%f46, %f43, 0f37CBAC00, 0fBAB607ED;
	selp.f32 	%f47, 0fB94D4153, %f46, %p21;
	selp.f32 	%f48, 0f3C0885E4, 0f3D2AAABB, %p21;
	fma.rn.f32 	%f49, %f47, %f43, %f48;
	selp.f32 	%f50, 0fBE2AAAA8, 0fBEFFFFFF, %p21;
	fma.rn.f32 	%f51, %f49, %f43, %f50;
	fma.rn.f32 	%f52, %f51, %f45, %f44;
	and.b32  	%r229, %r227, 2;
	setp.eq.s32 	%p22, %r229, 0;
	mov.f32 	%f53, 0f00000000;
	sub.f32 	%f54, %f53, %f52;
	selp.f32 	%f55, %f52, %f54, %p22;
	mul.f32 	%f56, %f2, %f55;
	mul.wide.u32 	%rd43, %r320, 4;
	add.s64 	%rd44, %rd2, %rd43;
	st.global.f32 	[%rd44], %f56;
$L__BB9_28:
	mov.u32 	%r230, %nctaid.x;
	add.s32 	%r320, %r320, %r230;
	setp.lt.u32 	%p23, %r320, %r3;
	@%p23 bra 	$L__BB9_2;
$L__BB9_29:
	add.s32 	%r351, %r3, %r2;
	setp.ge.u32 	%p24, %r351, %r1;
	@%p24 bra 	$L__BB9_58;
	mov.u32 	%r71, %ntid.x;
	mov.u32 	%r72, %tid.x;
	shl.b32 	%r231, %r72, 2;
	mov.u32 	%r232, _ZZ13doRandomStuffIfLj32EEvPT_S1_jmP17curandStateXORWOWS3_E5sdata;
	add.s32 	%r73, %r232, %r231;
	cvt.f64.f32 	%fd27, %f1;
	mov.b32 	%r233, 1127219200;
	mov.b32 	%r234, -2147483648;
	mov.b64 	%fd28, {%r234, %r233};
	mov.u32 	%r74, %nctaid.x;
	mov.u64 	%rd56, __cudart_i2opi_f;
$L__BB9_31:
	setp.ge.u32 	%p25, %r72, %r138;
	mad.lo.s32 	%r235, %r351, %r71, %r72;
	mul.wide.u32 	%rd45, %r235, 48;
	add.s64 	%rd9, %rd3, %rd45;
	ld.global.v2.u32 	{%r370, %r369}, [%rd9];
	ld.global.v2.u32 	{%r368, %r367}, [%rd9+8];
	ld.global.v2.u32 	{%r366, %r372}, [%rd9+16];
	ld.global.v2.u32 	{%r82, %r359}, [%rd9+24];
	ld.global.f32 	%f11, [%rd9+32];
	ld.global.f64 	%fd208, [%rd9+40];
	mov.b32 	%r236, 0;
	st.volatile.shared.u32 	[%r73], %r236;
	@%p25 bra 	$L__BB9_45;
	mov.u32 	%r352, %r72;
	mov.u32 	%r358, %r372;
$L__BB9_33:
	mul.wide.u32 	%rd46, %r352, 4;
	add.s64 	%rd47, %rd1, %rd46;
	ld.global.f32 	%f12, [%rd47];
	setp.eq.s32 	%p26, %r359, 1;
	mov.b32 	%r359, 0;
	mov.u32 	%r372, %r358;
	mov.f64 	%fd209, %fd208;
	@%p26 bra 	$L__BB9_44;
	shr.u32 	%r239, %r369, 2;
	xor.b32  	%r240, %r239, %r369;
	shl.b32 	%r241, %r358, 4;
	shl.b32 	%r242, %r240, 1;
	xor.b32  	%r243, %r241, %r242;
	xor.b32  	%r244, %r243, %r358;
	xor.b32  	%r93, %r244, %r240;
	add.s32 	%r245, %r370, %r93;
	add.s32 	%r246, %r245, 362437;
	shr.u32 	%r247, %r368, 2;
	xor.b32  	%r248, %r247, %r368;
	shl.b32 	%r249, %r93, 4;
	shl.b32 	%r250, %r248, 1;
	xor.b32  	%r251, %r250, %r249;
	xor.b32  	%r252, %r251, %r248;
	xor.b32  	%r94, %r252, %r93;
	add.s32 	%r253, %r370, %r94;
	add.s32 	%r254, %r253, 724874;
	shr.u32 	%r255, %r367, 2;
	xor.b32  	%r256, %r255, %r367;
	shl.b32 	%r257, %r94, 4;
	shl.b32 	%r258, %r256, 1;
	xor.b32  	%r259, %r258, %r257;
	xor.b32  	%r260, %r259, %r256;
	xor.b32  	%r95, %r260, %r94;
	add.s32 	%r261, %r370, %r95;
	add.s32 	%r262, %r261, 1087311;
	shr.u32 	%r263, %r366, 2;
	xor.b32  	%r264, %r263, %r366;
	shl.b32 	%r265, %r95, 4;
	shl.b32 	%r266, %r264, 1;
	xor.b32  	%r267, %r266, %r265;
	xor.b32  	%r268, %r267, %r264;
	xor.b32  	%r372, %r268, %r95;
	add.s32 	%r370, %r370, 1449748;
	add.s32 	%r269, %r372, %r370;
	cvt.u64.u32 	%rd48, %r246;
	mul.wide.u32 	%rd49, %r254, 2097152;
	xor.b64  	%rd50, %rd49, %rd48;
	cvt.rn.f64.u64 	%fd124, %rd50;
	fma.rn.f64 	%fd203, %fd124, 0d3CA0000000000000, 0d3C90000000000000;
	cvt.u64.u32 	%rd51, %r262;
	mul.wide.u32 	%rd52, %r269, 2097152;
	xor.b64  	%rd53, %rd52, %rd51;
	cvt.rn.f64.u64 	%fd125, %rd53;
	fma.rn.f64 	%fd32, %fd125, 0d3CB0000000000000, 0d3CA0000000000000;
	{
	.reg .b32 %temp; 
	mov.b64 	{%temp, %r360}, %fd203;
	}
	{
	.reg .b32 %temp; 
	mov.b64 	{%r361, %temp}, %fd203;
	}
	setp.gt.s32 	%p27, %r360, 1048575;
	mov.b32 	%r362, -1023;
	@%p27 bra 	$L__BB9_36;
	mul.f64 	%fd203, %fd203, 0d4350000000000000;
	{
	.reg .b32 %temp; 
	mov.b64 	{%temp, %r360}, %fd203;
	}
	{
	.reg .b32 %temp; 
	mov.b64 	{%r361, %temp}, %fd203;
	}
	mov.b32 	%r362, -1077;
$L__BB9_36:
	add.s32 	%r271, %r360, -1;
	setp.gt.u32 	%p28, %r271, 2146435070;
	@%p28 bra 	$L__BB9_40;
	shr.u32 	%r274, %r360, 20;
	add.s32 	%r363, %r362, %r274;
	and.b32  	%r275, %r360, 1048575;
	or.b32  	%r276, %r275, 1072693248;
	mov.b64 	%fd204, {%r361, %r276};
	setp.lt.u32 	%p30, %r276, 1073127583;
	@%p30 bra 	$L__BB9_39;
	{
	.reg .b32 %temp; 
	mov.b64 	{%r277, %temp}, %fd204;
	}
	{
	.reg .b32 %temp; 
	mov.b64 	{%temp, %r278}, %fd204;
	}
	add.s32 	%r279, %r278, -1048576;
	mov.b64 	%fd204, {%r277, %r279};
	add.s32 	%r363, %r363, 1;
$L__BB9_39:
	add.f64 	%fd127, %fd204, 0dBFF0000000000000;
	add.f64 	%fd128, %fd204, 0d3FF0000000000000;
	rcp.approx.ftz.f64 	%fd129, %fd128;
	neg.f64 	%fd130, %fd128;
	fma.rn.f64 	%fd131, %fd130, %fd129, 0d3FF0000000000000;
	fma.rn.f64 	%fd132, %fd131, %fd131, %fd131;
	fma.rn.f64 	%fd133, %fd132, %fd129, %fd129;
	mul.f64 	%fd134, %fd127, %fd133;
	fma.rn.f64 	%fd135, %fd127, %fd133, %fd134;
	mul.f64 	%fd136, %fd135, %fd135;
	fma.rn.f64 	%fd137, %fd136, 0d3EB1380B3AE80F1E, 0d3ED0EE258B7A8B04;
	fma.rn.f64 	%fd138, %fd137, %fd136, 0d3EF3B2669F02676F;
	fma.rn.f64 	%fd139, %fd138, %fd136, 0d3F1745CBA9AB0956;
	fma.rn.f64 	%fd140, %fd139, %fd136, 0d3F3C71C72D1B5154;
	fma.rn.f64 	%fd141, %fd140, %fd136, 0d3F624924923BE72D;
	fma.rn.f64 	%fd142, %fd141, %fd136, 0d3F8999999999A3C4;
	fma.rn.f64 	%fd143, %fd142, %fd136, 0d3FB5555555555554;
	sub.f64 	%fd144, %fd127, %fd135;
	add.f64 	%fd145, %fd144, %fd144;
	neg.f64 	%fd146, %fd135;
	fma.rn.f64 	%fd147, %fd146, %fd127, %fd145;
	mul.f64 	%fd148, %fd133, %fd147;
	mul.f64 	%fd149, %fd136, %fd143;
	fma.rn.f64 	%fd150, %fd149, %fd135, %fd148;
	xor.b32  	%r280, %r363, -2147483648;
	mov.b32 	%r281, 1127219200;
	mov.b64 	%fd151, {%r280, %r281};
	sub.f64 	%fd152, %fd151, %fd28;
	fma.rn.f64 	%fd153, %fd152, 0d3FE62E42FEFA39EF, %fd135;
	fma.rn.f64 	%fd154, %fd152, 0dBFE62E42FEFA39EF, %fd153;
	sub.f64 	%fd155, %fd154, %fd135;
	sub.f64 	%fd156, %fd150, %fd155;
	fma.rn.f64 	%fd157, %fd152, 0d3C7ABC9E3B39803F, %fd156;
	add.f64 	%fd205, %fd153, %fd157;
	bra.uni 	$L__BB9_41;
$L__BB9_40:
	fma.rn.f64 	%fd126, %fd203, 0d7FF0000000000000, 0d7FF0000000000000;
	{
	.reg .b32 %temp; 
	mov.b64 	{%temp, %r272}, %fd203;
	}
	and.b32  	%r273, %r272, 2147483647;
	setp.eq.s32 	%p29, %r273, 0;
	selp.f64 	%fd205, 0dFFF0000000000000, %fd126, %p29;
$L__BB9_41:
	mul.f64 	%fd41, %fd205, 0dC000000000000000;
	{
	.reg .b32 %temp; 
	mov.b64 	{%temp, %r282}, %fd32;
	}
	shl.b32 	%r283, %r282, 1;
	setp.gt.u32 	%p31, %r283, -2038431744;
	mov.f64 	%fd158, 0d0000000000000000;
	mul.rn.f64 	%fd159, %fd32, %fd158;
	selp.f64 	%fd42, %fd159, %fd32, %p31;
	{
	.reg .b32 %temp; 
	mov.b64 	{%r284, %temp}, %fd42;
	}
	{
	.reg .b32 %temp; 
	mov.b64 	{%temp, %r285}, %fd42;
	}
	add.s32 	%r286, %r285, 1048576;
	mov.b64 	%fd160, {%r284, %r286};
	cvt.rni.f64.f64 	%fd161, %fd160;
	cvt.rzi.s64.f64 	%rd54, %fd161;
	cvt.u32.u64 	%r287, %rd54;
	fma.rn.f64 	%fd162, %fd161, 0dBFE0000000000000, %fd42;
	mul.f64 	%fd163, %fd162, 0d3CA1A62633145C07;
	fma.rn.f64 	%fd164, %fd162, 0d400921FB54442D18, %fd163;
	mul.rn.f64 	%fd165, %fd164, %fd164;
	fma.rn.f64 	%fd166, %fd165, 0dBDA8FF8320FD8164, 0d3E21EEA7C1EF8528;
	fma.rn.f64 	%fd167, %fd166, %fd165, 0dBE927E4F8E06E6D9;
	fma.rn.f64 	%fd168, %fd167, %fd165, 0d3EFA01A019DDBCE9;
	fma.rn.f64 	%fd169, %fd168, %fd165, 0dBF56C16C16C15D47;
	fma.rn.f64 	%fd170, %fd169, %fd165, 0d3FA5555555555551;
	fma.rn.f64 	%fd171, %fd170, %fd165, 0dBFE0000000000000;
	fma.rn.f64 	%fd172, %fd171, %fd165, 0d3FF0000000000000;
	fma.rn.f64 	%fd173, %fd165, 0d3DE5DB65F9785EBA, 0dBE5AE5F12CB0D246;
	fma.rn.f64 	%fd174, %fd173, %fd165, 0d3EC71DE369ACE392;
	fma.rn.f64 	%fd175, %fd174, %fd165, 0dBF2A01A019DB62A1;
	fma.rn.f64 	%fd176, %fd175, %fd165, 0d3F81111111110818;
	fma.rn.f64 	%fd177, %fd176, %fd165, 0dBFC5555555555554;
	fma.rn.f64 	%fd178, %fd177, %fd165, 0d0000000000000000;
	fma.rn.f64 	%fd179, %fd178, %fd164, %fd164;
	and.b64  	%rd55, %rd54, 1;
	setp.eq.b64 	%p32, %rd55, 1;
	{
	.reg .b32 %temp; 
	mov.b64 	{%temp, %r288}, %fd179;
	}
	{
	.reg .b32 %temp; 
	mov.b64 	{%r289, %temp}, %fd179;
	}
	xor.b32  	%r290, %r288, -2147483648;
	mov.b64 	%fd180, {%r289, %r290};
	selp.f64 	%fd206, %fd172, %fd179, %p32;
	selp.f64 	%fd207, %fd180, %fd172, %p32;
	and.b32  	%r291, %r287, 2;
	setp.eq.s32 	%p33, %r291, 0;
	@%p33 bra 	$L__BB9_43;
	{
	.reg .b32 %temp; 
	mov.b64 	{%temp, %r292}, %fd206;
	}
	{
	.reg .b32 %temp; 
	mov.b64 	{%r293, %temp}, %fd206;
	}
	xor.b32  	%r294, %r292, -2147483648;
	mov.b64 	%fd206, {%r293, %r294};
	{
	.reg .b32 %temp; 
	mov.b64 	{%temp, %r295}, %fd207;
	}
	{
	.reg .b32 %temp; 
	mov.b64 	{%r296, %temp}, %fd207;
	}
	xor.b32  	%r297, %r295, -2147483648;
	mov.b64 	%fd207, {%r296, %r297};
$L__BB9_43:
	sqrt.rn.f64 	%fd181, %fd41;
	mov.f64 	%fd182, 0d0000000000000000;
	add.rn.f64 	%fd183, %fd207, %fd182;
	cvt.rzi.f64.f64 	%fd184, %fd42;
	setp.eq.f64 	%p34, %fd42, %fd184;
	mul.rn.f64 	%fd185, %fd42, %fd182;
	selp.f64 	%fd186, %fd185, %fd206, %p34;
	mul.f64 	%fd209, %fd181, %fd186;
	mul.f64 	%fd208, %fd181, %fd183;
	mov.b32 	%r359, 1;
	mov.u32 	%r366, %r95;
	mov.u32 	%r367, %r94;
	mov.u32 	%r368, %r93;
	mov.u32 	%r369, %r358;
	mov.u32 	%r358, %r372;
$L__BB9_44:
	mul.f64 	%fd187, %fd209, %fd27;
	cvt.f64.f32 	%fd188, %f12;
	ld.volatile.shared.f32 	%f57, [%r73];
	cvt.f64.f32 	%fd189, %f57;
	fma.rn.f64 	%fd190, %fd187, %fd188, %fd189;
	cvt.rn.f32.f64 	%f58, %fd190;
	st.volatile.shared.f32 	[%r73], %f58;
	add.s32 	%r352, %r352, %r71;
	setp.lt.u32 	%p35, %r352, %r138;
	@%p35 bra 	$L__BB9_33;
$L__BB9_45:
	setp.gt.u32 	%p36, %r72, 15;
	@%p36 bra 	$L__BB9_47;
	ld.volatile.shared.f32 	%f59, [%r73+64];
	ld.volatile.shared.f32 	%f60, [%r73];
	add.f32 	%f61, %f59, %f60;
	st.volatile.shared.f32 	[%r73], %f61;
	ld.volatile.shared.f32 	%f62, [%r73+32];
	ld.volatile.shared.f32 	%f63, [%r73];
	add.f32 	%f64, %f62, %f63;
	st.volatile.shared.f32 	[%r73], %f64;
	ld.volatile.shared.f32 	%f65, [%r73+16];
	ld.volatile.shared.f32 	%f66, [%r73];
	add.f32 	%f67, %f65, %f66;
	st.volatile.shared.f32 	[%r73], %f67;
	ld.volatile.shared.f32 	%f68, [%r73+8];
	ld.volatile.shared.f32 	%f69, [%r73];
	add.f32 	%f70, %f68, %f69;
	st.volatile.shared.f32 	[%r73], %f70;
	ld.volatile.shared.f32 	%f71, [%r73+4];
	ld.volatile.shared.f32 	%f72, [%r73];
	add.f32 	%f73, %f71, %f72;
	st.volatile.shared.f32 	[%r73], %f73;
$L__BB9_47:
	setp.ne.s32 	%p37, %r72, 0;
	st.global.v2.u32 	[%rd9], {%r370, %r369};
	st.global.v2.u32 	[%rd9+8], {%r368, %r367};
	st.global.v2.u32 	[%rd9+16], {%r366, %r372};
	st.global.v2.u32 	[%rd9+24], {%r82, %r359};
	st.global.f32 	[%rd9+32], %f11;
	st.global.f64 	[%rd9+40], %fd208;
	@%p37 bra 	$L__BB9_57;
	ld.volatile.shared.f32 	%f13, [_ZZ13doRandomStuffIfLj32EEvPT_S1_jmP17curandStateXORWOWS3_E5sdata];
	mul.f32 	%f74, %f13, 0f3F22F983;
	cvt.rni.s32.f32 	%r381, %f74;
	cvt.rn.f32.s32 	%f75, %r381;
	fma.rn.f32 	%f76, %f75, 0fBFC90FDA, %f13;
	fma.rn.f32 	%f77, %f75, 0fB3A22168, %f76;
	fma.rn.f32 	%f96, %f75, 0fA7C234C5, %f77;
	abs.f32 	%f15, %f13;
	setp.ltu.f32 	%p38, %f15, 0f47CE4780;
	@%p38 bra 	$L__BB9_56;
	setp.neu.f32 	%p39, %f15, 0f7F800000;
	@%p39 bra 	$L__BB9_51;
	mov.f32 	%f80, 0f00000000;
	mul.rn.f32 	%f96, %f13, %f80;
	mov.b32 	%r381, 0;
	bra.uni 	$L__BB9_56;
$L__BB9_51:
	mov.b32 	%r124, %f13;
	shl.b32 	%r300, %r124, 8;
	or.b32  	%r125, %r300, -2147483648;
	mov.b64 	%rd69, 0;
	mov.b32 	%r378, 0;
	mov.u64 	%rd67, %rd56;
	mov.u64 	%rd68, %rd4;
$L__BB9_52:
	.pragma "nounroll";
	ld.global.nc.u32 	%r301, [%rd67];
	mad.wide.u32 	%rd58, %r301, %r125, %rd69;
	shr.u64 	%rd69, %rd58, 32;
	st.local.u32 	[%rd68], %rd58;
	add.s32 	%r378, %r378, 1;
	add.s64 	%rd68, %rd68, 4;
	add.s64 	%rd67, %rd67, 4;
	setp.ne.s32 	%p40, %r378, 6;
	@%p40 bra 	$L__BB9_52;
	shr.u32 	%r302, %r124, 23;
	st.local.u32 	[%rd4+24], %rd69;
	and.b32  	%r128, %r302, 31;
	and.b32  	%r303, %r302, 224;
	add.s32 	%r304, %r303, -128;
	shr.u32 	%r305, %r304, 5;
	mul.wide.u32 	%rd59, %r305, 4;
	sub.s64 	%rd16, %rd4, %rd59;
	ld.local.u32 	%r379, [%rd16+24];
	ld.local.u32 	%r380, [%rd16+20];
	setp.eq.s32 	%p41, %r128, 0;
	@%p41 bra 	$L__BB9_55;
	shf.l.wrap.b32 	%r379, %r380, %r379, %r128;
	ld.local.u32 	%r306, [%rd16+16];
	shf.l.wrap.b32 	%r380, %r306, %r380, %r128;
$L__BB9_55:
	shr.u32 	%r307, %r379, 30;
	shf.l.wrap.b32 	%r308, %r380, %r379, 2;
	shl.b32 	%r309, %r380, 2;
	shr.u32 	%r310, %r308, 31;
	add.s32 	%r311, %r310, %r307;
	neg.s32 	%r312, %r311;
	setp.lt.s32 	%p42, %r124, 0;
	selp.b32 	%r381, %r312, %r311, %p42;
	xor.b32  	%r313, %r308, %r124;
	shr.s32 	%r314, %r308, 31;
	xor.b32  	%r315, %r314, %r308;
	xor.b32  	%r316, %r314, %r309;
	cvt.u64.u32 	%rd60, %r315;
	shl.b64 	%rd61, %rd60, 32;
	cvt.u64.u32 	%rd62, %r316;
	or.b64  	%rd63, %rd61, %rd62;
	cvt.rn.f64.s64 	%fd191, %rd63;
	mul.f64 	%fd192, %fd191, 0d3BF921FB54442D19;
	cvt.rn.f32.f64 	%f78, %fd192;
	neg.f32 	%f79, %f78;
	setp.lt.s32 	%p43, %r313, 0;
	selp.f32 	%f96, %f79, %f78, %p43;
$L__BB9_56:
	mul.rn.f32 	%f81, %f96, %f96;
	and.b32  	%r318, %r381, 1;
	setp.eq.b32 	%p44, %r318, 1;
	selp.f32 	%f82, 0f3F800000, %f96, %p44;
	fma.rn.f32 	%f83, %f81, %f82, 0f00000000;
	fma.rn.f32 	%f84, %f81, 0f37CBAC00, 0fBAB607ED;
	selp.f32 	%f85, %f84, 0fB94D4153, %p44;
	selp.f32 	%f86, 0f3D2AAABB, 0f3C0885E4, %p44;
	fma.rn.f32 	%f87, %f85, %f81, %f86;
	selp.f32 	%f88, 0fBEFFFFFF, 0fBE2AAAA8, %p44;
	fma.rn.f32 	%f89, %f87, %f81, %f88;
	fma.rn.f32 	%f90, %f89, %f83, %f82;
	and.b32  	%r319, %r381, 2;
	setp.eq.s32 	%p45, %r319, 0;
	mov.f32 	%f91, 0f00000000;
	sub.f32 	%f92, %f91, %f90;
	selp.f32 	%f93, %f90, %f92, %p45;
	mul.f32 	%f94, %f2, %f93;
	mul.wide.u32 	%rd64, %r351, 4;
	add.s64 	%rd65, %rd2, %rd64;
	st.global.f32 	[%rd65], %f94;
$L__BB9_57:
	add.s32 	%r351, %r351, %r74;
	setp.lt.u32 	%p46, %r351, %r1;
	@%p46 bra 	$L__BB9_31;
$L__BB9_58:
	ret;

}
	// .globl	_Z13doRandomStuffIfLj64EEvPT_S1_jmP17curandStateXORWOWS3_
.visible .entry _Z13doRandomStuffIfLj64EEvPT_S1_jmP17curandStateXORWOWS3_(
	.param .u64 .ptr .align 1 _Z13doRandomStuffIfLj64EEvPT_S1_jmP17curandStateXORWOWS3__param_0,
	.param .u64 .ptr .align 1 _Z13doRandomStuffIfLj64EEvPT_S1_jmP17curandStateXORWOWS3__param_1,
	.param .u32 _Z13doRandomStuffIfLj64EEvPT_S1_jmP17curandStateXORWOWS3__param_2,
	.param .u64 _Z13doRandomStuffIfLj64EEvPT_S1_jmP17curandStateXORWOWS3__param_3,
	.param .u64 .ptr .align 1 _Z13doRandomStuffIfLj64EEvPT_S1_jmP17curandStateXORWOWS3__param_4,
	.param .u64 .ptr .align 1 _Z13doRandomStuffIfLj64EEvPT_S1_jmP17curandStateXORWOWS3__param_5
)
{
	.local .align 4 .b8 	__local_depot10[28];
	.reg .b64 	%SP;
	.reg .b64 	%SPL;
	.reg .pred 	%p<49>;
	.reg .b32 	%r<382>;
	.reg .b32 	%f<103>;
	.reg .b64 	%rd<70>;
	.reg .b64 	%fd<211>;
	// demoted variable
	.shared .align 4 .b8 _ZZ13doRandomStuffIfLj64EEvPT_S1_jmP17curandStateXORWOWS3_E5sdata[256];
	mov.u64 	%SPL, __local_depot10;
	ld.param.u64 	%rd17, [_Z13doRandomStuffIfLj64EEvPT_S1_jmP17curandStateXORWOWS3__param_0];
	ld.param.u64 	%rd18, [_Z13doRandomStuffIfLj64EEvPT_S1_jmP17curandStateXORWOWS3__param_1];
	ld.param.u32 	%r138, [_Z13doRandomStuffIfLj64EEvPT_S1_jmP17curandStateXORWOWS3__param_2];
	ld.param.u64 	%rd19, [_Z13doRandomStuffIfLj64EEvPT_S1_jmP17curandStateXORWOWS3__param_4];
	cvta.to.global.u64 	%rd1, %rd17;
	cvta.to.global.u64 	%rd2, %rd18;
	cvta.to.global.u64 	%rd3, %rd19;
	add.u64 	%rd4, %SPL, 0;
	ld.const.v2.u32 	{%r1, %r139}, [c_conf];
	mov.b32 	%f1, %r139;
	ld.const.f32 	%f2, [c_conf+8];
	mov.u32 	%r2, %ctaid.x;
	shr.u32 	%r3, %r1, 1;
	setp.ge.u32 	%p1, %r2, %r3;
	@%p1 bra 	$L__BB10_30;
	mov.u32 	%r4, %ntid.x;
	mov.u32 	%r5, %tid.x;
	shl.b32 	%r140, %r5, 2;
	mov.u32 	%r141, _ZZ13doRandomStuffIfLj64EEvPT_S1_jmP17curandStateXORWOWS3_E5sdata;
	add.s32 	%r6, %r141, %r140;
	mov.b32 	%r142, 1127219200;
	mov.b32 	%r143, -2147483648;
	mov.b64 	%fd1, {%r143, %r142};
	cvt.f64.f32 	%fd117, %f1;
	mov.u32 	%r320, %r2;
$L__BB10_2:
	setp.ge.u32 	%p2, %r5, %r138;
	mad.lo.s32 	%r144, %r320, %r4, %r5;
	mul.wide.u32 	%rd21, %r144, 48;
	add.s64 	%rd5, %rd3, %rd21;
	ld.global.v2.u32 	{%r338, %r337}, [%rd5];
	ld.global.v2.u32 	{%r336, %r335}, [%rd5+8];
	ld.global.v2.u32 	{%r334, %r340}, [%rd5+16];
	ld.global.v2.u32 	{%r14, %r322}, [%rd5+24];
	ld.global.f32 	%f3, [%rd5+32];
	ld.global.f64 	%fd199, [%rd5+40];
	mov.b32 	%r145, 0;
	st.volatile.shared.u32 	[%r6], %r145;
	@%p2 bra 	$L__BB10_16;
	mov.u32 	%r321, %r5;
	mov.u32 	%r328, %r340;
$L__BB10_4:
	mul.wide.u32 	%rd22, %r321, 4;
	add.s64 	%rd23, %rd1, %rd22;
	ld.global.f32 	%f4, [%rd23];
	setp.eq.s32 	%p3, %r322, 1;
	mov.b32 	%r322, 0;
	mov.u32 	%r340, %r328;
	mov.f64 	%fd200, %fd199;
	@%p3 bra 	$L__BB10_15;
	shr.u32 	%r148, %r337, 2;
	xor.b32  	%r149, %r148, %r337;
	shl.b32 	%r150, %r328, 4;
	shl.b32 	%r151, %r149, 1;
	xor.b32  	%r152, %r150, %r151;
	xor.b32  	%r153, %r152, %r328;
	xor.b32  	%r25, %r153, %r149;
	add.s32 	%r154, %r338, %r25;
	add.s32 	%r155, %r154, 362437;
	shr.u32 	%r156, %r336, 2;
	xor.b32  	%r157, %r156, %r336;
	shl.b32 	%r158, %r25, 4;
	shl.b32 	%r159, %r157, 1;
	xor.b32  	%r160, %r159, %r158;
	xor.b32  	%r161, %r160, %r157;
	xor.b32  	%r26, %r161, %r25;
	add.s32 	%r162, %r338, %r26;
	add.s32 	%r163, %r162, 724874;
	shr.u32 	%r164, %r335, 2;
	xor.b32  	%r165, %r164, %r335;
	shl.b32 	%r166, %r26, 4;
	shl.b32 	%r167, %r165, 1;
	xor.b32  	%r168, %r167, %r166;
	xor.b32  	%r169, %r168, %r165;
	xor.b32  	%r27, %r169, %r26;
	add.s32 	%r170, %r338, %r27;
	add.s32 	%r171, %r170, 1087311;
	shr.u32 	%r172, %r334, 2;
	xor.b32  	%r173, %r172, %r334;
	shl.b32 	%r174, %r27, 4;
	shl.b32 	%r175, %r173, 1;
	xor.b32  	%r176, %r175, %r174;
	xor.b32  	%r177, %r176, %r173;
	xor.b32  	%r340, %r177, %r27;
	add.s32 	%r338, %r338, 1449748;
	add.s32 	%r178, %r340, %r338;
	cvt.u64.u32 	%rd24, %r155;
	mul.wide.u32 	%rd25, %r163, 2097152;
	xor.b64  	%rd26, %rd25, %rd24;
	cvt.rn.f64.u64 	%fd54, %rd26;
	fma.rn.f64 	%fd194, %fd54, 0d3CA0000000000000, 0d3C90000000000000;
	cvt.u64.u32 	%rd27, %r171;
	mul.wide.u32 	%rd28, %r178, 2097152;
	xor.b64  	%rd29, %rd28, %rd27;
	cvt.rn.f64.u64 	%fd55, %rd29;
	fma.rn.f64 	%fd5, %fd55, 0d3CB0000000000000, 0d3CA0000000000000;
	{
	.reg .b32 %temp; 
	mov.b64 	{%temp, %r329}, %fd194;
	}
	{
	.reg .b32 %temp; 
	mov.b64 	{%r330, %temp}, %fd194;
	}
	setp.gt.s32 	%p4, %r329, 1048575;
	mov.b32 	%r331, -1023;
	@%p4 bra 	$L__BB10_7;
	mul.f64 	%fd194, %fd194, 0d4350000000000000;
	{
	.reg .b32 %temp; 
	mov.b64 	{%temp, %r329}, %fd194;
	}
	{
	.reg .b32 %temp; 
	mov.b64 	{%r330, %temp}, %fd194;
	}
	mov.b32 	%r331, -1077;
$L__BB10_7:
	add.s32 	%r180, %r329, -1;
	setp.gt.u32 	%p5, %r180, 2146435070;
	@%p5 bra 	$L__BB10_11;
	shr.u32 	%r183, %r329, 20;
	add.s32 	%r332, %r331, %r183;
	and.b32  	%r184, %r329, 1048575;
	or.b32  	%r185, %r184, 1072693248;
	mov.b64 	%fd195, {%r330, %r185};
	setp.lt.u32 	%p7, %r185, 1073127583;
	@%p7 bra 	$L__BB10_10;
	{
	.reg .b32 %temp; 
	mov.b64 	{%r186, %temp}, %fd195;
	}
	{
	.reg .b32 %temp; 
	mov.b64 	{%temp, %r187}, %fd195;
	}
	add.s32 	%r188, %r187, -1048576;
	mov.b64 	%fd195, {%r186, %r188};
	add.s32 	%r332, %r332, 1;
$L__BB10_10:
	add.f64 	%fd57, %fd195, 0dBFF0000000000000;
	add.f64 	%fd58, %fd195, 0d3FF0000000000000;
	rcp.approx.ftz.f64 	%fd59, %fd58;
	neg.f64 	%fd60, %fd58;
	fma.rn.f64 	%fd61, %fd60, %fd59, 0d3FF0000000000000;
	fma.rn.f64 	%fd62, %fd61, %fd61, %fd61;
	fma.rn.f64 	%fd63, %fd62, %fd59, %fd59;
	mul.f64 	%fd64, %fd57, %fd63;
	fma.rn.f64 	%fd65, %fd57, %fd63, %fd64;
	mul.f64 	%fd66, %fd65, %fd65;
	fma.rn.f64 	%fd67, %fd66, 0d3EB1380B3AE80F1E, 0d3ED0EE258B7A8B04;
	fma.rn.f64 	%fd68, %fd67, %fd66, 0d3EF3B2669F02676F;
	fma.rn.f64 	%fd69, %fd68, %fd66, 0d3F1745CBA9AB0956;
	fma.rn.f64 	%fd70, %fd69, %fd66, 0d3F3C71C72D1B5154;
	fma.rn.f64 	%fd71, %fd70, %fd66, 0d3F624924923BE72D;
	fma.rn.f64 	%fd72, %fd71, %fd66, 0d3F8999999999A3C4;
	fma.rn.f64 	%fd73, %fd72, %fd66, 0d3FB5555555555554;
	sub.f64 	%fd74, %fd57, %fd65;
	add.f64 	%fd75, %fd74, %fd74;
	neg.f64 	%fd76, %fd65;
	fma.rn.f64 	%fd77, %fd76, %fd57, %fd75;
	mul.f64 	%fd78, %fd63, %fd77;
	mul.f64 	%fd79, %fd66, %fd73;
	fma.rn.f64 	%fd80, %fd79, %fd65, %fd78;
	xor.b32  	%r189, %r332, -2147483648;
	mov.b32 	%r190, 1127219200;
	mov.b64 	%fd81, {%r189, %r190};
	sub.f64 	%fd82, %fd81, %fd1;
	fma.rn.f64 	%fd83, %fd82, 0d3FE62E42FEFA39EF, %fd65;
	fma.rn.f64 	%fd84, %fd82, 0dBFE62E42FEFA39EF, %fd83;
	sub.f64 	%fd85, %fd84, %fd65;
	sub.f64 	%fd86, %fd80, %fd85;
	fma.rn.f64 	%fd87, %fd82, 0d3C7ABC9E3B39803F, %fd86;
	add.f64 	%fd196, %fd83, %fd87;
	bra.uni 	$L__BB10_12;
$L__BB10_11:
	fma.rn.f64 	%fd56, %fd194, 0d7FF0000000000000, 0d7FF0000000000000;
	{
	.reg .b32 %temp; 
	mov.b64 	{%temp, %r181}, %fd194;
	}
	and.b32  	%r182, %r181, 2147483647;
	setp.eq.s32 	%p6, %r182, 0;
	selp.f64 	%fd196, 0dFFF0000000000000, %fd56, %p6;
$L__BB10_12:
	mul.f64 	%fd14, %fd196, 0dC000000000000000;
	{
	.reg .b32 %temp; 
	mov.b64 	{%temp, %r191}, %fd5;
	}
	shl.b32 	%r192, %r191, 1;
	setp.gt.u32 	%p8, %r192, -2038431744;
	mov.f64 	%fd88, 0d0000000000000000;
	mul.rn.f64 	%fd89, %fd5, %fd88;
	selp.f64 	%fd15, %fd89, %fd5, %p8;
	{
	.reg .b32 %temp; 
	mov.b64 	{%r193, %temp}, %fd15;
	}
	{
	.reg .b32 %temp; 
	mov.b64 	{%temp, %r194}, %fd15;
	}
	add.s32 	%r195, %r194, 1048576;
	mov.b64 	%fd90, {%r193, %r195};
	cvt.rni.f64.f64 	%fd91, %fd90;
	cvt.rzi.s64.f64 	%rd30, %fd91;
	cvt.u32.u64 	%r196, %rd30;
	fma.rn.f64 	%fd92, %fd91, 0dBFE0000000000000, %fd15;
	mul.f64 	%fd93, %fd92, 0d3CA1A62633145C07;
	fma.rn.f64 	%fd94, %fd92, 0d400921FB54442D18, %fd93;
	mul.rn.f64 	%fd95, %fd94, %fd94;
	fma.rn.f64 	%fd96, %fd95, 0dBDA8FF8320FD8164, 0d3E21EEA7C1EF8528;
	fma.rn.f64 	%fd97, %fd96, %fd95, 0dBE927E4F8E06E6D9;
	fma.rn.f64 	%fd98, %fd97, %fd95, 0d3EFA01A019DDBCE9;
	fma.rn.f64 	%fd99, %fd98, %fd95, 0dBF56C16C16C15D47;
	fma.rn.f64 	%fd100, %fd99, %fd95, 0d3FA5555555555551;
	fma.rn.f64 	%fd101, %fd100, %fd95, 0dBFE0000000000000;
	fma.rn.f64 	%fd102, %fd101, %fd95, 0d3FF0000000000000;
	fma.rn.f64 	%fd103, %fd95, 0d3DE5DB65F9785EBA, 0dBE5AE5F12CB0D246;
	fma.rn.f64 	%fd104, %fd103, %fd95, 0d3EC71DE369ACE392;
	fma.rn.f64 	%fd105, %fd104, %fd95, 0dBF2A01A019DB62A1;
	fma.rn.f64 	%fd106, %fd105, %fd95, 0d3F81111111110818;
	fma.rn.f64 	%fd107, %fd106, %fd95, 0dBFC5555555555554;
	fma.rn.f64 	%fd108, %fd107, %fd95, 0d0000000000000000;
	fma.rn.f64 	%fd109, %fd108, %fd94, %fd94;
	and.b64  	%rd31, %rd30, 1;
	setp.eq.b64 	%p9, %rd31, 1;
	{
	.reg .b32 %temp; 
	mov.b64 	{%temp, %r197}, %fd109;
	}
	{
	.reg .b32 %temp; 
	mov.b64 	{%r198, %temp}, %fd109;
	}
	xor.b32  	%r199, %r197, -2147483648;
	mov.b64 	%fd110, {%r198, %r199};
	selp.f64 	%fd197, %fd102, %fd109, %p9;
	selp.f64 	%fd198, %fd110, %fd102, %p9;
	and.b32  	%r200, %r196, 2;
	setp.eq.s32 	%p10, %r200, 0;
	@%p10 bra 	$L__BB10_14;
	{
	.reg .b32 %temp; 
	mov.b64 	{%temp, %r201}, %fd197;
	}
	{
	.reg .b32 %temp; 
	mov.b64 	{%r202, %temp}, %fd197;
	}
	xor.b32  	%r203, %r201, -2147483648;
	mov.b64 	%fd197, {%r202, %r203};
	{
	.reg .b32 %temp; 
	mov.b64 	{%temp, %r204}, %fd198;
	}
	{
	.reg .b32 %temp; 
	mov.b64 	{%r205, %temp}, %fd198;
	}
	xor.b32  	%r206, %r204, -2147483648;
	mov.b64 	%fd198, {%r205, %r206};
$L__BB10_14:
	sqrt.rn.f64 	%fd111, %fd14;
	mov.f64 	%fd112, 0d0000000000000000;
	add.rn.f64 	%fd113, %fd198, %fd112;
	cvt.rzi.f64.f64 	%fd114, %fd15;
	setp.eq.f64 	%p11, %fd15, %fd114;
	mul.rn.f64 	%fd115, %fd15, %fd112;
	selp.f64 	%fd116, %fd115, %fd197, %p11;
	mul.f64 	%fd200, %fd111, %fd116;
	mul.f64 	%fd199, %fd111, %fd113;
	mov.b32 	%r322, 1;
	mov.u32 	%r334, %r27;
	mov.u32 	%r335, %r26;
	mov.u32 	%r336, %r25;
	mov.u32 	%r337, %r328;
	mov.u32 	%r328, %r340;
$L__BB10_15:
	mul.f64 	%fd118, %fd200, %fd117;
	cvt.f64.f32 	%fd119, %f4;
	ld.volatile.shared.f32 	%f19, [%r6];
	cvt.f64.f32 	%fd120, %f19;
	fma.rn.f64 	%fd121, %fd118, %fd119, %fd120;
	cvt.rn.f32.f64 	%f20, %fd121;
	st.volatile.shared.f32 	[%r6], %f20;
	add.s32 	%r321, %r321, %r4;
	setp.lt.u32 	%p12, %r321, %r138;
	@%p12 bra 	$L__BB10_4;
$L__BB10_16:
	setp.gt.u32 	%p13, %r5, 31;
	bar.sync 	0;
	@%p13 bra 	$L__BB10_19;
	setp.gt.u32 	%p14, %r5, 15;
	ld.volatile.shared.f32 	%f21, [%r6+128];
	ld.volatile.shared.f32 	%f22, [%r6];
	add.f32 	%f23, %f21, %f22;
	st.volatile.shared.f32 	[%r6], %f23;
	@%p14 bra 	$L__BB10_19;
	ld.volatile.shared.f32 	%f24, [%r6+64];
	ld.volatile.shared.f32 	%f25, [%r6];
	add.f32 	%f26, %f24, %f25;
	st.volatile.shared.f32 	[%r6], %f26;
	ld.volatile.shared.f32 	%f27, [%r6+32];
	ld.volatile.shared.f32 	%f28, [%r6];
	add.f32 	%f29, %f27, %f28;
	st.volatile.shared.f32 	[%r6], %f29;
	ld.volatile.shared.f32 	%f30, [%r6+16];
	ld.volatile.shared.f32 	%f31, [%r6];
	add.f32 	%f32, %f30, %f31;
	st.volatile.shared.f32 	[%r6], %f32;
	ld.volatile.shared.f32 	%f33, [%r6+8];
	ld.volatile.shared.f32 	%f34, [%r6];
	add.f32 	%f35, %f33, %f34;
	st.volatile.shared.f32 	[%r6], %f35;
	ld.volatile.shared.f32 	%f36, [%r6+4];
	ld.volatile.shared.f32 	%f37, [%r6];
	add.f32 	%f38, %f36, %f37;
	st.volatile.shared.f32 	[%r6], %f38;
$L__BB10_19:
	setp.ne.s32 	%p15, %r5, 0;
	st.global.v2.u32 	[%rd5], {%r338, %r337};
	st.global.v2.u32 	[%rd5+8], {%r336, %r335};
	st.global.v2.u32 	[%rd5+16], {%r334, %r340};
	st.global.v2.u32 	[%rd5+24], {%r14, %r322};
	st.global.f32 	[%rd5+32], %f3;
	st.global.f64 	[%rd5+40], %fd199;
	@%p15 bra 	$L__BB10_29;
	ld.volatile.shared.f32 	%f5, [_ZZ13doRandomStuffIfLj64EEvPT_S1_jmP17curandStateXORWOWS3_E5sdata];
	mul.f32 	%f39, %f5, 0f3F22F983;
	cvt.rni.s32.f32 	%r350, %f39;
	cvt.rn.f32.s32 	%f40, %r350;
	fma.rn.f32 	%f41, %f40, 0fBFC90FDA, %f5;
	fma.rn.f32 	%f42, %f40, 0fB3A22168, %f41;
	fma.rn.f32 	%f101, %f40, 0fA7C234C5, %f42;
	abs.f32 	%f7, %f5;
	setp.ltu.f32 	%p16, %f7, 0f47CE4780;
	@%p16 bra 	$L__BB10_28;
	setp.neu.f32 	%p17, %f7, 0f7F800000;
	@%p17 bra 	$L__BB10_23;
	mov.f32 	%f45, 0f00000000;
	mul.rn.f32 	%f101, %f5, %f45;
	mov.b32 	%r350, 0;
	bra.uni 	$L__BB10_28;
$L__BB10_23:
	mov.b32 	%r56, %f5;
	shl.b32 	%r209, %r56, 8;
	or.b32  	%r57, %r209, -2147483648;
	mov.b64 	%rd66, 0;
	mov.b32 	%r347, 0;
$L__BB10_24:
	.pragma "nounroll";
	mul.wide.u32 	%rd33, %r347, 4;
	mov.u64 	%rd34, __cudart_i2opi_f;
	add.s64 	%rd35, %rd34, %rd33;
	ld.global.nc.u32 	%r210, [%rd35];
	mad.wide.u32 	%rd36, %r210, %r57, %rd66;
	shr.u64 	%rd66, %rd36, 32;
	add.s64 	%rd37, %rd4, %rd33;
	st.local.u32 	[%rd37], %rd36;
	add.s32 	%r347, %r347, 1;
	setp.ne.s32 	%p18, %r347, 6;
	@%p18 bra 	$L__BB10_24;
	shr.u32 	%r211, %r56, 23;
	st.local.u32 	[%rd4+24], %rd66;
	and.b32  	%r60, %r211, 31;
	and.b32  	%r212, %r211, 224;
	add.s32 	%r213, %r212, -128;
	shr.u32 	%r214, %r213, 5;
	mul.wide.u32 	%rd38, %r214, 4;
	sub.s64 	%rd8, %rd4, %rd38;
	ld.local.u32 	%r348, [%rd8+24];
	ld.local.u32 	%r349, [%rd8+20];
	setp.eq.s32 	%p19, %r60, 0;
	@%p19 bra 	$L__BB10_27;
	shf.l.wrap.b32 	%r348, %r349, %r348, %r60;
	ld.local.u32 	%r215, [%rd8+16];
	shf.l.wrap.b32 	%r349, %r215, %r349, %r60;
$L__BB10_27:
	shr.u32 	%r216, %r348, 30;
	shf.l.wrap.b32 	%r217, %r349, %r348, 2;
	shl.b32 	%r218, %r349, 2;
	shr.u32 	%r219, %r217, 31;
	add.s32 	%r220, %r219, %r216;
	neg.s32 	%r221, %r220;
	setp.lt.s32 	%p20, %r56, 0;
	selp.b32 	%r350, %r221, %r220, %p20;
	xor.b32  	%r222, %r217, %r56;
	shr.s32 	%r223, %r217, 31;
	xor.b32  	%r224, %r223, %r217;
	xor.b32  	%r225, %r223, %r218;
	cvt.u64.u32 	%rd39, %r224;
	shl.b64 	%rd40, %rd39, 32;
	cvt.u64.u32 	%rd41, %r225;
	or.b64  	%rd42, %rd40, %rd41;
	cvt.rn.f64.s64 	%fd122, %rd42;
	mul.f64 	%fd123, %fd122, 0d3BF921FB54442D19;
	cvt.rn.f32.f64 	%f43, %fd123;
	neg.f32 	%f44, %f43;
	setp.lt.s32 	%p21, %r222, 0;
	selp.f32 	%f101, %f44, %f43, %p21;
$L__BB10_28:
	add.s32 	%r227, %r350, 1;
	mul.rn.f32 	%f46, %f101, %f101;
	and.b32  	%r228, %r350, 1;
	setp.eq.b32 	%p22, %r228, 1;
	selp.f32 	%f47, %f101, 0f3F800000, %p22;
	fma.rn.f32 	%f48, %f46, %f47, 0f00000000;
	fma.rn.f32 	%f49, %f46, 0f37CBAC00, 0fBAB607ED;
	selp.f32 	%f50, 0fB94D4153, %f49, %p22;
	selp.f32 	%f51, 0f3C0885E4, 0f3D2AAABB, %p22;
	fma.rn.f32 	%f52, %f50, %f46, %f51;
	selp.f32 	%f53, 0fBE2AAAA8, 0fBEFFFFFF, %p22;
	fma.rn.f32 	%f54, %f52, %f46, %f53;
	fma.rn.f32 	%f55, %f54, %f48, %f47;
	and.b32  	%r229, %r227, 2;
	setp.eq.s32 	%p23, %r229, 0;
	mov.f32 	%f56, 0f00000000;
	sub.f32 	%f57, %f56, %f55;
	selp.f32 	%f58, %f55, %f57, %p23;
	mul.f32 	%f59, %f2, %f58;
	mul.wide.u32 	%rd43, %r320, 4;
	add.s64 	%rd44, %rd2, %rd43;
	st.global.f32 	[%rd44], %f59;
$L__BB10_29:
	mov.u32 	%r230, %nctaid.x;
	add.s32 	%r320, %r320, %r230;
	setp.lt.u32 	%p24, %r320, %r3;
	@%p24 bra 	$L__BB10_2;
$L__BB10_30:
	add.s32 	%r351, %r3, %r2;
	setp.ge.u32 	%p25, %r351, %r1;
	@%p25 bra 	$L__BB10_60;
	mov.u32 	%r71, %ntid.x;
	mov.u32 	%r72, %tid.x;
	shl.b32 	%r231, %r72, 2;
	mov.u32 	%r232, _ZZ13doRandomStuffIfLj64EEvPT_S1_jmP17curandStateXORWOWS3_E5sdata;
	add.s32 	%r73, %r232, %r231;
	cvt.f64.f32 	%fd27, %f1;
	mov.b32 	%r233, 1127219200;
	mov.b32 	%r234, -2147483648;
	mov.b64 	%fd28, {%r234, %r233};
	mov.u32 	%r74, %nctaid.x;
	mov.u64 	%rd56, __cudart_i2opi_f;
$L__BB10_32:
	setp.ge.u32 	%p26, %r72, %r138;
	mad.lo.s32 	%r235, %r351, %r71, %r72;
	mul.wide.u32 	%rd45, %r235, 48;
	add.s64 	%rd9, %rd3, %rd45;
	ld.global.v2.u32 	{%r370, %r369}, [%rd9];
	ld.global.v2.u32 	{%r368, %r367}, [%rd9+8];
	ld.global.v2.u32 	{%r366, %r372}, [%rd9+16];
	ld.global.v2.u32 	{%r82, %r359}, [%rd9+24];
	ld.global.f32 	%f11, [%rd9+32];
	ld.global.f64 	%fd208, [%rd9+40];
	mov.b32 	%r236, 0;
	st.volatile.shared.u32 	[%r73], %r236;
	@%p26 bra 	$L__BB10_46;
	mov.u32 	%r352, %r72;
	mov.u32 	%r358, %r372;
$L__BB10_34:
	mul.wide.u32 	%rd46, %r352, 4;
	add.s64 	%rd47, %rd1, %rd46;
	ld.global.f32 	%f12, [%rd47];
	setp.eq.s32 	%p27, %r359, 1;
	mov.b32 	%r359, 0;
	mov.u32 	%r372, %r358;
	mov.f64 	%fd209, %fd208;
	@%p27 bra 	$L__BB10_45;
	shr.u32 	%r239, %r369, 2;
	xor.b32  	%r240, %r239, %r369;
	shl.b32 	%r241, %r358, 4;
	shl.b32 	%r242, %r240, 1;
	xor.b32  	%r243, %r241, %r242;
	xor.b32  	%r244, %r243, %r358;
	xor.b32  	%r93, %r244, %r240;
	add.s32 	%r245, %r370, %r93;
	add.s32 	%r246, %r245, 362437;
	shr.u32 	%r247, %r368, 2;
	xor.b32  	%r248, %r247, %r368;
	shl.b32 	%r249, %r93, 4;
	shl.b32 	%r250, %r248, 1;
	xor.b32  	%r251, %r250, %r249;
	xor.b32  	%r252, %r251, %r248;
	xor.b32  	%r94, %r252, %r93;
	add.s32 	%r253, %r370, %r94;
	add.s32 	%r254, %r253, 724874;
	shr.u32 	%r255, %r367, 2;
	xor.b32  	%r256, %r255, %r367;
	shl.b32 	%r257, %r94, 4;
	shl.b32 	%r258, %r256, 1;
	xor.b32  	%r259, %r258, %r257;
	xor.b32  	%r260, %r259, %r256;
	xor.b32  	%r95, %r260, %r94;
	add.s32 	%r261, %r370, %r95;
	add.s32 	%r262, %r261, 1087311;
	shr.u32 	%r263, %r366, 2;
	xor.b32  	%r264, %r263, %r366;
	shl.b32 	%r265, %r95, 4;
	shl.b32 	%r266, %r264, 1;
	xor.b32  	%r267, %r266, %r265;
	xor.b32  	%r268, %r267, %r264;
	xor.b32  	%r372, %r268, %r95;
	add.s32 	%r370, %r370, 1449748;
	add.s32 	%r269, %r372, %r370;
	cvt.u64.u32 	%rd48, %r246;
	mul.wide.u32 	%rd49, %r254, 2097152;
	xor.b64  	%rd50, %rd49, %rd48;
	cvt.rn.f64.u64 	%fd124, %rd50;
	fma.rn.f64 	%fd203, %fd124, 0d3CA0000000000000, 0d3C90000000000000;
	cvt.u64.u32 	%rd51, %r262;
	mul.wide.u32 	%rd52, %r269, 2097152;
	xor.b64  	%rd53, %rd52, %rd51;
	cvt.rn.f64.u64 	%fd125, %rd53;
	fma.rn.f64 	%fd32, %fd125, 0d3CB0000000000000, 0d3CA0000000000000;
	{
	.reg .b32 %temp; 
	mov.b64 	{%temp, %r360}, %fd203;
	}
	{
	.reg .b32 %temp; 
	mov.b64 	{%r361, %temp}, %fd203;
	}
	setp.gt.s32 	%p28, %r360, 1048575;
	mov.b32 	%r362, -1023;
	@%p28 bra 	$L__BB10_37;
	mul.f64 	%fd203, %fd203, 0d4350000000000000;
	{
	.reg .b32 %temp; 
	mov.b64 	{%temp, %r360}, %fd203;
	}
	{
	.reg .b32 %temp; 
	mov.b64 	{%r361, %temp}, %fd203;
	}
	mov.b32 	%r362, -1077;
$L__BB10_37:
	add.s32 	%r271, %r360, -1;
	setp.gt.u32 	%p29, %r271, 2146435070;
	@%p29 bra 	$L__BB10_41;
	shr.u32 	%r274, %r360, 20;
	add.s32 	%r363, %r362, %r274;
	and.b32  	%r275, %r360, 1048575;
	or.b32  	%r276, %r275, 1072693248;
	mov.b64 	%fd204, {%r361, %r276};
	setp.lt.u32 	%p31, %r276, 1073127583;
	@%p31 bra 	$L__BB10_40;
	{
	.reg .b32 %temp; 
	mov.b64 	{%r277, %temp}, %fd204;
	}
	{
	.reg .b32 %temp; 
	mov.b64 	{%temp, %r278}, %fd204;
	}
	add.s32 	%r279, %r278, -1048576;
	mov.b64 	%fd204, {%r277, %r279};
	add.s32 	%r363, %r363, 1;
$L__BB10_40:
	add.f64 	%fd127, %fd204, 0dBFF0000000000000;
	add.f64 	%fd128, %fd204, 0d3FF0000000000000;
	rcp.approx.ftz.f64 	%fd129, %fd128;
	neg.f64 	%fd130, %fd128;
	fma.rn.f64 	%fd131, %fd130, %fd129, 0d3FF0000000000000;
	fma.rn.f64 	%fd132, %fd131, %fd131, %fd131;
	fma.rn.f64 	%fd133, %fd132, %fd129, %fd129;
	mul.f64 	%fd134, %fd127, %fd133;
	fma.rn.f64 	%fd135, %fd127, %fd133, %fd134;
	mul.f64 	%fd136, %fd135, %fd135;
	fma.rn.f64 	%fd137, %fd136, 0d3EB1380B3AE80F1E, 0d3ED0EE258B7A8B04;
	fma.rn.f64 	%fd138, %fd137, %fd136, 0d3EF3B2669F02676F;
	fma.rn.f64 	%fd139, %fd138, %fd136, 0d3F1745CBA9AB0956;
	fma.rn.f64 	%fd140, %fd139, %fd136, 0d3F3C71C72D1B5154;
	fma.rn.f64 	%fd141, %fd140, %fd136, 0d3F624924923BE72D;
	fma.rn.f64 	%fd142, %fd141, %fd136, 0d3F8999999999A3C4;
	fma.rn.f64 	%fd143, %fd142, %fd136, 0d3FB5555555555554;
	sub.f64 	%fd144, %fd127, %fd135;
	add.f64 	%fd145, %fd144, %fd144;
	neg.f64 	%fd146, %fd135;
	fma.rn.f64 	%fd147, %fd146, %fd127, %fd145;
	mul.f64 	%fd148, %fd133, %fd147;
	mul.f64 	%fd149, %fd136, %fd143;
	fma.rn.f64 	%fd150, %fd149, %fd135, %fd148;
	xor.b32  	%r280, %r363, -2147483648;
	mov.b32 	%r281, 1127219200;
	mov.b64 	%fd151, {%r280, %r281};
	sub.f64 	%fd152, %fd151, %fd28;
	fma.rn.f64 	%fd153, %fd152, 0d3FE62E42FEFA39EF, %fd135;
	fma.rn.f64 	%fd154, %fd152, 0dBFE62E42FEFA39EF, %fd153;
	sub.f64 	%fd155, %fd154, %fd135;
	sub.f64 	%fd156, %fd150, %fd155;
	fma.rn.f64 	%fd157, %fd152, 0d3C7ABC9E3B39803F, %fd156;
	add.f64 	%fd205, %fd153, %fd157;
	bra.uni 	$L__BB10_42;
$L__BB10_41:
	fma.rn.f64 	%fd126, %fd203, 0d7FF0000000000000, 0d7FF0000000000000;
	{
	.reg .b32 %temp; 
	mov.b64 	{%temp, %r272}, %fd203;
	}
	and.b32  	%r273, %r272, 2147483647;
	setp.eq.s32 	%p30, %r273, 0;
	selp.f64 	%fd205, 0dFFF0000000000000, %fd126, %p30;
$L__BB10_42:
	mul.f64 	%fd41, %fd205, 0dC000000000000000;
	{
	.reg .b32 %temp; 
	mov.b64 	{%temp, %r282}, %fd32;
	}
	shl.b32 	%r283, %r282, 1;
	setp.gt.u32 	%p32, %r283, -2038431744;
	mov.f64 	%fd158, 0d0000000000000000;
	mul.rn.f64 	%fd159, %fd32, %fd158;
	selp.f64 	%fd42, %fd159, %fd32, %p32;
	{
	.reg .b32 %temp; 
	mov.b64 	{%r284, %temp}, %fd42;
	}
	{
	.reg .b32 %temp; 
	mov.b64 	{%temp, %r285}, %fd42;
	}
	add.s32 	%r286, %r285, 1048576;
	mov.b64 	%fd160, {%r284, %r286};
	cvt.rni.f64.f64 	%fd161, %fd160;
	cvt.rzi.s64.f64 	%rd54, %fd161;
	cvt.u32.u64 	%r287, %rd54;
	fma.rn.f64 	%fd162, %fd161, 0dBFE0000000000000, %fd42;
	mul.f64 	%fd163, %fd162, 0d3CA1A62633145C07;
	fma.rn.f64 	%fd164, %fd162, 0d400921FB54442D18, %fd163;
	mul.rn.f64 	%fd165, %fd164, %fd164;
	fma.rn.f64 	%fd166, %fd165, 0dBDA8FF8320FD8164, 0d3E21EEA7C1EF8528;
	fma.rn.f64 	%fd167, %fd166, %fd165, 0dBE927E4F8E06E6D9;
	fma.rn.f64 	%fd168, %fd167, %fd165, 0d3EFA01A019DDBCE9;
	fma.rn.f64 	%fd169, %fd168, %fd165, 0dBF56C16C16C15D47;
	fma.rn.f64 	%fd170, %fd169, %fd165, 0d3FA5555555555551;
	fma.rn.f64 	%fd171, %fd170, %fd165, 0dBFE0000000000000;
	fma.rn.f64 	%fd172, %fd171, %fd165, 0d3FF0000000000000;
	fma.rn.f64 	%fd173, %fd165, 0d3DE5DB65F9785EBA, 0dBE5AE5F12CB0D246;
	fma.rn.f64 	%fd174, %fd173, %fd165, 0d3EC71DE369ACE392;
	fma.rn.f64 	%fd175, %fd174, %fd165, 0dBF2A01A019DB62A1;
	fma.rn.f64 	%fd176, %fd175, %fd165, 0d3F81111111110818;
	fma.rn.f64 	%fd177, %fd176, %fd165, 0dBFC5555555555554;
	fma.rn.f64 	%fd178, %fd177, %fd165, 0d0000000000000000;
	fma.rn.f64 	%fd179, %fd178, %fd164, %fd164;
	and.b64  	%rd55, %rd54, 1;
	setp.eq.b64 	%p33, %rd55, 1;
	{
	.reg .b32 %temp; 
	mov.b64 	{%temp, %r288}, %fd179;
	}
	{
	.reg .b32 %temp; 
	mov.b64 	{%r289, %temp}, %fd179;
	}
	xor.b32  	%r290, %r288, -2147483648;
	mov.b64 	%fd180, {%r289, %r290};
	selp.f64 	%fd206, %fd172, %fd179, %p33;
	selp.f64 	%fd207, %fd180, %fd172, %p33;
	and.b32  	%r291, %r287, 2;
	setp.eq.s32 	%p34, %r291, 0;
	@%p34 bra 	$L__BB10_44;
	{
	.reg .b32 %temp; 
	mov.b64 	{%temp, %r292}, %fd206;
	}
	{
	.reg .b32 %temp; 
	mov.b64 	{%r293, %temp}, %fd206;
	}
	xor.b32  	%r294, %r292, -2147483648;
	mov.b64 	%fd206, {%r293, %r294};
	{
	.reg .b32 %temp; 
	mov.b64 	{%temp, %r295}, %fd207;
	}
	{
	.reg .b32 %temp; 
	mov.b64 	{%r296, %temp}, %fd207;
	}
	xor.b32  	%r297, %r295, -2147483648;
	mov.b64 	%fd207, {%r296, %r297};
$L__BB10_44:
	sqrt.rn.f64 	%fd181, %fd41;
	mov.f64 	%fd182, 0d0000000000000000;
	add.rn.f64 	%fd183, %fd207, %fd182;
	cvt.rzi.f64.f64 	%fd184, %fd42;
	setp.eq.f64 	%p35, %fd42, %fd184;
	mul.rn.f64 	%fd185, %fd42, %fd182;
	selp.f64 	%fd186, %fd185, %fd206, %p35;
	mul.f64 	%fd209, %fd181, %fd186;
	mul.f64 	%fd208, %fd181, %fd183;
	mov.b32 	%r359, 1;
	mov.u32 	%r366, %r95;
	mov.u32 	%r367, %r94;
	mov.u32 	%r368, %r93;
	mov.u32 	%r369, %r358;
	mov.u32 	%r358, %r372;
$L__BB10_45:
	mul.f64 	%fd187, %fd209, %fd27;
	cvt.f64.f32 	%fd188, %f12;
	ld.volatile.shared.f32 	%f60, [%r73];
	cvt.f64.f32 	%fd189, %f60;
	fma.rn.f64 	%fd190, %fd187, %fd188, %fd189;
	cvt.rn.f32.f64 	%f61, %fd190;
	st.volatile.shared.f32 	[%r73], %f61;
	add.s32 	%r352, %r352, %r71;
	setp.lt.u32 	%p36, %r352, %r138;
	@%p36 bra 	$L__BB10_34;
$L__BB10_46:
	setp.gt.u32 	%p37, %r72, 31;
	bar.sync 	0;
	@%p37 bra 	$L__BB10_49;
	setp.gt.u32 	%p38, %r72, 15;
	ld.volatile.shared.f32 	%f62, [%r73+128];
	ld.volatile.shared.f32 	%f63, [%r73];
	add.f32 	%f64, %f62, %f63;
	st.volatile.shared.f32 	[%r73], %f64;
	@%p38 bra 	$L__BB10_49;
	ld.volatile.shared.f32 	%f65, [%r73+64];
	ld.volatile.shared.f32 	%f66, [%r73];
	add.f32 	%f67, %f65, %f66;
	st.volatile.shared.f32 	[%r73], %f67;
	ld.volatile.shared.f32 	%f68, [%r73+32];
	ld.volatile.shared.f32 	%f69, [%r73];
	add.f32 	%f70, %f68, %f69;
	st.volatile.shared.f32 	[%r73], %f70;
	ld.volatile.shared.f32 	%f71, [%r73+16];
	ld.volatile.shared.f32 	%f72, [%r73];
	add.f32 	%f73, %f71, %f72;
	st.volatile.shared.f32 	[%r73], %f73;
	ld.volatile.shared.f32 	%f74, [%r73+8];
	ld.volatile.shared.f32 	%f75, [%r73];
	add.f32 	%f76, %f74, %f75;
	st.volatile.shared.f32 	[%r73], %f76;
	ld.volatile.shared.f32 	%f77, [%r73+4];
	ld.volatile.shared.f32 	%f78, [%r73];
	add.f32 	%f79, %f77, %f78;
	st.volatile.shared.f32 	[%r73], %f79;
$L__BB10_49:
	setp.ne.s32 	%p39, %r72, 0;
	st.global.v2.u32 	[%rd9], {%r370, %r369};
	st.global.v2.u32 	[%rd9+8], {%r368, %r367};
	st.global.v2.u32 	[%rd9+16], {%r366, %r372};
	st.global.v2.u32 	[%rd9+24], {%r82, %r359};
	st.global.f32 	[%rd9+32], %f11;
	st.global.f64 	[%rd9+40], %fd208;
	@%p39 bra 	$L__BB10_59;
	ld.volatile.shared.f32 	%f13, [_ZZ13doRandomStuffIfLj64EEvPT_S1_jmP17curandStateXORWOWS3_E5sdata];
	mul.f32 	%f80, %f13, 0f3F22F983;
	cvt.rni.s32.f32 	%r381, %f80;
	cvt.rn.f32.s32 	%f81, %r381;
	fma.rn.f32 	%f82, %f81, 0fBFC90FDA, %f13;
	fma.rn.f32 	%f83, %f81, 0fB3A22168, %f82;
	fma.rn.f32 	%f102, %f81, 0fA7C234C5, %f83;
	abs.f32 	%f15, %f13;
	setp.ltu.f32 	%p40, %f15, 0f47CE4780;
	@%p40 bra 	$L__BB10_58;
	setp.neu.f32 	%p41, %f15, 0f7F800000;
	@%p41 bra 	$L__BB10_53;
	mov.f32 	%f86, 0f00000000;
	mul.rn.f32 	%f102, %f13, %f86;
	mov.b32 	%r381, 0;
	bra.uni 	$L__BB10_58;
$L__BB10_53:
	mov.b32 	%r124, %f13;
	shl.b32 	%r300, %r124, 8;
	or.b32  	%r125, %r300, -2147483648;
	mov.b64 	%rd69, 0;
	mov.b32 	%r378, 0;
	mov.u64 	%rd67, %rd56;
	mov.u64 	%rd68, %rd4;
$L__BB10_54:
	.pragma "nounroll";
	ld.global.nc.u32 	%r301, [%rd67];
	mad.wide.u32 	%rd58, %r301, %r125, %rd69;
	shr.u64 	%rd69, %rd58, 32;
	st.local.u32 	[%rd68], %rd58;
	add.s32 	%r378, %r378, 1;
	add.s64 	%rd68, %rd68, 4;
	add.s64 	%rd67, %rd67, 4;
	setp.ne.s32 	%p42, %r378, 6;
	@%p42 bra 	$L__BB10_54;
	shr.u32 	%r302, %r124, 23;
	st.local.u32 	[%rd4+24], %rd69;
	and.b32  	%r128, %r302, 31;
	and.b32  	%r303, %r302, 224;
	add.s32 	%r304, %r303, -128;
	shr.u32 	%r305, %r304, 5;
	mul.wide.u32 	%rd59, %r305, 4;
	sub.s64 	%rd16, %rd4, %rd59;
	ld.local.u32 	%r379, [%rd16+24];
	ld.local.u32 	%r380, [%rd16+20];
	setp.eq.s32 	%p43, %r128, 0;
	@%p43 bra 	$L__BB10_57;
	shf.l.wrap.b32 	%r379, %r380, %r379, %r128;
	ld.local.u32 	%r306, [%rd16+16];
	shf.l.wrap.b32 	%r380, %r306, %r380, %r128;
$L__BB10_57:
	shr.u32 	%r307, %r379, 30;
	shf.l.wrap.b32 	%r308, %r380, %r379, 2;
	shl.b32 	%r309, %r380, 2;
	shr.u32 	%r310, %r308, 31;
	add.s32 	%r311, %r310, %r307;
	neg.s32 	%r312, %r311;
	setp.lt.s32 	%p44, %r124, 0;
	selp.b32 	%r381, %r312, %r311, %p44;
	xor.b32  	%r313, %r308, %r124;
	shr.s32 	%r314, %r308, 31;
	xor.b32  	%r315, %r314, %r308;
	xor.b32  	%r316, %r314, %r309;
	cvt.u64.u32 	%rd60, %r315;
	shl.b64 	%rd61, %rd60, 32;
	cvt.u64.u32 	%rd62, %r316;
	or.b64  	%rd63, %rd61, %rd62;
	cvt.rn.f64.s64 	%fd191, %rd63;
	mul.f64 	%fd192, %fd191, 0d3BF921FB54442D19;
	cvt.rn.f32.f64 	%f84, %fd192;
	neg.f32 	%f85, %f84;
	setp.lt.s32 	%p45, %r313, 0;
	selp.f32 	%f102, %f85, %f84, %p45;
$L__BB10_58:
	mul.rn.f32 	%f87, %f102, %f102;
	and.b32  	%r318, %r381, 1;
	setp.eq.b32 	%p46, %r318, 1;
	selp.f32 	%f88, 0f3F800000, %f102, %p46;
	fma.rn.f32 	%f89, %f87, %f88, 0f00000000;
	fma.rn.f32 	%f90, %f87, 0f37CBAC00, 0fBAB607ED;
	selp.f32 	%f91, %f90, 0fB94D4153, %p46;
	selp.f32 	%f92, 0f3D2AAABB, 0f3C0885E4, %p46;
	fma.rn.f32 	%f93, %f91, %f87, %f92;
	selp.f32 	%f94, 0fBEFFFFFF, 0fBE2AAAA8, %p46;
	fma.rn.f32 	%f95, %f93, %f87, %f94;
	fma.rn.f32 	%f96, %f95, %f89, %f88;
	and.b32  	%r319, %r381, 2;
	setp.eq.s32 	%p47, %r319, 0;
	mov.f32 	%f97, 0f00000000;
	sub.f32 	%f98, %f97, %f96;
	selp.f32 	%f99, %f96, %f98, %p47;
	mul.f32 	%f100, %f2, %f99;
	mul.wide.u32 	%rd64, %r351, 4;
	add.s64 	%rd65, %rd2, %rd64;
	st.global.f32 	[%rd65], %f100;
$L__BB10_59:
	add.s32 	%r351, %r351, %r74;
	setp.lt.u32 	%p48, %r351, %r1;
	@%p48 bra 	$L__BB10_32;
$L__BB10_60:
	ret;

}
	// .globl	_Z13doRandomStuffIfLj128EEvPT_S1_jmP17curandStateXORWOWS3_
.visible .entry _Z13doRandomStuffIfLj128EEvPT_S1_jmP17curandStateXORWOWS3_(
	.param .u64 .ptr .align 1 _Z13doRandomStuffIfLj128EEvPT_S1_jmP17curandStateXORWOWS3__param_0,
	.param .u64 .ptr .align 1 _Z13doRandomStuffIfLj128EEvPT_S1_jmP17curandStateXORWOWS3__param_1,
	.param .u32 _Z13doRandomStuffIfLj128EEvPT_S1_jmP17curandStateXORWOWS3__param_2,
	.param .u64 _Z13doRandomStuffIfLj128EEvPT_S1_jmP17curandStateXORWOWS3__param_3,
	.param .u64 .ptr .align 1 _Z13doRandomStuffIfLj128EEvPT_S1_jmP17curandStateXORWOWS3__param_4,
	.param .u64 .ptr .align 1 _Z13doRandomStuffIfLj128EEvPT_S1_jmP17curandStateXORWOWS3__param_5
)
{
	.local .align 4 .b8 	__local_depot11[28];
	.reg .b64 	%SP;
	.reg .b64 	%SPL;
	.reg .pred 	%p<51>;
	.reg .b32 	%r<382>;
	.reg .b32 	%f<109>;
	.reg .b64 	%rd<70>;
	.reg .b64 	%fd<211>;
	// demoted variable
	.shared .align 4 .b8 _ZZ13doRandomStuffIfLj128EEvPT_S1_jmP17curandStateXORWOWS3_E5sdata[512];
	mov.u64 	%SPL, __local_depot11;
	ld.param.u64 	%rd17, [_Z13doRandomStuffIfLj128EEvPT_S1_jmP17curandStateXORWOWS3__param_0];
	ld.param.u64 	%rd18, [_Z13doRandomStuffIfLj128EEvPT_S1_jmP17curandStateXORWOWS3__param_1];
	ld.param.u32 	%r138, [_Z13doRandomStuffIfLj128EEvPT_S1_jmP17curandStateXORWOWS3__param_2];
	ld.param.u64 	%rd19, [_Z13doRandomStuffIfLj128EEvPT_S1_jmP17curandStateXORWOWS3__param_4];
	cvta.to.global.u64 	%rd1, %rd17;
	cvta.to.global.u64 	%rd2, %rd18;
	cvta.to.global.u64 	%rd3, %rd19;
	add.u64 	%rd4, %SPL, 0;
	ld.const.v2.u32 	{%r1, %r139}, [c_conf];
	mov.b32 	%f1, %r139;
	ld.const.f32 	%f2, [c_conf+8];
	mov.u32 	%r2, %ctaid.x;
	shr.u32 	%r3, %r1, 1;
	setp.ge.u32 	%p1, %r2, %r3;
	@%p1 bra 	$L__BB11_32;
	mov.u32 	%r4, %ntid.x;
	mov.u32 	%r5, %tid.x;
	shl.b32 	%r140, %r5, 2;
	mov.u32 	%r141, _ZZ13doRandomStuffIfLj128EEvPT_S1_jmP17curandStateXORWOWS3_E5sdata;
	add.s32 	%r6, %r141, %r140;
	mov.b32 	%r142, 1127219200;
	mov.b32 	%r143, -2147483648;
	mov.b64 	%fd1, {%r143, %r142};
	cvt.f64.f32 	%fd117, %f1;
	mov.u32 	%r320, %r2;
$L__BB11_2:
	setp.ge.u32 	%p2, %r5, %r138;
	mad.lo.s32 	%r144, %r320, %r4, %r5;
	mul.wide.u32 	%rd21, %r144, 48;
	add.s64 	%rd5, %rd3, %rd21;
	ld.global.v2.u32 	{%r338, %r337}, [%rd5];
	ld.global.v2.u32 	{%r336, %r335}, [%rd5+8];
	ld.global.v2.u32 	{%r334, %r340}, [%rd5+16];
	ld.global.v2.u32 	{%r14, %r322}, [%rd5+24];
	ld.global.f32 	%f3, [%rd5+32];
	ld.global.f64 	%fd199, [%rd5+40];
	mov.b32 	%r145, 0;
	st.volatile.shared.u32 	[%r6], %r145;
	@%p2 bra 	$L__BB11_16;
	mov.u32 	%r321, %r5;
	mov.u32 	%r328, %r340;
$L__BB11_4:
	mul.wide.u32 	%rd22, %r321, 4;
	add.s64 	%rd23, %rd1, %rd22;
	ld.global.f32 	%f4, [%rd23];
	setp.eq.s32 	%p3, %r322, 1;
	mov.b32 	%r322, 0;
	mov.u32 	%r340, %r328;
	mov.f64 	%fd200, %fd199;
	@%p3 bra 	$L__BB11_15;
	shr.u32 	%r148, %r337, 2;
	xor.b32  	%r149, %r148, %r337;
	shl.b32 	%r150, %r328, 4;
	shl.b32 	%r151, %r149, 1;
	xor.b32  	%r152, %r150, %r151;
	xor.b32  	%r153, %r152, %r328;
	xor.b32  	%r25, %r153, %r149;
	add.s32 	%r154, %r338, %r25;
	add.s32 	%r155, %r154, 362437;
	shr.u32 	%r156, %r336, 2;
	xor.b32  	%r157, %r156, %r336;
	shl.b32 	%r158, %r25, 4;
	shl.b32 	%r159, %r157, 1;
	xor.b32  	%r160, %r159, %r158;
	xor.b32  	%r161, %r160, %r157;
	xor.b32  	%r26, %r161, %r25;
	add.s32 	%r162, %r338, %r26;
	add.s32 	%r163, %r162, 724874;
	shr.u32 	%r164, %r335, 2;
	xor.b32  	%r165, %r164, %r335;
	shl.b32 	%r166, %r26, 4;
	shl.b32 	%r167, %r165, 1;
	xor.b32  	%r168, %r167, %r166;
	xor.b32  	%r169, %r168, %r165;
	xor.b32  	%r27, %r169, %r26;
	add.s32 	%r170, %r338, %r27;
	add.s32 	%r171, %r170, 1087311;
	shr.u32 	%r172, %r334, 2;
	xor.b32  	%r173, %r172, %r334;
	shl.b32 	%r174, %r27, 4;
	shl.b32 	%r175, %r173, 1;
	xor.b32  	%r176, %r175, %r174;
	xor.b32  	%r177, %r176, %r173;
	xor.b32  	%r340, %r177, %r27;
	add.s32 	%r338, %r338, 1449748;
	add.s32 	%r178, %r340, %r338;
	cvt.u64.u32 	%rd24, %r155;
	mul.wide.u32 	%rd25, %r163, 2097152;
	xor.b64  	%rd26, %rd25, %rd24;
	cvt.rn.f64.u64 	%fd54, %rd26;
	fma.rn.f64 	%fd194, %fd54, 0d3CA0000000000000, 0d3C90000000000000;
	cvt.u64.u32 	%rd27, %r171;
	mul.wide.u32 	%rd28, %r178, 2097152;
	xor.b64  	%rd29, %rd28, %rd27;
	cvt.rn.f64.u64 	%fd55, %rd29;
	fma.rn.f64 	%fd5, %fd55, 0d3CB0000000000000, 0d3CA0000000000000;
	{
	.reg .b32 %temp; 
	mov.b64 	{%temp, %r329}, %fd194;
	}
	{
	.reg .b32 %temp; 
	mov.b64 	{%r330, %temp}, %fd194;
	}
	setp.gt.s32 	%p4, %r329, 1048575;
	mov.b32 	%r331, -1023;
	@%p4 bra 	$L__BB11_7;
	mul.f64 	%fd194, %fd194, 0d4350000000000000;
	{
	.reg .b32 %temp; 
	mov.b64 	{%temp, %r329}, %fd194;
	}
	{
	.reg .b32 %temp; 
	mov.b64 	{%r330, %temp}, %fd194;
	}
	mov.b32 	%r331, -1077;
$L__BB11_7:
	add.s32 	%r180, %r329, -1;
	setp.gt.u32 	%p5, %r180, 2146435070;
	@%p5 bra 	$L__BB11_11;
	shr.u32 	%r183, %r329, 20;
	add.s32 	%r332, %r331, %r183;
	and.b32  	%r184, %r329, 1048575;
	or.b32  	%r185, %r184, 1072693248;
	mov.b64 	%fd195, {%r330, %r185};
	setp.lt.u32 	%p7, %r185, 1073127583;
	@%p7 bra 	$L__BB11_10;
	{
	.reg .b32 %temp; 
	mov.b64 	{%r186, %temp}, %fd195;
	}
	{
	.reg .b32 %temp; 
	mov.b64 	{%temp, %r187}, %fd195;
	}
	add.s32 	%r188, %r187, -1048576;
	mov.b64 	%fd195, {%r186, %r188};
	add.s32 	%r332, %r332, 1;
$L__BB11_10:
	add.f64 	%fd57, %fd195, 0dBFF0000000000000;
	add.f64 	%fd58, %fd195, 0d3FF0000000000000;
	rcp.approx.ftz.f64 	%fd59, %fd58;
	neg.f64 	%fd60, %fd58;
	fma.rn.f64 	%fd61, %fd60, %fd59, 0d3FF0000000000000;
	fma.rn.f64 	%fd62, %fd61, %fd61, %fd61;
	fma.rn.f64 	%fd63, %fd62, %fd59, %fd59;
	mul.f64 	%fd64, %fd57, %fd63;
	fma.rn.f64 	%fd65, %fd57, %fd63, %fd64;
	mul.f64 	%fd66, %fd65, %fd65;
	fma.rn.f64 	%fd67, %fd66, 0d3EB1380B3AE80F1E, 0d3ED0EE258B7A8B04;
	fma.rn.f64 	%fd68, %fd67, %fd66, 0d3EF3B2669F02676F;
	fma.rn.f64 	%fd69, %fd68, %fd66, 0d3F1745CBA9AB0956;
	fma.rn.f64 	%fd70, %fd69, %fd66, 0d3F3C71C72D1B5154;
	fma.rn.f64 	%fd71, %fd70, %fd66, 0d3F624924923BE72D;
	fma.rn.f64 	%fd72, %fd71, %fd66, 0d3F8999999999A3C4;
	fma.rn.f64 	%fd73, %fd72, %fd66, 0d3FB5555555555554;
	sub.f64 	%fd74, %fd57, %fd65;
	add.f64 	%fd75, %fd74, %fd74;
	neg.f64 	%fd76, %fd65;
	fma.rn.f64 	%fd77, %fd76, %fd57, %fd75;
	mul.f64 	%fd78, %fd63, %fd77;
	mul.f64 	%fd79, %fd66, %fd73;
	fma.rn.f64 	%fd80, %fd79, %fd65, %fd78;
	xor.b32  	%r189, %r332, -2147483648;
	mov.b32 	%r190, 1127219200;
	mov.b64 	%fd81, {%r189, %r190};
	sub.f64 	%fd82, %fd81, %fd1;
	fma.rn.f64 	%fd83, %fd82, 0d3FE62E42FEFA39EF, %fd65;
	fma.rn.f64 	%fd84, %fd82, 0dBFE62E42FEFA39EF, %fd83;
	sub.f64 	%fd85, %fd84, %fd65;
	sub.f64 	%fd86, %fd80, %fd85;
	fma.rn.f64 	%fd87, %fd82, 0d3C7ABC9E3B39803F, %fd86;
	add.f64 	%fd196, %fd83, %fd87;
	bra.uni 	$L__BB11_12;
$L__BB11_11:
	fma.rn.f64 	%fd56, %fd194, 0d7FF0000000000000, 0d7FF0000000000000;
	{
	.reg .b32 %temp; 
	mov.b64 	{%temp, %r181}, %fd194;
	}
	and.b32  	%r182, %r181, 2147483647;
	setp.eq.s32 	%p6, %r182, 0;
	selp.f64 	%fd196, 0dFFF0000000000000, %fd56, %p6;
$L__BB11_12:
	mul.f64 	%fd14, %fd196, 0dC000000000000000;
	{
	.reg .b32 %temp; 
	mov.b64 	{%temp, %r191}, %fd5;
	}
	shl.b32 	%r192, %r191, 1;
	setp.gt.u32 	%p8, %r192, -2038431744;
	mov.f64 	%fd88, 0d0000000000000000;
	mul.rn.f64 	%fd89, %fd5, %fd88;
	selp.f64 	%fd15, %fd89, %fd5, %p8;
	{
	.reg .b32 %temp; 
	mov.b64 	{%r193, %temp}, %fd15;
	}
	{
	.reg .b32 %temp; 
	mov.b64 	{%temp, %r194}, %fd15;
	}
	add.s32 	%r195, %r194, 1048576;
	mov.b64 	%fd90, {%r193, %r195};
	cvt.rni.f64.f64 	%fd91, %fd90;
	cvt.rzi.s64.f64 	%rd30, %fd91;
	cvt.u32.u64 	%r196, %rd30;
	fma.rn.f64 	%fd92, %fd91, 0dBFE0000000000000, %fd15;
	mul.f64 	%fd93, %fd92, 0d3CA1A62633145C07;
	fma.rn.f64 	%fd94, %fd92, 0d400921FB54442D18, %fd93;
	mul.rn.f64 	%fd95, %fd94, %fd94;
	fma.rn.f64 	%fd96, %fd95, 0dBDA8FF8320FD8164, 0d3E21EEA7C1EF8528;
	fma.rn.f64 	%fd97, %fd96, %fd95, 0dBE927E4F8E06E6D9;
	fma.rn.f64 	%fd98, %fd97, %fd95, 0d3EFA01A019DDBCE9;
	fma.rn.f64 	%fd99, %fd98, %fd95, 0dBF56C16C16C15D47;
	fma.rn.f64 	%fd100, %fd99, %fd95, 0d3FA5555555555551;
	fma.rn.f64 	%fd101, %fd100, %fd95, 0dBFE0000000000000;
	fma.rn.f64 	%fd102, %fd101, %fd95, 0d3FF0000000000000;
	fma.rn.f64 	%fd103, %fd95, 0d3DE5DB65F9785EBA, 0dBE5AE5F12CB0D246;
	fma.rn.f64 	%fd104, %fd103, %fd95, 0d3EC71DE369ACE392;
	fma.rn.f64 	%fd105, %fd104, %fd95, 0dBF2A01A019DB62A1;
	fma.rn.f64 	%fd106, %fd105, %fd95, 0d3F81111111110818;
	fma.rn.f64 	%fd107, %fd106, %fd95, 0dBFC5555555555554;
	fma.rn.f64 	%fd108, %fd107, %fd95, 0d0000000000000000;
	fma.rn.f64 	%fd109, %fd108, %fd94, %fd94;
	and.b64  	%rd31, %rd30, 1;
	setp.eq.b64 	%p9, %rd31, 1;
	{
	.reg .b32 %temp; 
	mov.b64 	{%temp, %r197}, %fd109;
	}
	{
	.reg .b32 %temp; 
	mov.b64 	{%r198, %temp}, %fd109;
	}
	xor.b32  	%r199, %r197, -2147483648;
	mov.b64 	%fd110, {%r198, %r199};
	selp.f64 	%fd197, %fd102, %fd109, %p9;
	selp.f64 	%fd198, %fd110, %fd102, %p9;
	and.b32  	%r200, %r196, 2;
	setp.eq.s32 	%p10, %r200, 0;
	@%p10 bra 	$L__BB11_14;
	{
	.reg .b32 %temp; 
	mov.b64 	{%temp, %r201}, %fd197;
	}
	{
	.reg .b32 %temp; 
	mov.b64 	{%r202, %temp}, %fd197;
	}
	xor.b32  	%r203, %r201, -2147483648;
	mov.b64 	%fd197, {%r202, %r203};
	{
	.reg .b32 %temp; 
	mov.b64 	{%temp, %r204}, %fd198;
	}
	{
	.reg .b32 %temp; 
	mov.b64 	{%r205, %temp}, %fd198;
	}
	xor.b32  	%r206, %r204, -2147483648;
	mov.b64 	%fd198, {%r205, %r206};
$L__BB11_14:
	sqrt.rn.f64 	%fd111, %fd14;
	mov.f64 	%fd112, 0d0000000000000000;
	add.rn.f64 	%fd113, %fd198, %fd112;
	cvt.rzi.f64.f64 	%fd114, %fd15;
	setp.eq.f64 	%p11, %fd15, %fd114;
	mul.rn.f64 	%fd115, %fd15, %fd112;
	selp.f64 	%fd116, %fd115, %fd197, %p11;
	mul.f64 	%fd200, %fd111, %fd116;
	mul.f64 	%fd199, %fd111, %fd113;
	mov.b32 	%r322, 1;
	mov.u32 	%r334, %r27;
	mov.u32 	%r335, %r26;
	mov.u32 	%r336, %r25;
	mov.u32 	%r337, %r328;
	mov.u32 	%r328, %r340;
$L__BB11_15:
	mul.f64 	%fd118, %fd200, %fd117;
	cvt.f64.f32 	%fd119, %f4;
	ld.volatile.shared.f32 	%f19, [%r6];
	cvt.f64.f32 	%fd120, %f19;
	fma.rn.f64 	%fd121, %fd118, %fd119, %fd120;
	cvt.rn.f32.f64 	%f20, %fd121;
	st.volatile.shared.f32 	[%r6], %f20;
	add.s32 	%r321, %r321, %r4;
	setp.lt.u32 	%p12, %r321, %r138;
	@%p12 bra 	$L__BB11_4;
$L__BB11_16:
	setp.gt.u32 	%p13, %r5, 63;
	bar.sync 	0;
	@%p13 bra 	$L__BB11_18;
	ld.volatile.shared.f32 	%f21, [%r6+256];
	ld.volatile.shared.f32 	%f22, [%r6];
	add.f32 	%f23, %f21, %f22;
	st.volatile.shared.f32 	[%r6], %f23;
$L__BB11_18:
	setp.gt.u32 	%p14, %r5, 31;
	bar.sync 	0;
	@%p14 bra 	$L__BB11_21;
	setp.gt.u32 	%p15, %r5, 15;
	ld.volatile.shared.f32 	%f24, [%r6+128];
	ld.volatile.shared.f32 	%f25, [%r6];
	add.f32 	%f26, %f24, %f25;
	st.volatile.shared.f32 	[%r6], %f26;
	@%p15 bra 	$L__BB11_21;
	ld.volatile.shared.f32 	%f27, [%r6+64];
	ld.volatile.shared.f32 	%f28, [%r6];
	add.f32 	%f29, %f27, %f28;
	st.volatile.shared.f32 	[%r6], %f29;
	ld.volatile.shared.f32 	%f30, [%r6+32];
	ld.volatile.shared.f32 	%f31, [%r6];
	add.f32 	%f32, %f30, %f31;
	st.volatile.shared.f32 	[%r6], %f32;
	ld.volatile.shared.f32 	%f33, [%r6+16];
	ld.volatile.shared.f32 	%f34, [%r6];
	add.f32 	%f35, %f33, %f34;
	st.volatile.shared.f32 	[%r6], %f35;
	ld.volatile.shared.f32 	%f36, [%r6+8];
	ld.volatile.shared.f32 	%f37, [%r6];
	add.f32 	%f38, %f36, %f37;
	st.volatile.shared.f32 	[%r6], %f38;
	ld.volatile.shared.f32 	%f39, [%r6+4];
	ld.volatile.shared.f32 	%f40, [%r6];
	add.f32 	%f41, %f39, %f40;
	st.volatile.shared.f32 	[%r6], %f41;
$L__BB11_21:
	setp.ne.s32 	%p16, %r5, 0;
	st.global.v2.u32 	[%rd5], {%r338, %r337};
	st.global.v2.u32 	[%rd5+8], {%r336, %r335};
	st.global.v2.u32 	[%rd5+16], {%r334, %r340};
	st.global.v2.u32 	[%rd5+24], {%r14, %r322};
	st.global.f32 	[%rd5+32], %f3;
	st.global.f64 	[%rd5+40], %fd199;
	@%p16 bra 	$L__BB11_31;
	ld.volatile.shared.f32 	%f5, [_ZZ13doRandomStuffIfLj128EEvPT_S1_jmP17curandStateXORWOWS3_E5sdata];
	mul.f32 	%f42, %f5, 0f3F22F983;
	cvt.rni.s32.f32 	%r350, %f42;
	cvt.rn.f32.s32 	%f43, %r350;
	fma.rn.f32 	%f44, %f43, 0fBFC90FDA, %f5;
	fma.rn.f32 	%f45, %f43, 0fB3A22168, %f44;
	fma.rn.f32 	%f107, %f43, 0fA7C234C5, %f45;
	abs.f32 	%f7, %f5;
	setp.ltu.f32 	%p17, %f7, 0f47CE4780;
	@%p17 bra 	$L__BB11_30;
	setp.neu.f32 	%p18, %f7, 0f7F800000;
	@%p18 bra 	$L__BB11_25;
	mov.f32 	%f48, 0f00000000;
	mul.rn.f32 	%f107, %f5, %f48;
	mov.b32 	%r350, 0;
	bra.uni 	$L__BB11_30;
$L__BB11_25:
	mov.b32 	%r56, %f5;
	shl.b32 	%r209, %r56, 8;
	or.b32  	%r57, %r209, -2147483648;
	mov.b64 	%rd66, 0;
	mov.b32 	%r347, 0;
$L__BB11_26:
	.pragma "nounroll";
	mul.wide.u32 	%rd33, %r347, 4;
	mov.u64 	%rd34, __cudart_i2opi_f;
	add.s64 	%rd35, %rd34, %rd33;
	ld.global.nc.u32 	%r210, [%rd35];
	mad.wide.u32 	%rd36, %r210, %r57, %rd66;
	shr.u64 	%rd66, %rd36, 32;
	add.s64 	%rd37, %rd4, %rd33;
	st.local.u32 	[%rd37], %rd36;
	add.s32 	%r347, %r347, 1;
	setp.ne.s32 	%p19, %r347, 6;
	@%p19 bra 	$L__BB11_26;
	shr.u32 	%r211, %r56, 23;
	st.local.u32 	[%rd4+24], %rd66;
	and.b32  	%r60, %r211, 31;
	and.b32  	%r212, %r211, 224;
	add.s32 	%r213, %r212, -128;
	shr.u32 	%r214, %r213, 5;
	mul.wide.u32 	%rd38, %r214, 4;
	sub.s64 	%rd8, %rd4, %rd38;
	ld.local.u32 	%r348, [%rd8+24];
	ld.local.u32 	%r349, [%rd8+20];
	setp.eq.s32 	%p20, %r60, 0;
	@%p20 bra 	$L__BB11_29;
	shf.l.wrap.b32 	%r348, %r349, %r348, %r60;
	ld.local.u32 	%r215, [%rd8+16];
	shf.l.wrap.b32 	%r349, %r215, %r349, %r60;
$L__BB11_29:
	shr.u32 	%r216, %r348, 30;
	shf.l.wrap.b32 	%r217, %r349, %r348, 2;
	shl.b32 	%r218, %r349, 2;
	shr.u32 	%r219, %r217, 31;
	add.s32 	%r220, %r219, %r216;
	neg.s32 	%r221, %r220;
	setp.lt.s32 	%p21, %r56, 0;
	selp.b32 	%r350, %r221, %r220, %p21;
	xor.b32  	%r222, %r217, %r56;
	shr.s32 	%r223, %r217, 31;
	xor.b32  	%r224, %r223, %r217;
	xor.b32  	%r225, %r223, %r218;
	cvt.u64.u32 	%rd39, %r224;
	shl.b64 	%rd40, %rd39, 32;
	cvt.u64.u32 	%rd41, %r225;
	or.b64  	%rd42, %rd40, %rd41;
	cvt.rn.f64.s64 	%fd122, %rd42;
	mul.f64 	%fd123, %fd122, 0d3BF921FB54442D19;
	cvt.rn.f32.f64 	%f46, %fd123;
	neg.f32 	%f47, %f46;
	setp.lt.s32 	%p22, %r222, 0;
	selp.f32 	%f107, %f47, %f46, %p22;
$L__BB11_30:
	add.s32 	%r227, %r350, 1;
	mul.rn.f32 	%f49, %f107, %f107;
	and.b32  	%r228, %r350, 1;
	setp.eq.b32 	%p23, %r228, 1;
	selp.f32 	%f50, %f107, 0f3F800000, %p23;
	fma.rn.f32 	%f51, %f49, %f50, 0f00000000;
	fma.rn.f32 	%f52, %f49, 0f37CBAC00, 0fBAB607ED;
	selp.f32 	%f53, 0fB94D4153, %f52, %p23;
	selp.f32 	%f54, 0f3C0885E4, 0f3D2AAABB, %p23;
	fma.rn.f32 	%f55, %f53, %f49, %f54;
	selp.f32 	%f56, 0fBE2AAAA8, 0fBEFFFFFF, %p23;
	fma.rn.f32 	%f57, %f55, %f49, %f56;
	fma.rn.f32 	%f58, %f57, %f51, %f50;
	and.b32  	%r229, %r227, 2;
	setp.eq.s32 	%p24, %r229, 0;
	mov.f32 	%f59, 0f00000000;
	sub.f32 	%f60, %f59, %f58;
	selp.f32 	%f61, %f58, %f60, %p24;
	mul.f32 	%f62, %f2, %f61;
	mul.wide.u32 	%rd43, %r320, 4;
	add.s64 	%rd44, %rd2, %rd43;
	st.global.f32 	[%rd44], %f62;
$L__BB11_31:
	mov.u32 	%r230, %nctaid.x;
	add.s32 	%r320, %r320, %r230;
	setp.lt.u32 	%p25, %r320, %r3;
	@%p25 bra 	$L__BB11_2;
$L__BB11_32:
	add.s32 	%r351, %r3, %r2;
	setp.ge.u32 	%p26, %r351, %r1;
	@%p26 bra 	$L__BB11_64;
	mov.u32 	%r71, %ntid.x;
	mov.u32 	%r72, %tid.x;
	shl.b32 	%r231, %r72, 2;
	mov.u32 	%r232, _ZZ13doRandomStuffIfLj128EEvPT_S1_jmP17curandStateXORWOWS3_E5sdata;
	add.s32 	%r73, %r232, %r231;
	cvt.f64.f32 	%fd27, %f1;
	mov.b32 	%r233, 1127219200;
	mov.b32 	%r234, -2147483648;
	mov.b64 	%fd28, {%r234, %r233};
	mov.u32 	%r74, %nctaid.x;
	mov.u64 	%rd56, __cudart_i2opi_f;
$L__BB11_34:
	setp.ge.u32 	%p27, %r72, %r138;
	mad.lo.s32 	%r235, %r351, %r71, %r72;
	mul.wide.u32 	%rd45, %r235, 48;
	add.s64 	%rd9, %rd3, %rd45;
	ld.global.v2.u32 	{%r370, %r369}, [%rd9];
	ld.global.v2.u32 	{%r368, %r367}, [%rd9+8];
	ld.global.v2.u32 	{%r366, %r372}, [%rd9+16];
	ld.global.v2.u32 	{%r82, %r359}, [%rd9+24];
	ld.global.f32 	%f11, [%rd9+32];
	ld.global.f64 	%fd208, [%rd9+40];
	mov.b32 	%r236, 0;
	st.volatile.shared.u32 	[%r73], %r236;
	@%p27 bra 	$L__BB11_48;
	mov.u32 	%r352, %r72;
	mov.u32 	%r358, %r372;
$L__BB11_36:
	mul.wide.u32 	%rd46, %r352, 4;
	add.s64 	%rd47, %rd1, %rd46;
	ld.global.f32 	%f12, [%rd47];
	setp.eq.s32 	%p28, %r359, 1;
	mov.b32 	%r359, 0;
	mov.u32 	%r372, %r358;
	mov.f64 	%fd209, %fd208;
	@%p28 bra 	$L__BB11_47;
	shr.u32 	%r239, %r369, 2;
	xor.b32  	%r240, %r239, %r369;
	shl.b32 	%r241, %r358, 4;
	shl.b32 	%r242, %r240, 1;
	xor.b32  	%r243, %r241, %r242;
	xor.b32  	%r244, %r243, %r358;
	xor.b32  	%r93, %r244, %r240;
	add.s32 	%r245, %r370, %r93;
	add.s32 	%r246, %r245, 362437;
	shr.u32 	%r247, %r368, 2;
	xor.b32  	%r248, %r247, %r368;
	shl.b32 	%r249, %r93, 4;
	shl.b32 	%r250, %r248, 1;
	xor.b32  	%r251, %r250, %r249;
	xor.b32  	%r252, %r251, %r248;
	xor.b32  	%r94, %r252, %r93;
	add.s32 	%r253, %r370, %r94;
	add.s32 	%r254, %r253, 724874;
	shr.u32 	%r255, %r367, 2;
	xor.b32  	%r256, %r255, %r367;
	shl.b32 	%r257, %r94, 4;
	shl.b32 	%r258, %r256, 1;
	xor.b32  	%r259, %r258, %r257;
	xor.b32  	%r260, %r259, %r256;
	xor.b32  	%r95, %r260, %r94;
	add.s32 	%r261, %r370, %r95;
	add.s32 	%r262, %r261, 1087311;
	shr.u32 	%r263, %r366, 2;
	xor.b32  	%r264, %r263, %r366;
	shl.b32 	%r265, %r95, 4;
	shl.b32 	%r266, %r264, 1;
	xor.b32  	%r267, %r266, %r265;
	xor.b32  	%r268, %r267, %r264;
	xor.b32  	%r372, %r268, %r95;
	add.s32 	%r370, %r370, 1449748;
	add.s32 	%r269, %r372, %r370;
	cvt.u64.u32 	%rd48, %r246;
	mul.wide.u32 	%rd49, %r254, 2097152;
	xor.b64  	%rd50, %rd49, %rd48;
	cvt.rn.f64.u64 	%fd124, %rd50;
	fma.rn.f64 	%fd203, %fd124, 0d3CA0000000000000, 0d3C90000000000000;
	cvt.u64.u32 	%rd51, %r262;
	mul.wide.u32 	%rd52, %r269, 2097152;
	xor.b64  	%rd53, %rd52, %rd51;
	cvt.rn.f64.u64 	%fd125, %rd53;
	fma.rn.f64 	%fd32, %fd125, 0d3CB0000000000000, 0d3CA0000000000000;
	{
	.reg .b32 %temp; 
	mov.b64 	{%temp, %r360}, %fd203;
	}
	{
	.reg .b32 %temp; 
	mov.b64 	{%r361, %temp}, %fd203;
	}
	setp.gt.s32 	%p29, %r360, 1048575;
	mov.b32 	%r362, -1023;
	@%p29 bra 	$L__BB11_39;
	mul.f64 	%fd203, %fd203, 0d4350000000000000;
	{
	.reg .b32 %temp; 
	mov.b64 	{%temp, %r360}, %fd203;
	}
	{
	.reg .b32 %temp; 
	mov.b64 	{%r361, %temp}, %fd203;
	}
	mov.b32 	%r362, -1077;
$L__BB11_39:
	add.s32 	%r271, %r360, -1;
	setp.gt.u32 	%p30, %r271, 2146435070;
	@%p30 bra 	$L__BB11_43;
	shr.u32 	%r274, %r360, 20;
	add.s32 	%r363, %r362, %r274;
	and.b32  	%r275, %r360, 1048575;
	or.b32  	%r276, %r275, 1072693248;
	mov.b64 	%fd204, {%r361, %r276};
	setp.lt.u32 	%p32, %r276, 1073127583;
	@%p32 bra 	$L__BB11_42;
	{
	.reg .b32 %temp; 
	mov.b64 	{%r277, %temp}, %fd204;
	}
	{
	.reg .b32 %temp; 
	mov.b64 	{%temp, %r278}, %fd204;
	}
	add.s32 	%r279, %r278, -1048576;
	mov.b64 	%fd204, {%r277, %r279};
	add.s32 	%r363, %r363, 1;
$L__BB11_42:
	add.f64 	%fd127, %fd204, 0dBFF0000000000000;
	add.f64 	%fd128, %fd204, 0d3FF0000000000000;
	rcp.approx.ftz.f64 	%fd129, %fd128;
	neg.f64 	%fd130, %fd128;
	fma.rn.f64 	%fd131, %fd130, %fd129, 0d3FF0000000000000;
	fma.rn.f64 	%fd132, %fd131, %fd131, %fd131;
	fma.rn.f64 	%fd133, %fd132, %fd129, %fd129;
	mul.f64 	%fd134, %fd127, %fd133;
	fma.rn.f64 	%fd135, %fd127, %fd133, %fd134;
	mul.f64 	%fd136, %fd135, %fd135;
	fma.rn.f64 	%fd137, %fd136, 0d3EB1380B3AE80F1E, 0d3ED0EE258B7A8B04;
	fma.rn.f64 	%fd138, %fd137, %fd136, 0d3EF3B2669F02676F;
	fma.rn.f64 	%fd139, %fd138, %fd136, 0d3F1745CBA9AB0956;
	fma.rn.f64 	%fd140, %fd139, %fd136, 0d3F3C71C72D1B5154;
	fma.rn.f64 	%fd141, %fd140, %fd136, 0d3F624924923BE72D;
	fma.rn.f64 	%fd142, %fd141, %fd136, 0d3F8999999999A3C4;
	fma.rn.f64 	%fd143, %fd142, %fd136, 0d3FB5555555555554;
	sub.f64 	%fd144, %fd127, %fd135;
	add.f64 	%fd145, %fd144, %fd144;
	neg.f64 	%fd146, %fd135;
	fma.rn.f64 	%fd147, %fd146, %fd127, %fd145;
	mul.f64 	%fd148, %fd133, %fd147;
	mul.f64 	%fd149, %fd136, %fd143;
	fma.rn.f64 	%fd150, %fd149, %fd135, %fd148;
	xor.b32  	%r280, %r363, -2147483648;
	mov.b32 	%r281, 1127219200;
	mov.b64 	%fd151, {%r280, %r281};
	sub.f64 	%fd152, %fd151, %fd28;
	fma.rn.f64 	%fd153, %fd152, 0d3FE62E42FEFA39EF, %fd135;
	fma.rn.f64 	%fd154, %fd152, 0dBFE62E42FEFA39EF, %fd153;
	sub.f64 	%fd155, %fd154, %fd135;
	sub.f64 	%fd156, %fd150, %fd155;
	fma.rn.f64 	%fd157, %fd152, 0d3C7ABC9E3B39803F, %fd156;
	add.f64 	%fd205, %fd153, %fd157;
	bra.uni 	$L__BB11_44;
$L__BB11_43:
	fma.rn.f64 	%fd126, %fd203, 0d7FF0000000000000, 0d7FF0000000000000;
	{
	.reg .b32 %temp; 
	mov.b64 	{%temp, %r272}, %fd203;
	}
	and.b32  	%r273, %r272, 2147483647;
	setp.eq.s32 	%p31, %r273, 0;
	selp.f64 	%fd205, 0dFFF0000000000000, %fd126, %p31;
$L__BB11_44:
	mul.f64 	%fd41, %fd205, 0dC000000000000000;
	{
	.reg .b32 %temp; 
	mov.b64 	{%temp, %r282}, %fd32;
	}
	shl.b32 	%r283, %r282, 1;
	setp.gt.u32 	%p33, %r283, -2038431744;
	mov.f64 	%fd158, 0d0000000000000000;
	mul.rn.f64 	%fd159, %fd32, %fd158;
	selp.f64 	%fd42, %fd159, %fd32, %p33;
	{
	.reg .b32 %temp; 
	mov.b64 	{%r284, %temp}, %fd42;
	}
	{
	.reg .b32 %temp; 
	mov.b64 	{%temp, %r285}, %fd42;
	}
	add.s32 	%r286, %r285, 1048576;
	mov.b64 	%fd160, {%r284, %r286};
	cvt.rni.f64.f64 	%fd161, %fd160;
	cvt.rzi.s64.f64 	%rd54, %fd161;
	cvt.u32.u64 	%r287, %rd54;
	fma.rn.f64 	%fd162, %fd161, 0dBFE0000000000000, %fd42;
	mul.f64 	%fd163, %fd162, 0d3CA1A62633145C07;
	fma.rn.f64 	%fd164, %fd162, 0d400921FB54442D18, %fd163;
	mul.rn.f64 	%fd165, %fd164, %fd164;
	fma.rn.f64 	%fd166, %fd165, 0dBDA8FF8320FD8164, 0d3E21EEA7C1EF8528;
	fma.rn.f64 	%fd167, %fd166, %fd165, 0dBE927E4F8E06E6D9;
	fma.rn.f64 	%fd168, %fd167, %fd165, 0d3EFA01A019DDBCE9;
	fma.rn.f64 	%fd169, %fd168, %fd165, 0dBF56C16C16C15D47;
	fma.rn.f64 	%fd170, %fd169, %fd165, 0d3FA5555555555551;
	fma.rn.f64 	%fd171, %fd170, %fd165, 0dBFE0000000000000;
	fma.rn.f64 	%fd172, %fd171, %fd165, 0d3FF0000000000000;
	fma.rn.f64 	%fd173, %fd165, 0d3DE5DB65F9785EBA, 0dBE5AE5F12CB0D246;
	fma.rn.f64 	%fd174, %fd173, %fd165, 0d3EC71DE369ACE392;
	fma.rn.f64 	%fd175, %fd174, %fd165, 0dBF2A01A019DB62A1;
	fma.rn.f64 	%fd176, %fd175, %fd165, 0d3F81111111110818;
	fma.rn.f64 	%fd177, %fd176, %fd165, 0dBFC5555555555554;
	fma.rn.f64 	%fd178, %fd177, %fd165, 0d0000000000000000;
	fma.rn.f64 	%fd179, %fd178, %fd164, %fd164;
	and.b64  	%rd55, %rd54, 1;
	setp.eq.b64 	%p34, %rd55, 1;
	{
	.reg .b32 %temp; 
	mov.b64 	{%temp, %r288}, %fd179;
	}
	{
	.reg .b32 %temp; 
	mov.b64 	{%r289, %temp}, %fd179;
	}
	xor.b32  	%r290, %r288, -2147483648;
	mov.b64 	%fd180, {%r289, %r290};
	selp.f64 	%fd206, %fd172, %fd179, %p34;
	selp.f64 	%fd207, %fd180, %fd172, %p34;
	and.b32  	%r291, %r287, 2;
	setp.eq.s32 	%p35, %r291, 0;
	@%p35 bra 	$L__BB11_46;
	{
	.reg .b32 %temp; 
	mov.b64 	{%temp, %r292}, %fd206;
	}
	{
	.reg .b32 %temp; 
	mov.b64 	{%r293, %temp}, %fd206;
	}
	xor.b32  	%r294, %r292, -2147483648;
	mov.b64 	%fd206, {%r293, %r294};
	{
	.reg .b32 %temp; 
	mov.b64 	{%temp, %r295}, %fd207;
	}
	{
	.reg .b32 %temp; 
	mov.b64 	{%r296, %temp}, %fd207;
	}
	xor.b32  	%r297, %r295, -2147483648;
	mov.b64 	%fd207, {%r296, %r297};
$L__BB11_46:
	sqrt.rn.f64 	%fd181, %fd41;
	mov.f64 	%fd182, 0d0000000000000000;
	add.rn.f64 	%fd183, %fd207, %fd182;
	cvt.rzi.f64.f64 	%fd184, %fd42;
	setp.eq.f64 	%p36, %fd42, %fd184;
	mul.rn.f64 	%fd185, %fd42, %fd182;
	selp.f64 	%fd186, %fd185, %fd206, %p36;
	mul.f64 	%fd209, %fd181, %fd186;
	mul.f64 	%fd208, %fd181, %fd183;
	mov.b32 	%r359, 1;
	mov.u32 	%r366, %r95;
	mov.u32 	%r367, %r94;
	mov.u32 	%r368, %r93;
	mov.u32 	%r369, %r358;
	mov.u32 	%r358, %r372;
$L__BB11_47:
	mul.f64 	%fd187, %fd209, %fd27;
	cvt.f64.f32 	%fd188, %f12;
	ld.volatile.shared.f32 	%f63, [%r73];
	cvt.f64.f32 	%fd189, %f63;
	fma.rn.f64 	%fd190, %fd187, %fd188, %fd189;
	cvt.rn.f32.f64 	%f64, %fd190;
	st.volatile.shared.f32 	[%r73], %f64;
	add.s32 	%r352, %r352, %r71;
	setp.lt.u32 	%p37, %r352, %r138;
	@%p37 bra 	$L__BB11_36;
$L__BB11_48:
	setp.gt.u32 	%p38, %r72, 63;
	bar.sync 	0;
	@%p38 bra 	$L__BB11_50;
	ld.volatile.shared.f32 	%f65, [%r73+256];
	ld.volatile.shared.f32 	%f66, [%r73];
	add.f32 	%f67, %f65, %f66;
	st.volatile.shared.f32 	[%r73], %f67;
$L__BB11_50:
	setp.gt.u32 	%p39, %r72, 31;
	bar.sync 	0;
	@%p39 bra 	$L__BB11_53;
	setp.gt.u32 	%p40, %r72, 15;
	ld.volatile.shared.f32 	%f68, [%r73+128];
	ld.volatile.shared.f32 	%f69, [%r73];
	add.f32 	%f70, %f68, %f69;
	st.volatile.shared.f32 	[%r73], %f70;
	@%p40 bra 	$L__BB11_53;
	ld.volatile.shared.f32 	%f71, [%r73+64];
	ld.volatile.shared.f32 	%f72, [%r73];
	add.f32 	%f73, %f71, %f72;
	st.volatile.shared.f32 	[%r73], %f73;
	ld.volatile.shared.f32 	%f74, [%r73+32];
	ld.volatile.shared.f32 	%f75, [%r73];
	add.f32 	%f76, %f74, %f75;
	st.volatile.shared.f32 	[%r73], %f76;
	ld.volatile.shared.f32 	%f77, [%r73+16];
	ld.volatile.shared.f32 	%f78, [%r73];
	add.f32 	%f79, %f77, %f78;
	st.volatile.shared.f32 	[%r73], %f79;
	ld.volatile.shared.f32 	%f80, [%r73+8];
	ld.volatile.shared.f32 	%f81, [%r73];
	add.f32 	%f82, %f80, %f81;
	st.volatile.shared.f32 	[%r73], %f82;
	ld.volatile.shared.f32 	%f83, [%r73+4];
	ld.volatile.shared.f32 	%f84, [%r73];
	add.f32 	%f85, %f83, %f84;
	st.volatile.shared.f32 	[%r73], %f85;
$L__BB11_53:
	setp.ne.s32 	%p41, %r72, 0;
	st.global.v2.u32 	[%rd9], {%r370, %r369};
	st.global.v2.u32 	[%rd9+8], {%r368, %r367};
	st.global.v2.u32 	[%rd9+16], {%r366, %r372};
	st.global.v2.u32 	[%rd9+24], {%r82, %r359};
	st.global.f32 	[%rd9+32], %f11;
	st.global.f64 	[%rd9+40], %fd208;
	@%p41 bra 	$L__BB11_63;
	ld.volatile.shared.f32 	%f13, [_ZZ13doRandomStuffIfLj128EEvPT_S1_jmP17curandStateXORWOWS3_E5sdata];
	mul.f32 	%f86, %f13, 0f3F22F983;
	cvt.rni.s32.f32 	%r381, %f86;
	cvt.rn.f32.s32 	%f87, %r381;
	fma.rn.f32 	%f88, %f87, 0fBFC90FDA, %f13;
	fma.rn.f32 	%f89, %f87, 0fB3A22168, %f88;
	fma.rn.f32 	%f108, %f87, 0fA7C234C5, %f89;
	abs.f32 	%f15, %f13;
	setp.ltu.f32 	%p42, %f15, 0f47CE4780;
	@%p42 bra 	$L__BB11_62;
	setp.neu.f32 	%p43, %f15, 0f7F800000;
	@%p43 bra 	$L__BB11_57;
	mov.f32 	%f92, 0f00000000;
	mul.rn.f32 	%f108, %f13, %f92;
	mov.b32 	%r381, 0;
	bra.uni 	$L__BB11_62;
$L__BB11_57:
	mov.b32 	%r124, %f13;
	shl.b32 	%r300, %r124, 8;
	or.b32  	%r125, %r300, -2147483648;
	mov.b64 	%rd69, 0;
	mov.b32 	%r378, 0;
	mov.u64 	%rd67, %rd56;
	mov.u64 	%rd68, %rd4;
$L__BB11_58:
	.pragma "nounroll";
	ld.global.nc.u32 	%r301, [%rd67];
	mad.wide.u32 	%rd58, %r301, %r125, %rd69;
	shr.u64 	%rd69, %rd58, 32;
	st.local.u32 	[%rd68], %rd58;
	add.s32 	%r378, %r378, 1;
	add.s64 	%rd68, %rd68, 4;
	add.s64 	%rd67, %rd67, 4;
	setp.ne.s32 	%p44, %r378, 6;
	@%p44 bra 	$L__BB11_58;
	shr.u32 	%r302, %r124, 23;
	st.local.u32 	[%rd4+24], %rd69;
	and.b32  	%r128, %r302, 31;
	and.b32  	%r303, %r302, 224;
	add.s32 	%r304, %r303, -128;
	shr.u32 	%r305, %r304, 5;
	mul.wide.u32 	%rd59, %r305, 4;
	sub.s64 	%rd16, %rd4, %rd59;
	ld.local.u32 	%r379, [%rd16+24];
	ld.local.u32 	%r380, [%rd16+20];
	setp.eq.s32 	%p45, %r128, 0;
	@%p45 bra 	$L__BB11_61;
	shf.l.wrap.b32 	%r379, %r380, %r379, %r128;
	ld.local.u32 	%r306, [%rd16+16];
	shf.l.wrap.b32 	%r380, %r306, %r380, %r128;
$L__BB11_61:
	shr.u32 	%r307, %r379, 30;
	shf.l.wrap.b32 	%r308, %r380, %r379, 2;
	shl.b32 	%r309, %r380, 2;
	shr.u32 	%r310, %r308, 31;
	add.s32 	%r311, %r310, %r307;
	neg.s32 	%r312, %r311;
	setp.lt.s32 	%p46, %r124, 0;
	selp.b32 	%r381, %r312, %r311, %p46;
	xor.b32  	%r313, %r308, %r124;
	shr.s32 	%r314, %r308, 31;
	xor.b32  	%r315, %r314, %r308;
	xor.b32  	%r316, %r314, %r309;
	cvt.u64.u32 	%rd60, %r315;
	shl.b64 	%rd61, %rd60, 32;
	cvt.u64.u32 	%rd62, %r316;
	or.b64  	%rd63, %rd61, %rd62;
	cvt.rn.f64.s64 	%fd191, %rd63;
	mul.f64 	%fd192, %fd191, 0d3BF921FB54442D19;
	cvt.rn.f32.f64 	%f90, %fd192;
	neg.f32 	%f91, %f90;
	setp.lt.s32 	%p47, %r313, 0;
	selp.f32 	%f108, %f91, %f90, %p47;
$L__BB11_62:
	mul.rn.f32 	%f93, %f108, %f108;
	and.b32  	%r318, %r381, 1;
	setp.eq.b32 	%p48, %r318, 1;
	selp.f32 	%f94, 0f3F800000, %f108, %p48;
	fma.rn.f32 	%f95, %f93, %f94, 0f00000000;
	fma.rn.f32 	%f96, %f93, 0f37CBAC00, 0fBAB607ED;
	selp.f32 	%f97, %f96, 0fB94D4153, %p48;
	selp.f32 	%f98, 0f3D2AAABB, 0f3C0885E4, %p48;
	fma.rn.f32 	%f99, %f97, %f93, %f98;
	selp.f32 	%f100, 0fBEFFFFFF, 0fBE2AAAA8, %p48;
	fma.rn.f32 	%f101, %f99, %f93, %f100;
	fma.rn.f32 	%f102, %f101, %f95, %f94;
	and.b32  	%r319, %r381, 2;
	setp.eq.s32 	%p49, %r319, 0;
	mov.f32 	%f103, 0f00000000;
	sub.f32 	%f104, %f103, %f102;
	selp.f32 	%f105, %f102, %f104, %p49;
	mul.f32 	%f106, %f2, %f105;
	mul.wide.u32 	%rd64, %r351, 4;
	add.s64 	%rd65, %rd2, %rd64;
	st.global.f32 	[%rd65], %f106;
$L__BB11_63:
	add.s32 	%r351, %r351, %r74;
	setp.lt.u32 	%p50, %r351, %r1;
	@%p50 bra 	$L__BB11_34;
$L__BB11_64:
	ret;

}
	// .globl	_Z13doRandomStuffIfLj256EEvPT_S1_jmP17curandStateXORWOWS3_
.visible .entry _Z13doRandomStuffIfLj256EEvPT_S1_jmP17curandStateXORWOWS3_(
	.param .u64 .ptr .align 1 _Z13doRandomStuffIfLj256EEvPT_S1_jmP17curandStateXORWOWS3__param_0,
	.param .u64 .ptr .align 1 _Z13doRandomStuffIfLj256EEvPT_S1_jmP17curandStateXORWOWS3__param_1,
	.param .u32 _Z13doRandomStuffIfLj256EEvPT_S1_jmP17curandStateXORWOWS3__param_2,
	.param .u64 _Z13doRandomStuffIfLj256EEvPT_S1_jmP17curandStateXORWOWS3__param_3,
	.param .u64 .ptr .align 1 _Z13doRandomStuffIfLj256EEvPT_S1_jmP17curandStateXORWOWS3__param_4,
	.param .u64 .ptr .align 1 _Z13doRandomStuffIfLj256EEvPT_S1_jmP17curandStateXORWOWS3__param_5
)
{
	.local .align 4 .b8 	__local_depot12[28];
	.reg .b64 	%SP;
	.reg .b64 	%SPL;
	.reg .pred 	%p<53>;
	.reg .b32 	%r<382>;
	.reg .b32 	%f<115>;
	.reg .b64 	%rd<70>;
	.reg .b64 	%fd<211>;
	// demoted variable
	.shared .align 4 .b8 _ZZ13doRandomStuffIfLj256EEvPT_S1_jmP17curandStateXORWOWS3_E5sdata[1024];
	mov.u64 	%SPL, __local_depot12;
	ld.param.u64 	%rd17, [_Z13doRandomStuffIfLj256EEvPT_S1_jmP17curandStateXORWOWS3__param_0];
	ld.param.u64 	%rd18, [_Z13doRandomStuffIfLj256EEvPT_S1_jmP17curandStateXORWOWS3__param_1];
	ld.param.u32 	%r138, [_Z13doRandomStuffIfLj256EEvPT_S1_jmP17curandStateXORWOWS3__param_2];
	ld.param.u64 	%rd19, [_Z13doRandomStuffIfLj256EEvPT_S1_jmP17curandStateXORWOWS3__param_4];
	cvta.to.global.u64 	%rd1, %rd17;
	cvta.to.global.u64 	%rd2, %rd18;
	cvta.to.global.u64 	%rd3, %rd19;
	add.u64 	%rd4, %SPL, 0;
	ld.const.v2.u32 	{%r1, %r139}, [c_conf];
	mov.b32 	%f1, %r139;
	ld.const.f32 	%f2, [c_conf+8];
	mov.u32 	%r2, %ctaid.x;
	shr.u32 	%r3, %r1, 1;
	setp.ge.u32 	%p1, %r2, %r3;
	@%p1 bra 	$L__BB12_34;
	mov.u32 	%r4, %ntid.x;
	mov.u32 	%r5, %tid.x;
	shl.b32 	%r140, %r5, 2;
	mov.u32 	%r141, _ZZ13doRandomStuffIfLj256EEvPT_S1_jmP17curandStateXORWOWS3_E5sdata;
	add.s32 	%r6, %r141, %r140;
	mov.b32 	%r142, 1127219200;
	mov.b32 	%r143, -2147483648;
	mov.b64 	%fd1, {%r143, %r142};
	cvt.f64.f32 	%fd117, %f1;
	mov.u32 	%r320, %r2;
$L__BB12_2:
	setp.ge.u32 	%p2, %r5, %r138;
	mad.lo.s32 	%r144, %r320, %r4, %r5;
	mul.wide.u32 	%rd21, %r144, 48;
	add.s64 	%rd5, %rd3, %rd21;
	ld.global.v2.u32 	{%r338, %r337}, [%rd5];
	ld.global.v2.u32 	{%r336, %r335}, [%rd5+8];
	ld.global.v2.u32 	{%r334, %r340}, [%rd5+16];
	ld.global.v2.u32 	{%r14, %r322}, [%rd5+24];
	ld.global.f32 	%f3, [%rd5+32];
	ld.global.f64 	%fd199, [%rd5+40];
	mov.b32 	%r145, 0;
	st.volatile.shared.u32 	[%r6], %r145;
	@%p2 bra 	$L__BB12_16;
	mov.u32 	%r321, %r5;
	mov.u32 	%r328, %r340;
$L__BB12_4:
	mul.wide.u32 	%rd22, %r321, 4;
	add.s64 	%rd23, %rd1, %rd22;
	ld.global.f32 	%f4, [%rd23];
	setp.eq.s32 	%p3, %r322, 1;
	mov.b32 	%r322, 0;
	mov.u32 	%r340, %r328;
	mov.f64 	%fd200, %fd199;
	@%p3 bra 	$L__BB12_15;
	shr.u32 	%r148, %r337, 2;
	xor.b32  	%r149, %r148, %r337;
	shl.b32 	%r150, %r328, 4;
	shl.b32 	%r151, %r149, 1;
	xor.b32  	%r152, %r150, %r151;
	xor.b32  	%r153, %r152, %r328;
	xor.b32  	%r25, %r153, %r149;
	add.s32 	%r154, %r338, %r25;
	add.s32 	%r155, %r154, 362437;
	shr.u32 	%r156, %r336, 2;
	xor.b32  	%r157, %r156, %r336;
	shl.b32 	%r158, %r25, 4;
	shl.b32 	%r159, %r157, 1;
	xor.b32  	%r160, %r159, %r158;
	xor.b32  	%r161, %r160, %r157;
	xor.b32  	%r26, %r161, %r25;
	add.s32 	%r162, %r338, %r26;
	add.s32 	%r163, %r162, 724874;
	shr.u32 	%r164, %r335, 2;
	xor.b32  	%r165, %r164, %r335;
	shl.b32 	%r166, %r26, 4;
	shl.b32 	%r167, %r165, 1;
	xor.b32  	%r168, %r167, %r166;
	xor.b32  	%r169, %r168, %r165;
	xor.b32  	%r27, %r169, %r26;
	add.s32 	%r170, %r338, %r27;
	add.s32 	%r171, %r170, 1087311;
	shr.u32 	%r172, %r334, 2;
	xor.b32  	%r173, %r172, %r334;
	shl.b32 	%r174, %r27, 4;
	shl.b32 	%r175, %r173, 1;
	xor.b32  	%r176, %r175, %r174;
	xor.b32  	%r177, %r176, %r173;
	xor.b32  	%r340, %r177, %r27;
	add.s32 	%r338, %r338, 1449748;
	add.s32 	%r178, %r340, %r338;
	cvt.u64.u32 	%rd24, %r155;
	mul.wide.u32 	%rd25, %r163, 2097152;
	xor.b64  	%rd26, %rd25, %rd24;
	cvt.rn.f64.u64 	%fd54, %rd26;
	fma.rn.f64 	%fd194, %fd54, 0d3CA0000000000000, 0d3C90000000000000;
	cvt.u64.u32 	%rd27, %r171;
	mul.wide.u32 	%rd28, %r178, 2097152;
	xor.b64  	%rd29, %rd28, %rd27;
	cvt.rn.f64.u64 	%fd55, %rd29;
	fma.rn.f64 	%fd5, %fd55, 0d3CB0000000000000, 0d3CA0000000000000;
	{
	.reg .b32 %temp; 
	mov.b64 	{%temp, %r329}, %fd194;
	}
	{
	.reg .b32 %temp; 
	mov.b64 	{%r330, %temp}, %fd194;
	}
	setp.gt.s32 	%p4, %r329, 1048575;
	mov.b32 	%r331, -1023;
	@%p4 bra 	$L__BB12_7;
	mul.f64 	%fd194, %fd194, 0d4350000000000000;
	{
	.reg .b32 %temp; 
	mov.b64 	{%temp, %r329}, %fd194;
	}
	{
	.reg .b32 %temp; 
	mov.b64 	{%r330, %temp}, %fd194;
	}
	mov.b32 	%r331, -1077;
$L__BB12_7:
	add.s32 	%r180, %r329, -1;
	setp.gt.u32 	%p5, %r180, 2146435070;
	@%p5 bra 	$L__BB12_11;
	shr.u32 	%r183, %r329, 20;
	add.s32 	%r332, %r331, %r183;
	and.b32  	%r184, %r329, 1048575;
	or.b32  	%r185, %r184, 1072693248;
	mov.b64 	%fd195, {%r330, %r185};
	setp.lt.u32 	%p7, %r185, 1073127583;
	@%p7 bra 	$L__BB12_10;
	{
	.reg .b32 %temp; 
	mov.b64 	{%r186, %temp}, %fd195;
	}
	{
	.reg .b32 %temp; 
	mov.b64 	{%temp, %r187}, %fd195;
	}
	add.s32 	%r188, %r187, -1048576;
	mov.b64 	%fd195, {%r186, %r188};
	add.s32 	%r332, %r332, 1;
$L__BB12_10:
	add.f64 	%fd57, %fd195, 0dBFF0000000000000;
	add.f64 	%fd58, %fd195, 0d3FF0000000000000;
	rcp.approx.ftz.f64 	%fd59, %fd58;
	neg.f64 	%fd60, %fd58;
	fma.rn.f64 	%fd61, %fd60, %fd59, 0d3FF0000000000000;
	fma.rn.f64 	%fd62, %fd61, %fd61, %fd61;
	fma.rn.f64 	%fd63, %fd62, %fd59, %fd59;
	mul.f64 	%fd64, %fd57, %fd63;
	fma.rn.f64 	%fd65, %fd57, %fd63, %fd64;
	mul.f64 	%fd66, %fd65, %fd65;
	fma.rn.f64 	%fd67, %fd66, 0d3EB1380B3AE80F1E, 0d3ED0EE258B7A8B04;
	fma.rn.f64 	%fd68, %fd67, %fd66, 0d3EF3B2669F02676F;
	fma.rn.f64 	%fd69, %fd68, %fd66, 0d3F1745CBA9AB0956;
	fma.rn.f64 	%fd70, %fd69, %fd66, 0d3F3C71C72D1B5154;
	fma.rn.f64 	%fd71, %fd70, %fd66, 0d3F624924923BE72D;
	fma.rn.f64 	%fd72, %fd71, %fd66, 0d3F8999999999A3C4;
	fma.rn.f64 	%fd73, %fd72, %fd66, 0d3FB5555555555554;
	sub.f64 	%fd74, %fd57, %fd65;
	add.f64 	%fd75, %fd74, %fd74;
	neg.f64 	%fd76, %fd65;
	fma.rn.f64 	%fd77, %fd76, %fd57, %fd75;
	mul.f64 	%fd78, %fd63, %fd77;
	mul.f64 	%fd79, %fd66, %fd73;
	fma.rn.f64 	%fd80, %fd79, %fd65, %fd78;
	xor.b32  	%r189, %r332, -2147483648;
	mov.b32 	%r190, 1127219200;
	mov.b64 	%fd81, {%r189, %r190};
	sub.f64 	%fd82, %fd81, %fd1;
	fma.rn.f64 	%fd83, %fd82, 0d3FE62E42FEFA39EF, %fd65;
	fma.rn.f64 	%fd84, %fd82, 0dBFE62E42FEFA39EF, %fd83;
	sub.f64 	%fd85, %fd84, %fd65;
	sub.f64 	%fd86, %fd80, %fd85;
	fma.rn.f64 	%fd87, %fd82, 0d3C7ABC9E3B39803F, %fd86;
	add.f64 	%fd196, %fd83, %fd87;
	bra.uni 	$L__BB12_12;
$L__BB12_11:
	fma.rn.f64 	%fd56, %fd194, 0d7FF0000000000000, 0d7FF0000000000000;
	{
	.reg .b32 %temp; 
	mov.b64 	{%temp, %r181}, %fd194;
	}
	and.b32  	%r182, %r181, 2147483647;
	setp.eq.s32 	%p6, %r182, 0;
	selp.f64 	%fd196, 0dFFF0000000000000, %fd56, %p6;
$L__BB12_12:
	mul.f64 	%fd14, %fd196, 0dC000000000000000;
	{
	.reg .b32 %temp; 
	mov.b64 	{%temp, %r191}, %fd5;
	}
	shl.b32 	%r192, %r191, 1;
	setp.gt.u32 	%p8, %r192, -2038431744;
	mov.f64 	%fd88, 0d0000000000000000;
	mul.rn.f64 	%fd89, %fd5, %fd88;
	selp.f64 	%fd15, %fd89, %fd5, %p8;
	{
	.reg .b32 %temp; 
	mov.b64 	{%r193, %temp}, %fd15;
	}
	{
	.reg .b32 %temp; 
	mov.b64 	{%temp, %r194}, %fd15;
	}
	add.s32 	%r195, %r194, 1048576;
	mov.b64 	%fd90, {%r193, %r195};
	cvt.rni.f64.f64 	%fd91, %fd90;
	cvt.rzi.s64.f64 	%rd30, %fd91;
	cvt.u32.u64 	%r196, %rd30;
	fma.rn.f64 	%fd92, %fd91, 0dBFE0000000000000, %fd15;
	mul.f64 	%fd93, %fd92, 0d3CA1A62633145C07;
	fma.rn.f64 	%fd94, %fd92, 0d400921FB54442D18, %fd93;
	mul.rn.f64 	%fd95, %fd94, %fd94;
	fma.rn.f64 	%fd96, %fd95, 0dBDA8FF8320FD8164, 0d3E21EEA7C1EF8528;
	fma.rn.f64 	%fd97, %fd96, %fd95, 0dBE927E4F8E06E6D9;
	fma.rn.f64 	%fd98, %fd97, %fd95, 0d3EFA01A019DDBCE9;
	fma.rn.f64 	%fd99, %fd98, %fd95, 0dBF56C16C16C15D47;
	fma.rn.f64 	%fd100, %fd99, %fd95, 0d3FA5555555555551;
	fma.rn.f64 	%fd101, %fd100, %fd95, 0dBFE0000000000000;
	fma.rn.f64 	%fd102, %fd101, %fd95, 0d3FF0000000000000;
	fma.rn.f64 	%fd103, %fd95, 0d3DE5DB65F9785EBA, 0dBE5AE5F12CB0D246;
	fma.rn.f64 	%fd104, %fd103, %fd95, 0d3EC71DE369ACE392;
	fma.rn.f64 	%fd105, %fd104, %fd95, 0dBF2A01A019DB62A1;
	fma.rn.f64 	%fd106, %fd105, %fd95, 0d3F81111111110818;
	fma.rn.f64 	%fd107, %fd106, %fd95, 0dBFC5555555555554;
	fma.rn.f64 	%fd108, %fd107, %fd95, 0d0000000000000000;
	fma.rn.f64 	%fd109, %fd108, %fd94, %fd94;
	and.b64  	%rd31, %rd30, 1;
	setp.eq.b64 	%p9, %rd31, 1;
	{
	.reg .b32 %temp; 
	mov.b64 	{%temp, %r197}, %fd109;
	}
	{
	.reg .b32 %temp; 
	mov.b64 	{%r198, %temp}, %fd109;
	}
	xor.b32  	%r199, %r197, -2147483648;
	mov.b64 	%fd110, {%r198, %r199};
	selp.f64 	%fd197, %fd102, %fd109, %p9;
	selp.f64 	%fd198, %fd110, %fd102, %p9;
	and.b32  	%r200, %r196, 2;
	setp.eq.s32 	%p10, %r200, 0;
	@%p10 bra 	$L__BB12_14;
	{
	.reg .b32 %temp; 
	mov.b64 	{%temp, %r201}, %fd197;
	}
	{
	.reg .b32 %temp; 
	mov.b64 	{%r202, %temp}, %fd197;
	}
	xor.b32  	%r203, %r201, -2147483648;
	mov.b64 	%fd197, {%r202, %r203};
	{
	.reg .b32 %temp; 
	mov.b64 	{%temp, %r204}, %fd198;
	}
	{
	.reg .b32 %temp; 
	mov.b64 	{%r205, %temp}, %fd198;
	}
	xor.b32  	%r206, %r204, -2147483648;
	mov.b64 	%fd198, {%r205, %r206};
$L__BB12_14:
	sqrt.rn.f64 	%fd111, %fd14;
	mov.f64 	%fd112, 0d0000000000000000;
	add.rn.f64 	%fd113, %fd198, %fd112;
	cvt.rzi.f64.f64 	%fd114, %fd15;
	setp.eq.f64 	%p11, %fd15, %fd114;
	mul.rn.f64 	%fd115, %fd15, %fd112;
	selp.f64 	%fd116, %fd115, %fd197, %p11;
	mul.f64 	%fd200, %fd111, %fd116;
	mul.f64 	%fd199, %fd111, %fd113;
	mov.b32 	%r322, 1;
	mov.u32 	%r334, %r27;
	mov.u32 	%r335, %r26;
	mov.u32 	%r336, %r25;
	mov.u32 	%r337, %r328;
	mov.u32 	%r328, %r340;
$L__BB12_15:
	mul.f64 	%fd118, %fd200, %fd117;
	cvt.f64.f32 	%fd119, %f4;
	ld.volatile.shared.f32 	%f19, [%r6];
	cvt.f64.f32 	%fd120, %f19;
	fma.rn.f64 	%fd121, %fd118, %fd119, %fd120;
	cvt.rn.f32.f64 	%f20, %fd121;
	st.volatile.shared.f32 	[%r6], %f20;
	add.s32 	%r321, %r321, %r4;
	setp.lt.u32 	%p12, %r321, %r138;
	@%p12 bra 	$L__BB12_4;
$L__BB12_16:
	setp.gt.u32 	%p13, %r5, 127;
	bar.sync 	0;
	@%p13 bra 	$L__BB12_18;
	ld.volatile.shared.f32 	%f21, [%r6+512];
	ld.volatile.shared.f32 	%f22, [%r6];
	add.f32 	%f23, %f21, %f22;
	st.volatile.shared.f32 	[%r6], %f23;
$L__BB12_18:
	setp.gt.u32 	%p14, %r5, 63;
	bar.sync 	0;
	@%p14 bra 	$L__BB12_20;
	ld.volatile.shared.f32 	%f24, [%r6+256];
	ld.volatile.shared.f32 	%f25, [%r6];
	add.f32 	%f26, %f24, %f25;
	st.volatile.shared.f32 	[%r6], %f26;
$L__BB12_20:
	setp.gt.u32 	%p15, %r5, 31;
	bar.sync 	0;
	@%p15 bra 	$L__BB12_23;
	setp.gt.u32 	%p16, %r5, 15;
	ld.volatile.shared.f32 	%f27, [%r6+128];
	ld.volatile.shared.f32 	%f28, [%r6];
	add.f32 	%f29, %f27, %f28;
	st.volatile.shared.f32 	[%r6], %f29;
	@%p16 bra 	$L__BB12_23;
	ld.volatile.shared.f32 	%f30, [%r6+64];
	ld.volatile.shared.f32 	%f31, [%r6];
	add.f32 	%f32, %f30, %f31;
	st.volatile.shared.f32 	[%r6], %f32;
	ld.volatile.shared.f32 	%f33, [%r6+32];
	ld.volatile.shared.f32 	%f34, [%r6];
	add.f32 	%f35, %f33, %f34;
	st.volatile.shared.f32 	[%r6], %f35;
	ld.volatile.shared.f32 	%f36, [%r6+16];
	ld.volatile.shared.f32 	%f37, [%r6];
	add.f32 	%f38, %f36, %f37;
	st.volatile.shared.f32 	[%r6], %f38;
	ld.volatile.shared.f32 	%f39, [%r6+8];
	ld.volatile.shared.f32 	%f40, [%r6];
	add.f32 	%f41, %f39, %f40;
	st.volatile.shared.f32 	[%r6], %f41;
	ld.volatile.shared.f32 	%f42, [%r6+4];
	ld.volatile.shared.f32 	%f43, [%r6];
	add.f32 	%f44, %f42, %f43;
	st.volatile.shared.f32 	[%r6], %f44;
$L__BB12_23:
	setp.ne.s32 	%p17, %r5, 0;
	st.global.v2.u32 	[%rd5], {%r338, %r337};
	st.global.v2.u32 	[%rd5+8], {%r336, %r335};
	st.global.v2.u32 	[%rd5+16], {%r334, %r340};
	st.global.v2.u32 	[%rd5+24], {%r14, %r322};
	st.global.f32 	[%rd5+32], %f3;
	st.global.f64 	[%rd5+40], %fd199;
	@%p17 bra 	$L__BB12_33;
	ld.volatile.shared.f32 	%f5, [_ZZ13doRandomStuffIfLj256EEvPT_S1_jmP17curandStateXORWOWS3_E5sdata];
	mul.f32 	%f45, %f5, 0f3F22F983;
	cvt.rni.s32.f32 	%r350, %f45;
	cvt.rn.f32.s32 	%f46, %r350;
	fma.rn.f32 	%f47, %f46, 0fBFC90FDA, %f5;
	fma.rn.f32 	%f48, %f46, 0fB3A22168, %f47;
	fma.rn.f32 	%f113, %f46, 0fA7C234C5, %f48;
	abs.f32 	%f7, %f5;
	setp.ltu.f32 	%p18, %f7, 0f47CE4780;
	@%p18 bra 	$L__BB12_32;
	setp.neu.f32 	%p19, %f7, 0f7F800000;
	@%p19 bra 	$L__BB12_27;
	mov.f32 	%f51, 0f00000000;
	mul.rn.f32 	%f113, %f5, %f51;
	mov.b32 	%r350, 0;
	bra.uni 	$L__BB12_32;
$L__BB12_27:
	mov.b32 	%r56, %f5;
	shl.b32 	%r209, %r56, 8;
	or.b32  	%r57, %r209, -2147483648;
	mov.b64 	%rd66, 0;
	mov.b32 	%r347, 0;
$L__BB12_28:
	.pragma "nounroll";
	mul.wide.u32 	%rd33, %r347, 4;
	mov.u64 	%rd34, __cudart_i2opi_f;
	add.s64 	%rd35, %rd34, %rd33;
	ld.global.nc.u32 	%r210, [%rd35];
	mad.wide.u32 	%rd36, %r210, %r57, %rd66;
	shr.u64 	%rd66, %rd36, 32;
	add.s64 	%rd37, %rd4, %rd33;
	st.local.u32 	[%rd37], %rd36;
	add.s32 	%r347, %r347, 1;
	setp.ne.s32 	%p20, %r347, 6;
	@%p20 bra 	$L__BB12_28;
	shr.u32 	%r211, %r56, 23;
	st.local.u32 	[%rd4+24], %rd66;
	and.b32  	%r60, %r211, 31;
	and.b32  	%r212, %r211, 224;
	add.s32 	%r213, %r212, -128;
	shr.u32 	%r214, %r213, 5;
	mul.wide.u32 	%rd38, %r214, 4;
	sub.s64 	%rd8, %rd4, %rd38;
	ld.local.u32 	%r348, [%rd8+24];
	ld.local.u32 	%r349, [%rd8+20];
	setp.eq.s32 	%p21, %r60, 0;
	@%p21 bra 	$L__BB12_31;
	shf.l.wrap.b32 	%r348, %r349, %r348, %r60;
	ld.local.u32 	%r215, [%rd8+16];
	shf.l.wrap.b32 	%r349, %r215, %r349, %r60;
$L__BB12_31:
	shr.u32 	%r216, %r348, 30;
	shf.l.wrap.b32 	%r217, %r349, %r348, 2;
	shl.b32 	%r218, %r349, 2;
	shr.u32 	%r219, %r217, 31;
	add.s32 	%r220, %r219, %r216;
	neg.s32 	%r221, %r220;
	setp.lt.s32 	%p22, %r56, 0;
	selp.b32 	%r350, %r221, %r220, %p22;
	xor.b32  	%r222, %r217, %r56;
	shr.s32 	%r223, %r217, 31;
	xor.b32  	%r224, %r223, %r217;
	xor.b32  	%r225, %r223, %r218;
	cvt.u64.u32 	%rd39, %r224;
	shl.b64 	%rd40, %rd39, 32;
	cvt.u64.u32 	%rd41, %r225;
	or.b64  	%rd42, %rd40, %rd41;
	cvt.rn.f64.s64 	%fd122, %rd42;
	mul.f64 	%fd123, %fd122, 0d3BF921FB54442D19;
	cvt.rn.f32.f64 	%f49, %fd123;
	neg.f32 	%f50, %f49;
	setp.lt.s32 	%p23, %r222, 0;
	selp.f32 	%f113, %f50, %f49, %p23;
$L__BB12_32:
	add.s32 	%r227, %r350, 1;
	mul.rn.f32 	%f52, %f113, %f113;
	and.b32  	%r228, %r350, 1;
	setp.eq.b32 	%p24, %r228, 1;
	selp.f32 	%f53, %f113, 0f3F800000, %p24;
	fma.rn.f32 	%f54, %f52, %f53, 0f00000000;
	fma.rn.f32 	%f55, %f52, 0f37CBAC00, 0fBAB607ED;
	selp.f32 	%f56, 0fB94D4153, %f55, %p24;
	selp.f32 	%f57, 0f3C0885E4, 0f3D2AAABB, %p24;
	fma.rn.f32 	%f58, %f56, %f52, %f57;
	selp.f32 	%f59, 0fBE2AAAA8, 0fBEFFFFFF, %p24;
	fma.rn.f32 	%f60, %f58, %f52, %f59;
	fma.rn.f32 	%f61, %f60, %f54, %f53;
	and.b32  	%r229, %r227, 2;
	setp.eq.s32 	%p25, %r229, 0;
	mov.f32 	%f62, 0f00000000;
	sub.f32 	%f63, %f62, %f61;
	selp.f32 	%f64, %f61, %f63, %p25;
	mul.f32 	%f65, %f2, %f64;
	mul.wide.u32 	%rd43, %r320, 4;
	add.s64 	%rd44, %rd2, %rd43;
	st.global.f32 	[%rd44], %f65;
$L__BB12_33:
	mov.u32 	%r230, %nctaid.x;
	add.s32 	%r320, %r320, %r230;
	setp.lt.u32 	%p26, %r320, %r3;
	@%p26 bra 	$L__BB12_2;
$L__BB12_34:
	add.s32 	%r351, %r3, %r2;
	setp.ge.u32 	%p27, %r351, %r1;
	@%p27 bra 	$L__BB12_68;
	mov.u32 	%r71, %ntid.x;
	mov.u32 	%r72, %tid.x;
	shl.b32 	%r231, %r72, 2;
	mov.u32 	%r232, _ZZ13doRandomStuffIfLj256EEvPT_S1_jmP17curandStateXORWOWS3_E5sdata;
	add.s32 	%r73, %r232, %r231;
	cvt.f64.f32 	%fd27, %f1;
	mov.b32 	%r233, 1127219200;
	mov.b32 	%r234, -2147483648;
	mov.b64 	%fd28, {%r234, %r233};
	mov.u32 	%r74, %nctaid.x;
	mov.u64 	%rd56, __cudart_i2opi_f;
$L__BB12_36:
	setp.ge.u32 	%p28, %r72, %r138;
	mad.lo.s32 	%r235, %r351, %r71, %r72;
	mul.wide.u32 	%rd45, %r235, 48;
	add.s64 	%rd9, %rd3, %rd45;
	ld.global.v2.u32 	{%r370, %r369}, [%rd9];
	ld.global.v2.u32 	{%r368, %r367}, [%rd9+8];
	ld.global.v2.u32 	{%r366, %r372}, [%rd9+16];
	ld.global.v2.u32 	{%r82, %r359}, [%rd9+24];
	ld.global.f32 	%f11, [%rd9+32];
	ld.global.f64 	%fd208, [%rd9+40];
	mov.b32 	%r236, 0;
	st.volatile.shared.u32 	[%r73], %r236;
	@%p28 bra 	$L__BB12_50;
	mov.u32 	%r352, %r72;
	mov.u32 	%r358, %r372;
$L__BB12_38:
	mul.wide.u32 	%rd46, %r352, 4;
	add.s64 	%rd47, %rd1, %rd46;
	ld.global.f32 	%f12, [%rd47];
	setp.eq.s32 	%p29, %r359, 1;
	mov.b32 	%r359, 0;
	mov.u32 	%r372, %r358;
	mov.f64 	%fd209, %fd208;
	@%p29 bra 	$L__BB12_49;
	shr.u32 	%r239, %r369, 2;
	xor.b32  	%r240, %r239, %r369;
	shl.b32 	%r241, %r358, 4;
	shl.b32 	%r242, %r240, 1;
	xor.b32  	%r243, %r241, %r242;
	xor.b32  	%r244, %r243, %r358;
	xor.b32  	%r93, %r244, %r240;
	add.s32 	%r245, %r370, %r93;
	add.s32 	%r246, %r245, 362437;
	shr.u32 	%r247, %r368, 2;
	xor.b32  	%r248, %r247, %r368;
	shl.b32 	%r249, %r93, 4;
	shl.b32 	%r250, %r248, 1;
	xor.b32  	%r251, %r250, %r249;
	xor.b32  	%r252, %r251, %r248;
	xor.b32  	%r94, %r252, %r93;
	add.s32 	%r253, %r370, %r94;
	add.s32 	%r254, %r253, 724874;
	shr.u32 	%r255, %r367, 2;
	xor.b32  	%r256, %r255, %r367;
	shl.b32 	%r257, %r94, 4;
	shl.b32 	%r258, %r256, 1;
	xor.b32  	%r259, %r258, %r257;
	xor.b32  	%r260, %r259, %r256;
	xor.b32  	%r95, %r260, %r94;
	add.s32 	%r261, %r370, %r95;
	add.s32 	%r262, %r261, 1087311;
	shr.u32 	%r263, %r366, 2;
	xor.b32  	%r264, %r263, %r366;
	shl.b32 	%r265, %r95, 4;
	shl.b32 	%r266, %r264, 1;
	xor.b32  	%r267, %r266, %r265;
	xor.b32  	%r268, %r267, %r264;
	xor.b32  	%r372, %r268, %r95;
	add.s32 	%r370, %r370, 1449748;
	add.s32 	%r269, %r372, %r370;
	cvt.u64.u32 	%rd48, %r246;
	mul.wide.u32 	%rd49, %r254, 2097152;
	xor.b64  	%rd50, %rd49, %rd48;
	cvt.rn.f64.u64 	%fd124, %rd50;
	fma.rn.f64 	%fd203, %fd124, 0d3CA0000000000000, 0d3C90000000000000;
	cvt.u64.u32 	%rd51, %r262;
	mul.wide.u32 	%rd52, %r269, 2097152;
	xor.b64  	%rd53, %rd52, %rd51;
	cvt.rn.f64.u64 	%fd125, %rd53;
	fma.rn.f64 	%fd32, %fd125, 0d3CB0000000000000, 0d3CA0000000000000;
	{
	.reg .b32 %temp; 
	mov.b64 	{%temp, %r360}, %fd203;
	}
	{
	.reg .b32 %temp; 
	mov.b64 	{%r361, %temp}, %fd203;
	}
	setp.gt.s32 	%p30, %r360, 1048575;
	mov.b32 	%r362, -1023;
	@%p30 bra 	$L__BB12_41;
	mul.f64 	%fd203, %fd203, 0d4350000000000000;
	{
	.reg .b32 %temp; 
	mov.b64 	{%temp, %r360}, %fd203;
	}
	{
	.reg .b32 %temp; 
	mov.b64 	{%r361, %temp}, %fd203;
	}
	mov.b32 	%r362, -1077;
$L__BB12_41:
	add.s32 	%r271, %r360, -1;
	setp.gt.u32 	%p31, %r271, 2146435070;
	@%p31 bra 	$L__BB12_45;
	shr.u32 	%r274, %r360, 20;
	add.s32 	%r363, %r362, %r274;
	and.b32  	%r275, %r360, 1048575;
	or.b32  	%r276, %r275, 1072693248;
	mov.b64 	%fd204, {%r361, %r276};
	setp.lt.u32 	%p33, %r276, 1073127583;
	@%p33 bra 	$L__BB12_44;
	{
	.reg .b32 %temp; 
	mov.b64 	{%r277, %temp}, %fd204;
	}
	{
	.reg .b32 %temp; 
	mov.b64 	{%temp, %r278}, %fd204;
	}
	add.s32 	%r279, %r278, -1048576;
	mov.b64 	%fd204, {%r277, %r279};
	add.s32 	%r363, %r363, 1;
$L__BB12_44:
	add.f64 	%fd127, %fd204, 0dBFF0000000000000;
	add.f64 	%fd128, %fd204, 0d3FF0000000000000;
	rcp.approx.ftz.f64 	%fd129, %fd128;
	neg.f64 	%fd130, %fd128;
	fma.rn.f64 	%fd131, %fd130, %fd129, 0d3FF0000000000000;
	fma.rn.f64 	%fd132, %fd131, %fd131, %fd131;
	fma.rn.f64 	%fd133, %fd132, %fd129, %fd129;
	mul.f64 	%fd134, %fd127, %fd133;
	fma.rn.f64 	%fd135, %fd127, %fd133, %fd134;
	mul.f64 	%fd136, %fd135, %fd135;
	fma.rn.f64 	%fd137, %fd136, 0d3EB1380B3AE80F1E, 0d3ED0EE258B7A8B04;
	fma.rn.f64 	%fd138, %fd137, %fd136, 0d3EF3B2669F02676F;
	fma.rn.f64 	%fd139, %fd138, %fd136, 0d3F1745CBA9AB0956;
	fma.rn.f64 	%fd140, %fd139, %fd136, 0d3F3C71C72D1B5154;
	fma.rn.f64 	%fd141, %fd140, %fd136, 0d3F624924923BE72D;
	fma.rn.f64 	%fd142, %fd141, %fd136, 0d3F8999999999A3C4;
	fma.rn.f64 	%fd143, %fd142, %fd136, 0d3FB5555555555554;
	sub.f64 	%fd144, %fd127, %fd135;
	add.f64 	%fd145, %fd144, %fd144;
	neg.f64 	%fd146, %fd135;
	fma.rn.f64 	%fd147, %fd146, %fd127, %fd145;
	mul.f64 	%fd148, %fd133, %fd147;
	mul.f64 	%fd149, %fd136, %fd143;
	fma.rn.f64 	%fd150, %fd149, %fd135, %fd148;
	xor.b32  	%r280, %r363, -2147483648;
	mov.b32 	%r281, 1127219200;
	mov.b64 	%fd151, {%r280, %r281};
	sub.f64 	%fd152, %fd151, %fd28;
	fma.rn.f64 	%fd153, %fd152, 0d3FE62E42FEFA39EF, %fd135;
	fma.rn.f64 	%fd154, %fd152, 0dBFE62E42FEFA39EF, %fd153;
	sub.f64 	%fd155, %fd154, %fd135;
	sub.f64 	%fd156, %fd150, %fd155;
	fma.rn.f64 	%fd157, %fd152, 0d3C7ABC9E3B39803F, %fd156;
	add.f64 	%fd205, %fd153, %fd157;
	bra.uni 	$L__BB12_46;
$L__BB12_45:
	fma.rn.f64 	%fd126, %fd203, 0d7FF0000000000000, 0d7FF0000000000000;
	{
	.reg .b32 %temp; 
	mov.b64 	{%temp, %r272}, %fd203;
	}
	and.b32  	%r273, %r272, 2147483647;
	setp.eq.s32 	%p32, %r273, 0;
	selp.f64 	%fd205, 0dFFF0000000000000, %fd126, %p32;
$L__BB12_46:
	mul.f64 	%fd41, %fd205, 0dC000000000000000;
	{
	.reg .b32 %temp; 
	mov.b64 	{%temp, %r282}, %fd32;
	}
	shl.b32 	%r283, %r282, 1;
	setp.gt.u32 	%p34, %r283, -2038431744;
	mov.f64 	%fd158, 0d0000000000000000;
	mul.rn.f64 	%fd159, %fd32, %fd158;
	selp.f64 	%fd42, %fd159, %fd32, %p34;
	{
	.reg .b32 %temp; 
	mov.b64 	{%r284, %temp}, %fd42;
	}
	{
	.reg .b32 %temp; 
	mov.b64 	{%temp, %r285}, %fd42;
	}
	add.s32 	%r286, %r285, 1048576;
	mov.b64 	%fd160, {%r284, %r286};
	cvt.rni.f64.f64 	%fd161, %fd160;
	cvt.rzi.s64.f64 	%rd54, %fd161;
	cvt.u32.u64 	%r287, %rd54;
	fma.rn.f64 	%fd162, %fd161, 0dBFE0000000000000, %fd42;
	mul.f64 	%fd163, %fd162, 0d3CA1A62633145C07;
	fma.rn.f64 	%fd164, %fd162, 0d400921FB54442D18, %fd163;
	mul.rn.f64 	%fd165, %fd164, %fd164;
	fma.rn.f64 	%fd166, %fd165, 0dBDA8FF8320FD8164, 0d3E21EEA7C1EF8528;
	fma.rn.f64 	%fd167, %fd166, %fd165, 0dBE927E4F8E06E6D9;
	fma.rn.f64 	%fd168, %fd167, %fd165, 0d3EFA01A019DDBCE9;
	fma.rn.f64 	%fd169, %fd168, %fd165, 0dBF56C16C16C15D47;
	fma.rn.f64 	%fd170, %fd169, %fd165, 0d3FA5555555555551;
	fma.rn.f64 	%fd171, %fd170, %fd165, 0dBFE0000000000000;
	fma.rn.f64 	%fd172, %fd171, %fd165, 0d3FF0000000000000;
	fma.rn.f64 	%fd173, %fd165, 0d3DE5DB65F9785EBA, 0dBE5AE5F12CB0D246;
	fma.rn.f64 	%fd174, %fd173, %fd165, 0d3EC71DE369ACE392;
	fma.rn.f64 	%fd175, %fd174, %fd165, 0dBF2A01A019DB62A1;
	fma.rn.f64 	%fd176, %fd175, %fd165, 0d3F81111111110818;
	fma.rn.f64 	%fd177, %fd176, %fd165, 0dBFC5555555555554;
	fma.rn.f64 	%fd178, %fd177, %fd165, 0d0000000000000000;
	fma.rn.f64 	%fd179, %fd178, %fd164, %fd164;
	and.b64  	%rd55, %rd54, 1;
	setp.eq.b64 	%p35, %rd55, 1;
	{
	.reg .b32 %temp; 
	mov.b64 	{%temp, %r288}, %fd179;
	}
	{
	.reg .b32 %temp; 
	mov.b64 	{%r289, %temp}, %fd179;
	}
	xor.b32  	%r290, %r288, -2147483648;
	mov.b64 	%fd180, {%r289, %r290};
	selp.f64 	%fd206, %fd172, %fd179, %p35;
	selp.f64 	%fd207, %fd180, %fd172, %p35;
	and.b32  	%r291, %r287, 2;
	setp.eq.s32 	%p36, %r291, 0;
	@%p36 bra 	$L__BB12_48;
	{
	.reg .b32 %temp; 
	mov.b64 	{%temp, %r292}, %fd206;
	}
	{
	.reg .b32 %temp; 
	mov.b64 	{%r293, %temp}, %fd206;
	}
	xor.b32  	%r294, %r292, -2147483648;
	mov.b64 	%fd206, {%r293, %r294};
	{
	.reg .b32 %temp; 
	mov.b64 	{%temp, %r295}, %fd207;
	}
	{
	.reg .b32 %temp; 
	mov.b64 	{%r296, %temp}, %fd207;
	}
	xor.b32  	%r297, %r295, -2147483648;
	mov.b64 	%fd207, {%r296, %r297};
$L__BB12_48:
	sqrt.rn.f64 	%fd181, %fd41;
	mov.f64 	%fd182, 0d0000000000000000;
	add.rn.f64 	%fd183, %fd207, %fd182;
	cvt.rzi.f64.f64 	%fd184, %fd42;
	setp.eq.f64 	%p37, %fd42, %fd184;
	mul.rn.f64 	%fd185, %fd42, %fd182;
	selp.f64 	%fd186, %fd185, %fd206, %p37;
	mul.f64 	%fd209, %fd181, %fd186;
	mul.f64 	%fd208, %fd181, %fd183;
	mov.b32 	%r359, 1;
	mov.u32 	%r366, %r95;
	mov.u32 	%r367, %r94;
	mov.u32 	%r368, %r93;
	mov.u32 	%r369, %r358;
	mov.u32 	%r358, %r372;
$L__BB12_49:
	mul.f64 	%fd187, %fd209, %fd27;
	cvt.f64.f32 	%fd188, %f12;
	ld.volatile.shared.f32 	%f66, [%r73];
	cvt.f64.f32 	%fd189, %f66;
	fma.rn.f64 	%fd190, %fd187, %fd188, %fd189;
	cvt.rn.f32.f64 	%f67, %fd190;
	st.volatile.shared.f32 	[%r73], %f67;
	add.s32 	%r352, %r352, %r71;
	setp.lt.u32 	%p38, %r352, %r138;
	@%p38 bra 	$L__BB12_38;
$L__BB12_50:
	setp.gt.u32 	%p39, %r72, 127;
	bar.sync 	0;
	@%p39 bra 	$L__BB12_52;
	ld.volatile.shared.f32 	%f68, [%r73+512];
	ld.volatile.shared.f32 	%f69, [%r73];
	add.f32 	%f70, %f68, %f69;
	st.volatile.shared.f32 	[%r73], %f70;
$L__BB12_52:
	setp.gt.u32 	%p40, %r72, 63;
	bar.sync 	0;
	@%p40 bra 	$L__BB12_54;
	ld.volatile.shared.f32 	%f71, [%r73+256];
	ld.volatile.shared.f32 	%f72, [%r73];
	add.f32 	%f73, %f71, %f72;
	st.volatile.shared.f32 	[%r73], %f73;
$L__BB12_54:
	setp.gt.u32 	%p41, %r72, 31;
	bar.sync 	0;
	@%p41 bra 	$L__BB12_57;
	setp.gt.u32 	%p42, %r72, 15;
	ld.volatile.shared.f32 	%f74, [%r73+128];
	ld.volatile.shared.f32 	%f75, [%r73];
	add.f32 	%f76, %f74, %f75;
	st.volatile.shared.f32 	[%r73], %f76;
	@%p42 bra 	$L__BB12_57;
	ld.volatile.shared.f32 	%f77, [%r73+64];
	ld.volatile.shared.f32 	%f78, [%r73];
	add.f32 	%f79, %f77, %f78;
	st.volatile.shared.f32 	[%r73], %f79;
	ld.volatile.shared.f32 	%f80, [%r73+32];
	ld.volatile.shared.f32 	%f81, [%r73];
	add.f32 	%f82, %f80, %f81;
	st.volatile.shared.f32 	[%r73], %f82;
	ld.volatile.shared.f32 	%f83, [%r73+16];
	ld.volatile.shared.f32 	%f84, [%r73];
	add.f32 	%f85, %f83, %f84;
	st.volatile.shared.f32 	[%r73], %f85;
	ld.volatile.shared.f32 	%f86, [%r73+8];
	ld.volatile.shared.f32 	%f87, [%r73];
	add.f32 	%f88, %f86, %f87;
	st.volatile.shared.f32 	[%r73], %f88;
	ld.volatile.shared.f32 	%f89, [%r73+4];
	ld.volatile.shared.f32 	%f90, [%r73];
	add.f32 	%f91, %f89, %f90;
	st.volatile.shared.f32 	[%r73], %f91;
$L__BB12_57:
	setp.ne.s32 	%p43, %r72, 0;
	st.global.v2.u32 	[%rd9], {%r370, %r369};
	st.global.v2.u32 	[%rd9+8], {%r368, %r367};
	st.global.v2.u32 	[%rd9+16], {%r366, %r372};
	st.global.v2.u32 	[%rd9+24], {%r82, %r359};
	st.global.f32 	[%rd9+32], %f11;
	st.global.f64 	[%rd9+40], %fd208;
	@%p43 bra 	$L__BB12_67;
	ld.volatile.shared.f32 	%f13, [_ZZ13doRandomStuffIfLj256EEvPT_S1_jmP17curandStateXORWOWS3_E5sdata];
	mul.f32 	%f92, %f13, 0f3F22F983;
	cvt.rni.s32.f32 	%r381, %f92;
	cvt.rn.f32.s32 	%f93, %r381;
	fma.rn.f32 	%f94, %f93, 0fBFC90FDA, %f13;
	fma.rn.f32 	%f95, %f93, 0fB3A22168, %f94;
	fma.rn.f32 	%f114, %f93, 0fA7C234C5, %f95;
	abs.f32 	%f15, %f13;
	setp.ltu.f32 	%p44, %f15, 0f47CE4780;
	@%p44 bra 	$L__BB12_66;
	setp.neu.f32 	%p45, %f15, 0f7F800000;
	@%p45 bra 	$L__BB12_61;
	mov.f32 	%f98, 0f00000000;
	mul.rn.f32 	%f114, %f13, %f98;
	mov.b32 	%r381, 0;
	bra.uni 	$L__BB12_66;
$L__BB12_61:
	mov.b32 	%r124, %f13;
	shl.b32 	%r300, %r124, 8;
	or.b32  	%r125, %r300, -2147483648;
	mov.b64 	%rd69, 0;
	mov.b32 	%r378, 0;
	mov.u64 	%rd67, %rd56;
	mov.u64 	%rd68, %rd4;
$L__BB12_62:
	.pragma "nounroll";
	ld.global.nc.u32 	%r301, [%rd67];
	mad.wide.u32 	%rd58, %r301, %r125, %rd69;
	shr.u64 	%rd69, %rd58, 32;
	st.local.u32 	[%rd68], %rd58;
	add.s32 	%r378, %r378, 1;
	add.s64 	%rd68, %rd68, 4;
	add.s64 	%rd67, %rd67, 4;
	setp.ne.s32 	%p46, %r378, 6;
	@%p46 bra 	$L__BB12_62;
	shr.u32 	%r302, %r124, 23;
	st.local.u32 	[%rd4+24], %rd69;
	and.b32  	%r128, %r302, 31;
	and.b32  	%r303, %r302, 224;
	add.s32 	%r304, %r303, -128;
	shr.u32 	%r305, %r304, 5;
	mul.wide.u32 	%rd59, %r305, 4;
	sub.s64 	%rd16, %rd4, %rd59;
	ld.local.u32 	%r379, [%rd16+24];
	ld.local.u32 	%r380, [%rd16+20];
	setp.eq.s32 	%p47, %r128, 0;
	@%p47 bra 	$L__BB12_65;
	shf.l.wrap.b32 	%r379, %r380, %r379, %r128;
	ld.local.u32 	%r306, [%rd16+16];
	shf.l.wrap.b32 	%r380, %r306, %r380, %r128;
$L__BB12_65:
	shr.u32 	%r307, %r379, 30;
	shf.l.wrap.b32 	%r308, %r380, %r379, 2;
	shl.b32 	%r309, %r380, 2;
	shr.u32 	%r310, %r308, 31;
	add.s32 	%r311, %r310, %r307;
	neg.s32 	%r312, %r311;
	setp.lt.s32 	%p48, %r124, 0;
	selp.b32 	%r381, %r312, %r311, %p48;
	xor.b32  	%r313, %r308, %r124;
	shr.s32 	%r314, %r308, 31;
	xor.b32  	%r315, %r314, %r308;
	xor.b32  	%r316, %r314, %r309;
	cvt.u64.u32 	%rd60, %r315;
	shl.b64 	%rd61, %rd60, 32;
	cvt.u64.u32 	%rd62, %r316;
	or.b64  	%rd63, %rd61, %rd62;
	cvt.rn.f64.s64 	%fd191, %rd63;
	mul.f64 	%fd192, %fd191, 0d3BF921FB54442D19;
	cvt.rn.f32.f64 	%f96, %fd192;
	neg.f32 	%f97, %f96;
	setp.lt.s32 	%p49, %r313, 0;
	selp.f32 	%f114, %f97, %f96, %p49;
$L__BB12_66:
	mul.rn.f32 	%f99, %f114, %f114;
	and.b32  	%r318, %r381, 1;
	setp.eq.b32 	%p50, %r318, 1;
	selp.f32 	%f100, 0f3F800000, %f114, %p50;
	fma.rn.f32 	%f101, %f99, %f100, 0f00000000;
	fma.rn.f32 	%f102, %f99, 0f37CBAC00, 0fBAB607ED;
	selp.f32 	%f103, %f102, 0fB94D4153, %p50;
	selp.f32 	%f104, 0f3D2AAABB, 0f3C0885E4, %p50;
	fma.rn.f32 	%f105, %f103, %f99, %f104;
	selp.f32 	%f106, 0fBEFFFFFF, 0fBE2AAAA8, %p50;
	fma.rn.f32 	%f107, %f105, %f99, %f106;
	fma.rn.f32 	%f108, %f107, %f101, %f100;
	and.b32  	%r319, %r381, 2;
	setp.eq.s32 	%p51, %r319, 0;
	mov.f32 	%f109, 0f00000000;
	sub.f32 	%f110, %f109, %f108;
	selp.f32 	%f111, %f108, %f110, %p51;
	mul.f32 	%f112, %f2, %f111;
	mul.wide.u32 	%rd64, %r351, 4;
	add.s64 	%rd65, %rd2, %rd64;
	st.global.f32 	[%rd65], %f112;
$L__BB12_67:
	add.s32 	%r351, %r351, %r74;
	setp.lt.u32 	%p52, %r351, %r1;
	@%p52 bra 	$L__BB12_36;
$L__BB12_68:
	ret;

}
	// .globl	_Z13doRandomStuffIfLj512EEvPT_S1_jmP17curandStateXORWOWS3_
.visible .entry _Z13doRandomStuffIfLj512EEvPT_S1_jmP17curandStateXORWOWS3_(
	.param .u64 .ptr .align 1 _Z13doRandomStuffIfLj512EEvPT_S1_jmP17curandStateXORWOWS3__param_0,
	.param .u64 .ptr .align 1 _Z13doRandomStuffIfLj512EEvPT_S1_jmP17curandStateXORWOWS3__param_1,
	.param .u32 _Z13doRandomStuffIfLj512EEvPT_S1_jmP17curandStateXORWOWS3__param_2,
	.param .u64 _Z13doRandomStuffIfLj512EEvPT_S1_jmP17curandStateXORWOWS3__param_3,
	.param .u64 .ptr .align 1 _Z13doRandomStuffIfLj512EEvPT_S1_jmP17curandStateXORWOWS3__param_4,
	.param .u64 .ptr .align 1 _Z13doRandomStuffIfLj512EEvPT_S1_jmP17curandStateXORWOWS3__param_5
)
{
	.local .align 4 .b8 	__local_depot13[28];
	.reg .b64 	%SP;
	.reg .b64 	%SPL;
	.reg .pred 	%p<55>;
	.reg .b32 	%r<382>;
	.reg .b32 	%f<121>;
	.reg .b64 	%rd<70>;
	.reg .b64 	%fd<211>;
	// demoted variable
	.shared .align 4 .b8 _ZZ13doRandomStuffIfLj512EEvPT_S1_jmP17curandStateXORWOWS3_E5sdata[2048];
	mov.u64 	%SPL, __local_depot13;
	ld.param.u64 	%rd17, [_Z13doRandomStuffIfLj512EEvPT_S1_jmP17curandStateXORWOWS3__param_0];
	ld.param.u64 	%rd18, [_Z13doRandomStuffIfLj512EEvPT_S1_jmP17curandStateXORWOWS3__param_1];
	ld.param.u32 	%r138, [_Z13doRandomStuffIfLj512EEvPT_S1_jmP17curandStateXORWOWS3__param_2];
	ld.param.u64 	%rd19, [_Z13doRandomStuffIfLj512EEvPT_S1_jmP17curandStateXORWOWS3__param_4];
	cvta.to.global.u64 	%rd1, %rd17;
	cvta.to.global.u64 	%rd2, %rd18;
	cvta.to.global.u64 	%rd3, %rd19;
	add.u64 	%rd4, %SPL, 0;
	ld.const.v2.u32 	{%r1, %r139}, [c_conf];
	mov.b32 	%f1, %r139;
	ld.const.f32 	%f2, [c_conf+8];
	mov.u32 	%r2, %ctaid.x;
	shr.u32 	%r3, %r1, 1;
	setp.ge.u32 	%p1, %r2, %r3;
	@%p1 bra 	$L__BB13_36;
	mov.u32 	%r4, %ntid.x;
	mov.u32 	%r5, %tid.x;
	shl.b32 	%r140, %r5, 2;
	mov.u32 	%r141, _ZZ13doRandomStuffIfLj512EEvPT_S1_jmP17curandStateXORWOWS3_E5sdata;
	add.s32 	%r6, %r141, %r140;
	mov.b32 	%r142, 1127219200;
	mov.b32 	%r143, -2147483648;
	mov.b64 	%fd1, {%r143, %r142};
	cvt.f64.f32 	%fd117, %f1;
	mov.u32 	%r320, %r2;
$L__BB13_2:
	setp.ge.u32 	%p2, %r5, %r138;
	mad.lo.s32 	%r144, %r320, %r4, %r5;
	mul.wide.u32 	%rd21, %r144, 48;
	add.s64 	%rd5, %rd3, %rd21;
	ld.global.v2.u32 	{%r338, %r337}, [%rd5];
	ld.global.v2.u32 	{%r336, %r335}, [%rd5+8];
	ld.global.v2.u32 	{%r334, %r340}, [%rd5+16];
	ld.global.v2.u32 	{%r14, %r322}, [%rd5+24];
	ld.global.f32 	%f3, [%rd5+32];
	ld.global.f64 	%fd199, [%rd5+40];
	mov.b32 	%r145, 0;
	st.volatile.shared.u32 	[%r6], %r145;
	@%p2 bra 	$L__BB13_16;
	mov.u32 	%r321, %r5;
	mov.u32 	%r328, %r340;
$L__BB13_4:
	mul.wide.u32 	%rd22, %r321, 4;
	add.s64 	%rd23, %rd1, %rd22;
	ld.global.f32 	%f4, [%rd23];
	setp.eq.s32 	%p3, %r322, 1;
	mov.b32 	%r322, 0;
	mov.u32 	%r340, %r328;
	mov.f64 	%fd200, %fd199;
	@%p3 bra 	$L__BB13_15;
	shr.u32 	%r148, %r337, 2;
	xor.b32  	%r149, %r148, %r337;
	shl.b32 	%r150, %r328, 4;
	shl.b32 	%r151, %r149, 1;
	xor.b32  	%r152, %r150, %r151;
	xor.b32  	%r153, %r152, %r328;
	xor.b32  	%r25, %r153, %r149;
	add.s32 	%r154, %r338, %r25;
	add.s32 	%r155, %r154, 362437;
	shr.u32 	%r156, %r336, 2;
	xor.b32  	%r157, %r156, %r336;
	shl.b32 	%r158, %r25, 4;
	shl.b32 	%r159, %r157, 1;
	xor.b32  	%r160, %r159, %r158;
	xor.b32  	%r161, %r160, %r157;
	xor.b32  	%r26, %r161, %r25;
	add.s32 	%r162, %r338, %r26;
	add.s32 	%r163, %r162, 724874;
	shr.u32 	%r164, %r335, 2;
	xor.b32  	%r165, %r164, %r335;
	shl.b32 	%r166, %r26, 4;
	shl.b32 	%r167, %r165, 1;
	xor.b32  	%r168, %r167, %r166;
	xor.b32  	%r169, %r168, %r165;
	xor.b32  	%r27, %r169, %r26;
	add.s32 	%r170, %r338, %r27;
	add.s32 	%r171, %r170, 1087311;
	shr.u32 	%r172, %r334, 2;
	xor.b32  	%r173, %r172, %r334;
	shl.b32 	%r174, %r27, 4;
	shl.b32 	%r175, %r173, 1;
	xor.b32  	%r176, %r175, %r174;
	xor.b32  	%r177, %r176, %r173;
	xor.b32  	%r340, %r177, %r27;
	add.s32 	%r338, %r338, 1449748;
	add.s32 	%r178, %r340, %r338;
	cvt.u64.u32 	%rd24, %r155;
	mul.wide.u32 	%rd25, %r163, 2097152;
	xor.b64  	%rd26, %rd25, %rd24;
	cvt.rn.f64.u64 	%fd54, %rd26;
	fma.rn.f64 	%fd194, %fd54, 0d3CA0000000000000, 0d3C90000000000000;
	cvt.u64.u32 	%rd27, %r171;
	mul.wide.u32 	%rd28, %r178, 2097152;
	xor.b64  	%rd29, %rd28, %rd27;
	cvt.rn.f64.u64 	%fd55, %rd29;
	fma.rn.f64 	%fd5, %fd55, 0d3CB0000000000000, 0d3CA0000000000000;
	{
	.reg .b32 %temp; 
	mov.b64 	{%temp, %r329}, %fd194;
	}
	{
	.reg .b32 %temp; 
	mov.b64 	{%r330, %temp}, %fd194;
	}
	setp.gt.s32 	%p4, %r329, 1048575;
	mov.b32 	%r331, -1023;
	@%p4 bra 	$L__BB13_7;
	mul.f64 	%fd194, %fd194, 0d4350000000000000;
	{
	.reg .b32 %temp; 
	mov.b64 	{%temp, %r329}, %fd194;
	}
	{
	.reg .b32 %temp; 
	mov.b64 	{%r330, %temp}, %fd194;
	}
	mov.b32 	%r331, -1077;
$L__BB13_7:
	add.s32 	%r180, %r329, -1;
	setp.gt.u32 	%p5, %r180, 2146435070;
	@%p5 bra 	$L__BB13_11;
	shr.u32 	%r183, %r329, 20;
	add.s32 	%r332, %r331, %r183;
	and.b32  	%r184, %r329, 1048575;
	or.b32  	%r185, %r184, 1072693248;
	mov.b64 	%fd195, {%r330, %r185};
	setp.lt.u32 	%p7, %r185, 1073127583;
	@%p7 bra 	$L__BB13_10;
	{
	.reg .b32 %temp; 
	mov.b64 	{%r186, %temp}, %fd195;
	}
	{
	.reg .b32 %temp; 
	mov.b64 	{%temp, %r187}, %fd195;
	}
	add.s32 	%r188, %r187, -1048576;
	mov.b64 	%fd195, {%r186, %r188};
	add.s32 	%r332, %r332, 1;
$L__BB13_10:
	add.f64 	%fd57, %fd195, 0dBFF0000000000000;
	add.f64 	%fd58, %fd195, 0d3FF0000000000000;
	rcp.approx.ftz.f64 	%fd59, %fd58;
	neg.f64 	%fd60, %fd58;
	fma.rn.f64 	%fd61, %fd60, %fd59, 0d3FF0000000000000;
	fma.rn.f64 	%fd62, %fd61, %fd61, %fd61;
	fma.rn.f64 	%fd63, %fd62, %fd59, %fd59;
	mul.f64 	%fd64, %fd57, %fd63;
	fma.rn.f64 	%fd65, %fd57, %fd63, %fd64;
	mul.f64 	%fd66, %fd65, %fd65;
	fma.rn.f64 	%fd67, %fd66, 0d3EB1380B3AE80F1E, 0d3ED0EE258B7A8B04;
	fma.rn.f64 	%fd68, %fd67, %fd66, 0d3EF3B2669F02676F;
	fma.rn.f64 	%fd69, %fd68, %fd66, 0d3F1745CBA9AB0956;
	fma.rn.f64 	%fd70, %fd69, %fd66, 0d3F3C71C72D1B5154;
	fma.rn.f64 	%fd71, %fd70, %fd66, 0d3F624924923BE72D;
	fma.rn.f64 	%fd72, %fd71, %fd66, 0d3F8999999999A3C4;
	fma.rn.f64 	%fd73, %fd72, %fd66, 0d3FB5555555555554;
	sub.f64 	%fd74, %fd57, %fd65;
	add.f64 	%fd75, %fd74, %fd74;
	neg.f64 	%fd76, %fd65;
	fma.rn.f64 	%fd77, %fd76, %fd57, %fd75;
	mul.f64 	%fd78, %fd63, %fd77;
	mul.f64 	%fd79, %fd66, %fd73;
	fma.rn.f64 	%fd80, %fd79, %fd65, %fd78;
	xor.b32  	%r189, %r332, -2147483648;
	mov.b32 	%r190, 1127219200;
	mov.b64 	%fd81, {%r189, %r190};
	sub.f64 	%fd82, %fd81, %fd1;
	fma.rn.f64 	%fd83, %fd82, 0d3FE62E42FEFA39EF, %fd65;
	fma.rn.f64 	%fd84, %fd82, 0dBFE62E42FEFA39EF, %fd83;
	sub.f64 	%fd85, %fd84, %fd65;
	sub.f64 	%fd86, %fd80, %fd85;
	fma.rn.f64 	%fd87, %fd82, 0d3C7ABC9E3B39803F, %fd86;
	add.f64 	%fd196, %fd83, %fd87;
	bra.uni 	$L__BB13_12;
$L__BB13_11:
	fma.rn.f64 	%fd56, %fd194, 0d7FF0000000000000, 0d7FF0000000000000;
	{
	.reg .b32 %temp; 
	mov.b64 	{%temp, %r181}, %fd194;
	}
	and.b32  	%r182, %r181, 2147483647;
	setp.eq.s32 	%p6, %r182, 0;
	selp.f64 	%fd196, 0dFFF0000000000000, %fd56, %p6;
$L__BB13_12:
	mul.f64 	%fd14, %fd196, 0dC000000000000000;
	{
	.reg .b32 %temp; 
	mov.b64 	{%temp, %r191}, %fd5;
	}
	shl.b32 	%r192, %r191, 1;
	setp.gt.u32 	%p8, %r192, -2038431744;
	mov.f64 	%fd88, 0d0000000000000000;
	mul.rn.f64 	%fd89, %fd5, %fd88;
	selp.f64 	%fd15, %fd89, %fd5, %p8;
	{
	.reg .b32 %temp; 
	mov.b64 	{%r193, %temp}, %fd15;
	}
	{
	.reg .b32 %temp; 
	mov.b64 	{%temp, %r194}, %fd15;
	}
	add.s32 	%r195, %r194, 1048576;
	mov.b64 	%fd90, {%r193, %r195};
	cvt.rni.f64.f64 	%fd91, %fd90;
	cvt.rzi.s64.f64 	%rd30, %fd91;
	cvt.u32.u64 	%r196, %rd30;
	fma.rn.f64 	%fd92, %fd91, 0dBFE0000000000000, %fd15;
	mul.f64 	%fd93, %fd92, 0d3CA1A62633145C07;
	fma.rn.f64 	%fd94, %fd92, 0d400921FB54442D18, %fd93;
	mul.rn.f64 	%fd95, %fd94, %fd94;
	fma.rn.f64 	%fd96, %fd95, 0dBDA8FF8320FD8164, 0d3E21EEA7C1EF8528;
	fma.rn.f64 	%fd97, %fd96, %fd95, 0dBE927E4F8E06E6D9;
	fma.rn.f64 	%fd98, %fd97, %fd95, 0d3EFA01A019DDBCE9;
	fma.rn.f64 	%fd99, %fd98, %fd95, 0dBF56C16C16C15D47;
	fma.rn.f64 	%fd100, %fd99, %fd95, 0d3FA5555555555551;
	fma.rn.f64 	%fd101, %fd100, %fd95, 0dBFE0000000000000;
	fma.rn.f64 	%fd102, %fd101, %fd95, 0d3FF0000000000000;
	fma.rn.f64 	%fd103, %fd95, 0d3DE5DB65F9785EBA, 0dBE5AE5F12CB0D246;
	fma.rn.f64 	%fd104, %fd103, %fd95, 0d3EC71DE369ACE392;
	fma.rn.f64 	%fd105, %fd104, %fd95, 0dBF2A01A019DB62A1;
	fma.rn.f64 	%fd106, %fd105, %fd95, 0d3F81111111110818;
	fma.rn.f64 	%fd107, %fd106, %fd95, 0dBFC5555555555554;
	fma.rn.f64 	%fd108, %fd107, %fd95, 0d0000000000000000;
	fma.rn.f64 	%fd109, %fd108, %fd94, %fd94;
	and.b64  	%rd31, %rd30, 1;
	setp.eq.b64 	%p9, %rd31, 1;
	{
	.reg .b32 %temp; 
	mov.b64 	{%temp, %r197}, %fd109;
	}
	{
	.reg .b32 %temp; 
	mov.b64 	{%r198, %temp}, %fd109;
	}
	xor.b32  	%r199, %r197, -2147483648;
	mov.b64 	%fd110, {%r198, %r199};
	selp.f64 	%fd197, %fd102, %fd109, %p9;
	selp.f64 	%fd198, %fd110, %fd102, %p9;
	and.b32  	%r200, %r196, 2;
	setp.eq.s32 	%p10, %r200, 0;
	@%p10 bra 	$L__BB13_14;
	{
	.reg .b32 %temp; 
	mov.b64 	{%temp, %r201}, %fd197;
	}
	{
	.reg .b32 %temp; 
	mov.b64 	{%r202, %temp}, %fd197;
	}
	xor.b32  	%r203, %r201, -2147483648;
	mov.b64 	%fd197, {%r202, %r203};
	{
	.reg .b32 %temp; 
	mov.b64 	{%temp, %r204}, %fd198;
	}
	{
	.reg .b32 %temp; 
	mov.b64 	{%r205, %temp}, %fd198;
	}
	xor.b32  	%r206, %r204, -2147483648;
	mov.b64 	%fd198, {%r205, %r206};
$L__BB13_14:
	sqrt.rn.f64 	%fd111, %fd14;
	mov.f64 	%fd112, 0d0000000000000000;
	add.rn.f64 	%fd113, %fd198, %fd112;
	cvt.rzi.f64.f64 	%fd114, %fd15;
	setp.eq.f64 	%p11, %fd15, %fd114;
	mul.rn.f64 	%fd115, %fd15, %fd112;
	selp.f64 	%fd116, %fd115, %fd197, %p11;
	mul.f64 	%fd200, %fd111, %fd116;
	mul.f64 	%fd199, %fd111, %fd113;
	mov.b32 	%r322, 1;
	mov.u32 	%r334, %r27;
	mov.u32 	%r335, %r26;
	mov.u32 	%r336, %r25;
	mov.u32 	%r337, %r328;
	mov.u32 	%r328, %r340;
$L__BB13_15:
	mul.f64 	%fd118, %fd200, %fd117;
	cvt.f64.f32 	%fd119, %f4;
	ld.volatile.shared.f32 	%f19, [%r6];
	cvt.f64.f32 	%fd120, %f19;
	fma.rn.f64 	%fd121, %fd118, %fd119, %fd120;
	cvt.rn.f32.f64 	%f20, %fd121;
	st.volatile.shared.f32 	[%r6], %f20;
	add.s32 	%r321, %r321, %r4;
	setp.lt.u32 	%p12, %r321, %r138;
	@%p12 bra 	$L__BB13_4;
$L__BB13_16:
	setp.gt.u32 	%p13, %r5, 255;
	bar.sync 	0;
	@%p13 bra 	$L__BB13_18;
	ld.volatile.shared.f32 	%f21, [%r6+1024];
	ld.volatile.shared.f32 	%f22, [%r6];
	add.f32 	%f23, %f21, %f22;
	st.volatile.shared.f32 	[%r6], %f23;
$L__BB13_18:
	setp.gt.u32 	%p14, %r5, 127;
	bar.sync 	0;
	@%p14 bra 	$L__BB13_20;
	ld.volatile.shared.f32 	%f24, [%r6+512];
	ld.volatile.shared.f32 	%f25, [%r6];
	add.f32 	%f26, %f24, %f25;
	st.volatile.shared.f32 	[%r6], %f26;
$L__BB13_20:
	setp.gt.u32 	%p15, %r5, 63;
	bar.sync 	0;
	@%p15 bra 	$L__BB13_22;
	ld.volatile.shared.f32 	%f27, [%r6+256];
	ld.volatile.shared.f32 	%f28, [%r6];
	add.f32 	%f29, %f27, %f28;
	st.volatile.shared.f32 	[%r6], %f29;
$L__BB13_22:
	setp.gt.u32 	%p16, %r5, 31;
	bar.sync 	0;
	@%p16 bra 	$L__BB13_25;
	setp.gt.u32 	%p17, %r5, 15;
	ld.volatile.shared.f32 	%f30, [%r6+128];
	ld.volatile.shared.f32 	%f31, [%r6];
	add.f32 	%f32, %f30, %f31;
	st.volatile.shared.f32 	[%r6], %f32;
	@%p17 bra 	$L__BB13_25;
	ld.volatile.shared.f32 	%f33, [%r6+64];
	ld.volatile.shared.f32 	%f34, [%r6];
	add.f32 	%f35, %f33, %f34;
	st.volatile.shared.f32 	[%r6], %f35;
	ld.volatile.shared.f32 	%f36, [%r6+32];
	ld.volatile.shared.f32 	%f37, [%r6];
	add.f32 	%f38, %f36, %f37;
	st.volatile.shared.f32 	[%r6], %f38;
	ld.volatile.shared.f32 	%f39, [%r6+16];
	ld.volatile.shared.f32 	%f40, [%r6];
	add.f32 	%f41, %f39, %f40;
	st.volatile.shared.f32 	[%r6], %f41;
	ld.volatile.shared.f32 	%f42, [%r6+8];
	ld.volatile.shared.f32 	%f43, [%r6];
	add.f32 	%f44, %f42, %f43;
	st.volatile.shared.f32 	[%r6], %f44;
	ld.volatile.shared.f32 	%f45, [%r6+4];
	ld.volatile.shared.f32 	%f46, [%r6];
	add.f32 	%f47, %f45, %f46;
	st.volatile.shared.f32 	[%r6], %f47;
$L__BB13_25:
	setp.ne.s32 	%p18, %r5, 0;
	st.global.v2.u32 	[%rd5], {%r338, %r337};
	st.global.v2.u32 	[%rd5+8], {%r336, %r335};
	st.global.v2.u32 	[%rd5+16], {%r334, %r340};
	st.global.v2.u32 	[%rd5+24], {%r14, %r322};
	st.global.f32 	[%rd5+32], %f3;
	st.global.f64 	[%rd5+40], %fd199;
	@%p18 bra 	$L__BB13_35;
	ld.volatile.shared.f32 	%f5, [_ZZ13doRandomStuffIfLj512EEvPT_S1_jmP17curandStateXORWOWS3_E5sdata];
	mul.f32 	%f48, %f5, 0f3F22F983;
	cvt.rni.s32.f32 	%r350, %f48;
	cvt.rn.f32.s32 	%f49, %r350;
	fma.rn.f32 	%f50, %f49, 0fBFC90FDA, %f5;
	fma.rn.f32 	%f51, %f49, 0fB3A22168, %f50;
	fma.rn.f32 	%f119, %f49, 0fA7C234C5, %f51;
	abs.f32 	%f7, %f5;
	setp.ltu.f32 	%p19, %f7, 0f47CE4780;
	@%p19 bra 	$L__BB13_34;
	setp.neu.f32 	%p20, %f7, 0f7F800000;
	@%p20 bra 	$L__BB13_29;
	mov.f32 	%f54, 0f00000000;
	mul.rn.f32 	%f119, %f5, %f54;
	mov.b32 	%r350, 0;
	bra.uni 	$L__BB13_34;
$L__BB13_29:
	mov.b32 	%r56, %f5;
	shl.b32 	%r209, %r56, 8;
	or.b32  	%r57, %r209, -2147483648;
	mov.b64 	%rd66, 0;
	mov.b32 	%r347, 0;
$L__BB13_30:
	.pragma "nounroll";
	mul.wide.u32 	%rd33, %r347, 4;
	mov.u64 	%rd34, __cudart_i2opi_f;
	add.s64 	%rd35, %rd34, %rd33;
	ld.global.nc.u32 	%r210, [%rd35];
	mad.wide.u32 	%rd36, %r210, %r57, %rd66;
	shr.u64 	%rd66, %rd36, 32;
	add.s64 	%rd37, %rd4, %rd33;
	st.local.u32 	[%rd37], %rd36;
	add.s32 	%r347, %r347, 1;
	setp.ne.s32 	%p21, %r347, 6;
	@%p21 bra 	$L__BB13_30;
	shr.u32 	%r211, %r56, 23;
	st.local.u32 	[%rd4+24], %rd66;
	and.b32  	%r60, %r211, 31;
	and.b32  	%r212, %r211, 224;
	add.s32 	%r213, %r212, -128;
	shr.u32 	%r214, %r213, 5;
	mul.wide.u32 	%rd38, %r214, 4;
	sub.s64 	%rd8, %rd4, %rd38;
	ld.local.u32 	%r348, [%rd8+24];
	ld.local.u32 	%r349, [%rd8+20];
	setp.eq.s32 	%p22, %r60, 0;
	@%p22 bra 	$L__BB13_33;
	shf.l.wrap.b32 	%r348, %r349, %r348, %r60;
	ld.local.u32 	%r215, [%rd8+16];
	shf.l.wrap.b32 	%r349, %r215, %r349, %r60;
$L__BB13_33:
	shr.u32 	%r216, %r348, 30;
	shf.l.wrap.b32 	%r217, %r349, %r348, 2;
	shl.b32 	%r218, %r349, 2;
	shr.u32 	%r219, %r217, 31;
	add.s32 	%r220, %r219, %r216;
	neg.s32 	%r221, %r220;
	setp.lt.s32 	%p23, %r56, 0;
	selp.b32 	%r350, %r221, %r220, %p23;
	xor.b32  	%r222, %r217, %r56;
	shr.s32 	%r223, %r217, 31;
	xor.b32  	%r224, %r223, %r217;
	xor.b32  	%r225, %r223, %r218;
	cvt.u64.u32 	%rd39, %r224;
	shl.b64 	%rd40, %rd39, 32;
	cvt.u64.u32 	%rd41, %r225;
	or.b64  	%rd42, %rd40, %rd41;
	cvt.rn.f64.s64 	%fd122, %rd42;
	mul.f64 	%fd123, %fd122, 0d3BF921FB54442D19;
	cvt.rn.f32.f64 	%f52, %fd123;
	neg.f32 	%f53, %f52;
	setp.lt.s32 	%p24, %r222, 0;
	selp.f32 	%f119, %f53, %f52, %p24;
$L__BB13_34:
	add.s32 	%r227, %r350, 1;
	mul.rn.f32 	%f55, %f119, %f119;
	and.b32  	%r228, %r350, 1;
	setp.eq.b32 	%p25, %r228, 1;
	selp.f32 	%f56, %f119, 0f3F800000, %p25;
	fma.rn.f32 	%f57, %f55, %f56, 0f00000000;
	fma.rn.f32 	%f58, %f55, 0f37CBAC00, 0fBAB607ED;
	selp.f32 	%f59, 0fB94D4153, %f58, %p25;
	selp.f32 	%f60, 0f3C0885E4, 0f3D2AAABB, %p25;
	fma.rn.f32 	%f61, %f59, %f55, %f60;
	selp.f32 	%f62, 0fBE2AAAA8, 0fBEFFFFFF, %p25;
	fma.rn.f32 	%f63, %f61, %f55, %f62;
	fma.rn.f32 	%f64, %f63, %f57, %f56;
	and.b32  	%r229, %r227, 2;
	setp.eq.s32 	%p26, %r229, 0;
	mov.f32 	%f65, 0f00000000;
	sub.f32 	%f66, %f65, %f64;
	selp.f32 	%f67, %f64, %f66, %p26;
	mul.f32 	%f68, %f2, %f67;
	mul.wide.u32 	%rd43, %r320, 4;
	add.s64 	%rd44, %rd2, %rd43;
	st.global.f32 	[%rd44], %f68;
$L__BB13_35:
	mov.u32 	%r230, %nctaid.x;
	add.s32 	%r320, %r320, %r230;
	setp.lt.u32 	%p27, %r320, %r3;
	@%p27 bra 	$L__BB13_2;
$L__BB13_36:
	add.s32 	%r351, %r3, %r2;
	setp.ge.u32 	%p28, %r351, %r1;
	@%p28 bra 	$L__BB13_72;
	mov.u32 	%r71, %ntid.x;
	mov.u32 	%r72, %tid.x;
	shl.b32 	%r231, %r72, 2;
	mov.u32 	%r232, _ZZ13doRandomStuffIfLj512EEvPT_S1_jmP17curandStateXORWOWS3_E5sdata;
	add.s32 	%r73, %r232, %r231;
	cvt.f64.f32 	%fd27, %f1;
	mov.b32 	%r233, 1127219200;
	mov.b32 	%r234, -2147483648;
	mov.b64 	%fd28, {%r234, %r233};
	mov.u32 	%r74, %nctaid.x;
	mov.u64 	%rd56, __cudart_i2opi_f;
$L__BB13_38:
	setp.ge.u32 	%p29, %r72, %r138;
	mad.lo.s32 	%r235, %r351, %r71, %r72;
	mul.wide.u32 	%rd45, %r235, 48;
	add.s64 	%rd9, %rd3, %rd45;
	ld.global.v2.u32 	{%r370, %r369}, [%rd9];
	ld.global.v2.u32 	{%r368, %r367}, [%rd9+8];
	ld.global.v2.u32 	{%r366, %r372}, [%rd9+16];
	ld.global.v2.u32 	{%r82, %r359}, [%rd9+24];
	ld.global.f32 	%f11, [%rd9+32];
	ld.global.f64 	%fd208, [%rd9+40];
	mov.b32 	%r236, 0;
	st.volatile.shared.u32 	[%r73], %r236;
	@%p29 bra 	$L__BB13_52;
	mov.u32 	%r352, %r72;
	mov.u32 	%r358, %r372;
$L__BB13_40:
	mul.wide.u32 	%rd46, %r352, 4;
	add.s64 	%rd47, %rd1, %rd46;
	ld.global.f32 	%f12, [%rd47];
	setp.eq.s32 	%p30, %r359, 1;
	mov.b32 	%r359, 0;
	mov.u32 	%r372, %r358;
	mov.f64 	%fd209, %fd208;
	@%p30 bra 	$L__BB13_51;
	shr.u32 	%r239, %r369, 2;
	xor.b32  	%r240, %r239, %r369;
	shl.b32 	%r241, %r358, 4;
	shl.b32 	%r242, %r240, 1;
	xor.b32  	%r243, %r241, %r242;
	xor.b32  	%r244, %r243, %r358;
	xor.b32  	%r93, %r244, %r240;
	add.s32 	%r245, %r370, %r93;
	add.s32 	%r246, %r245, 362437;
	shr.u32 	%r247, %r368, 2;
	xor.b32  	%r248, %r247, %r368;
	shl.b32 	%r249, %r93, 4;
	shl.b32 	%r250, %r248, 1;
	xor.b32  	%r251, %r250, %r249;
	xor.b32  	%r252, %r251, %r248;
	xor.b32  	%r94, %r252, %r93;
	add.s32 	%r253, %r370, %r94;
	add.s32 	%r254, %r253, 724874;
	shr.u32 	%r255, %r367, 2;
	xor.b32  	%r256, %r255, %r367;
	shl.b32 	%r257, %r94, 4;
	shl.b32 	%r258, %r256, 1;
	xor.b32  	%r259, %r258, %r257;
	xor.b32  	%r260, %r259, %r256;
	xor.b32  	%r95, %r260, %r94;
	add.s32 	%r261, %r370, %r95;
	add.s32 	%r262, %r261, 1087311;
	shr.u32 	%r263, %r366, 2;
	xor.b32  	%r264, %r263, %r366;
	shl.b32 	%r265, %r95, 4;
	shl.b32 	%r266, %r264, 1;
	xor.b32  	%r267, %r266, %r265;
	xor.b32  	%r268, %r267, %r264;
	xor.b32  	%r372, %r268, %r95;
	add.s32 	%r370, %r370, 1449748;
	add.s32 	%r269, %r372, %r370;
	cvt.u64.u32 	%rd48, %r246;
	mul.wide.u32 	%rd49, %r254, 2097152;
	xor.b64  	%rd50, %rd49, %rd48;
	cvt.rn.f64.u64 	%fd124, %rd50;
	fma.rn.f64 	%fd203, %fd124, 0d3CA0000000000000, 0d3C90000000000000;
	cvt.u64.u32 	%rd51, %r262;
	mul.wide.u32 	%rd52, %r269, 2097152;
	xor.b64  	%rd53, %rd52, %rd51;
	cvt.rn.f64.u64 	%fd125, %rd53;
	fma.rn.f64 	%fd32, %fd125, 0d3CB0000000000000, 0d3CA0000000000000;
	{
	.reg .b32 %temp; 
	mov.b64 	{%temp, %r360}, %fd203;
	}
	{
	.reg .b32 %temp; 
	mov.b64 	{%r361, %temp}, %fd203;
	}
	setp.gt.s32 	%p31, %r360, 1048575;
	mov.b32 	%r362, -1023;
	@%p31 bra 	$L__BB13_43;
	mul.f64 	%fd203, %fd203, 0d4350000000000000;
	{
	.reg .b32 %temp; 
	mov.b64 	{%temp, %r360}, %fd203;
	}
	{
	.reg .b32 %temp; 
	mov.b64 	{%r361, %temp}, %fd203;
	}
	mov.b32 	%r362, -1077;
$L__BB13_43:
	add.s32 	%r271, %r360, -1;
	setp.gt.u32 	%p32, %r271, 2146435070;
	@%p32 bra 	$L__BB13_47;
	shr.u32 	%r274, %r360, 20;
	add.s32 	%r363, %r362, %r274;
	and.b32  	%r275, %r360, 1048575;
	or.b32  	%r276, %r275, 1072693248;
	mov.b64 	%fd204, {%r361, %r276};
	setp.lt.u32 	%p34, %r276, 1073127583;
	@%p34 bra 	$L__BB13_46;
	{
	.reg .b32 %temp; 
	mov.b64 	{%r277, %temp}, %fd204;
	}
	{
	.reg .b32 %temp; 
	mov.b64 	{%temp, %r278}, %fd204;
	}
	add.s32 	%r279, %r278, -1048576;
	mov.b64 	%fd204, {%r277, %r279};
	add.s32 	%r363, %r363, 1;
$L__BB13_46:
	add.f64 	%fd127, %fd204, 0dBFF0000000000000;
	add.f64 	%fd128, %fd204, 0d3FF0000000000000;
	rcp.approx.ftz.f64 	%fd129, %fd128;
	neg.f64 	%fd130, %fd128;
	fma.rn.f64 	%fd131, %fd130, %fd129, 0d3FF0000000000000;
	fma.rn.f64 	%fd132, %fd131, %fd131, %fd131;
	fma.rn.f64 	%fd133, %fd132, %fd129, %fd129;
	mul.f64 	%fd134, %fd127, %fd133;
	fma.rn.f64 	%fd135, %fd127, %fd133, %fd134;
	mul.f64 	%fd136, %fd135, %fd135;
	fma.rn.f64 	%fd137, %fd136, 0d3EB1380B3AE80F1E, 0d3ED0EE258B7A8B04;
	fma.rn.f64 	%fd138, %fd137, %fd136, 0d3EF3B2669F02676F;
	fma.rn.f64 	%fd139, %fd138, %fd136, 0d3F1745CBA9AB0956;
	fma.rn.f64 	%fd140, %fd139, %fd136, 0d3F3C71C72D1B5154;
	fma.rn.f64 	%fd141, %fd140, %fd136, 0d3F624924923BE72D;
	fma.rn.f64 	%fd142, %fd141, %fd136, 0d3F8999999999A3C4;
	fma.rn.f64 	%fd143, %fd142, %fd136, 0d3FB5555555555554;
	sub.f64 	%fd144, %fd127, %fd135;
	add.f64 	%fd145, %fd144, %fd144;
	neg.f64 	%fd146, %fd135;
	fma.rn.f64 	%fd147, %fd146, %fd127, %fd145;
	mul.f64 	%fd148, %fd133, %fd147;
	mul.f64 	%fd149, %fd136, %fd143;
	fma.rn.f64 	%fd150, %fd149, %fd135, %fd148;
	xor.b32  	%r280, %r363, -2147483648;
	mov.b32 	%r281, 1127219200;
	mov.b64 	%fd151, {%r280, %r281};
	sub.f64 	%fd152, %fd151, %fd28;
	fma.rn.f64 	%fd153, %fd152, 0d3FE62E42FEFA39EF, %fd135;
	fma.rn.f64 	%fd154, %fd152, 0dBFE62E42FEFA39EF, %fd153;
	sub.f64 	%fd155, %fd154, %fd135;
	sub.f64 	%fd156, %fd150, %fd155;
	fma.rn.f64 	%fd157, %fd152, 0d3C7ABC9E3B39803F, %fd156;
	add.f64 	%fd205, %fd153, %fd157;
	bra.uni 	$L__BB13_48;
$L__BB13_47:
	fma.rn.f64 	%fd126, %fd203, 0d7FF0000000000000, 0d7FF0000000000000;
	{
	.reg .b32 %temp; 
	mov.b64 	{%temp, %r272}, %fd203;
	}
	and.b32  	%r273, %r272, 2147483647;
	setp.eq.s32 	%p33, %r273, 0;
	selp.f64 	%fd205, 0dFFF0000000000000, %fd126, %p33;
$L__BB13_48:
	mul.f64 	%fd41, %fd205, 0dC000000000000000;
	{
	.reg .b32 %temp; 
	mov.b64 	{%temp, %r282}, %fd32;
	}
	shl.b32 	%r283, %r282, 1;
	setp.gt.u32 	%p35, %r283, -2038431744;
	mov.f64 	%fd158, 0d0000000000000000;
	mul.rn.f64 	%fd159, %fd32, %fd158;
	selp.f64 	%fd42, %fd159, %fd32, %p35;
	{
	.reg .b32 %temp; 
	mov.b64 	{%r284, %temp}, %fd42;
	}
	{
	.reg .b32 %temp; 
	mov.b64 	{%temp, %r285}, %fd42;
	}
	add.s32 	%r286, %r285, 1048576;
	mov.b64 	%fd160, {%r284, %r286};
	cvt.rni.f64.f64 	%fd161, %fd160;
	cvt.rzi.s64.f64 	%rd54, %fd161;
	cvt.u32.u64 	%r287, %rd54;
	fma.rn.f64 	%fd162, %fd161, 0dBFE0000000000000, %fd42;
	mul.f64 	%fd163, %fd162, 0d3CA1A62633145C07;
	fma.rn.f64 	%fd164, %fd162, 0d400921FB54442D18, %fd163;
	mul.rn.f64 	%fd165, %fd164, %fd164;
	fma.rn.f64 	%fd166, %fd165, 0dBDA8FF8320FD8164, 0d3E21EEA7C1EF8528;
	fma.rn.f64 	%fd167, %fd166, %fd165, 0dBE927E4F8E06E6D9;
	fma.rn.f64 	%fd168, %fd167, %fd165, 0d3EFA01A019DDBCE9;
	fma.rn.f64 	%fd169, %fd168, %fd165, 0dBF56C16C16C15D47;
	fma.rn.f64 	%fd170, %fd169, %fd165, 0d3FA5555555555551;
	fma.rn.f64 	%fd171, %fd170, %fd165, 0dBFE0000000000000;
	fma.rn.f64 	%fd172, %fd171, %fd165, 0d3FF0000000000000;
	fma.rn.f64 	%fd173, %fd165, 0d3DE5DB65F9785EBA, 0dBE5AE5F12CB0D246;
	fma.rn.f64 	%fd174, %fd173, %fd165, 0d3EC71DE369ACE392;
	fma.rn.f64 	%fd175, %fd174, %fd165, 0dBF2A01A019DB62A1;
	fma.rn.f64 	%fd176, %fd175, %fd165, 0d3F81111111110818;
	fma.rn.f64 	%fd177, %fd176, %fd165, 0dBFC5555555555554;
	fma.rn.f64 	%fd178, %fd177, %fd165, 0d0000000000000000;
	fma.rn.f64 	%fd179, %fd178, %fd164, %fd164;
	and.b64  	%rd55, %rd54, 1;
	setp.eq.b64 	%p36, %rd55, 1;
	{
	.reg .b32 %temp; 
	mov.b64 	{%temp, %r288}, %fd179;
	}
	{
	.reg .b32 %temp; 
	mov.b64 	{%r289, %temp}, %fd179;
	}
	xor.b32  	%r290, %r288, -2147483648;
	mov.b64 	%fd180, {%r289, %r290};
	selp.f64 	%fd206, %fd172, %fd179, %p36;
	selp.f64 	%fd207, %fd180, %fd172, %p36;
	and.b32  	%r291, %r287, 2;
	setp.eq.s32 	%p37, %r291, 0;
	@%p37 bra 	$L__BB13_50;
	{
	.reg .b32 %temp; 
	mov.b64 	{%temp, %r292}, %fd206;
	}
	{
	.reg .b32 %temp; 
	mov.b64 	{%r293, %temp}, %fd206;
	}
	xor.b32  	%r294, %r292, -2147483648;
	mov.b64 	%fd206, {%r293, %r294};
	{
	.reg .b32 %temp; 
	mov.b64 	{%temp, %r295}, %fd207;
	}
	{
	.reg .b32 %temp; 
	mov.b64 	{%r296, %temp}, %fd207;
	}
	xor.b32  	%r297, %r295, -2147483648;
	mov.b64 	%fd207, {%r296, %r297};
$L__BB13_50:
	sqrt.rn.f64 	%fd181, %fd41;
	mov.f64 	%fd182, 0d0000000000000000;
	add.rn.f64 	%fd183, %fd207, %fd182;
	cvt.rzi.f64.f64 	%fd184, %fd42;
	setp.eq.f64 	%p38, %fd42, %fd184;
	mul.rn.f64 	%fd185, %fd42, %fd182;
	selp.f64 	%fd186, %fd185, %fd206, %p38;
	mul.f64 	%fd209, %fd181, %fd186;
	mul.f64 	%fd208, %fd181, %fd183;
	mov.b32 	%r359, 1;
	mov.u32 	%r366, %r95;
	mov.u32 	%r367, %r94;
	mov.u32 	%r368, %r93;
	mov.u32 	%r369, %r358;
	mov.u32 	%r358, %r372;
$L__BB13_51:
	mul.f64 	%fd187, %fd209, %fd27;
	cvt.f64.f32 	%fd188, %f12;
	ld.volatile.shared.f32 	%f69, [%r73];
	cvt.f64.f32 	%fd189, %f69;
	fma.rn.f64 	%fd190, %fd187, %fd188, %fd189;
	cvt.rn.f32.f64 	%f70, %fd190;
	st.volatile.shared.f32 	[%r73], %f70;
	add.s32 	%r352, %r352, %r71;
	setp.lt.u32 	%p39, %r352, %r138;
	@%p39 bra 	$L__BB13_40;
$L__BB13_52:
	setp.gt.u32 	%p40, %r72, 255;
	bar.sync 	0;
	@%p40 bra 	$L__BB13_54;
	ld.volatile.shared.f32 	%f71, [%r73+1024];
	ld.volatile.shared.f32 	%f72, [%r73];
	add.f32 	%f73, %f71, %f72;
	st.volatile.shared.f32 	[%r73], %f73;
$L__BB13_54:
	setp.gt.u32 	%p41, %r72, 127;
	bar.sync 	0;
	@%p41 bra 	$L__BB13_56;
	ld.volatile.shared.f32 	%f74, [%r73+512];
	ld.volatile.shared.f32 	%f75, [%r73];
	add.f32 	%f76, %f74, %f75;
	st.volatile.shared.f32 	[%r73], %f76;
$L__BB13_56:
	setp.gt.u32 	%p42, %r72, 63;
	bar.sync 	0;
	@%p42 bra 	$L__BB13_58;
	ld.volatile.shared.f32 	%f77, [%r73+256];
	ld.volatile.shared.f32 	%f78, [%r73];
	add.f32 	%f79, %f77, %f78;
	st.volatile.shared.f32 	[%r73], %f79;
$L__BB13_58:
	setp.gt.u32 	%p43, %r72, 31;
	bar.sync 	0;
	@%p43 bra 	$L__BB13_61;
	setp.gt.u32 	%p44, %r72, 15;
	ld.volatile.shared.f32 	%f80, [%r73+128];
	ld.volatile.shared.f32 	%f81, [%r73];
	add.f32 	%f82, %f80, %f81;
	st.volatile.shared.f32 	[%r73], %f82;
	@%p44 bra 	$L__BB13_61;
	ld.volatile.shared.f32 	%f83, [%r73+64];
	ld.volatile.shared.f32 	%f84, [%r73];
	add.f32 	%f85, %f83, %f84;
	st.volatile.shared.f32 	[%r73], %f85;
	ld.volatile.shared.f32 	%f86, [%r73+32];
	ld.volatile.shared.f32 	%f87, [%r73];
	add.f32 	%f88, %f86, %f87;
	st.volatile.shared.f32 	[%r73], %f88;
	ld.volatile.shared.f32 	%f89, [%r73+16];
	ld.volatile.shared.f32 	%f90, [%r73];
	add.f32 	%f91, %f89, %f90;
	st.volatile.shared.f32 	[%r73], %f91;
	ld.volatile.shared.f32 	%f92, [%r73+8];
	ld.volatile.shared.f32 	%f93, [%r73];
	add.f32 	%f94, %f92, %f93;
	st.volatile.shared.f32 	[%r73], %f94;
	ld.volatile.shared.f32 	%f95, [%r73+4];
	ld.volatile.shared.f32 	%f96, [%r73];
	add.f32 	%f97, %f95, %f96;
	st.volatile.shared.f32 	[%r73], %f97;
$L__BB13_61:
	setp.ne.s32 	%p45, %r72, 0;
	st.global.v2.u32 	[%rd9], {%r370, %r369};
	st.global.v2.u32 	[%rd9+8], {%r368, %r367};
	st.global.v2.u32 	[%rd9+16], {%r366, %r372};
	st.global.v2.u32 	[%rd9+24], {%r82, %r359};
	st.global.f32 	[%rd9+32], %f11;
	st.global.f64 	[%rd9+40], %fd208;
	@%p45 bra 	$L__BB13_71;
	ld.volatile.shared.f32 	%f13, [_ZZ13doRandomStuffIfLj512EEvPT_S1_jmP17curandStateXORWOWS3_E5sdata];
	mul.f32 	%f98, %f13, 0f3F22F983;
	cvt.rni.s32.f32 	%r381, %f98;
	cvt.rn.f32.s32 	%f99, %r381;
	fma.rn.f32 	%f100, %f99, 0fBFC90FDA, %f13;
	fma.rn.f32 	%f101, %f99, 0fB3A22168, %f100;
	fma.rn.f32 	%f120, %f99, 0fA7C234C5, %f101;
	abs.f32 	%f15, %f13;
	setp.ltu.f32 	%p46, %f15, 0f47CE4780;
	@%p46 bra 	$L__BB13_70;
	setp.neu.f32 	%p47, %f15, 0f7F800000;
	@%p47 bra 	$L__BB13_65;
	mov.f32 	%f104, 0f00000000;
	mul.rn.f32 	%f120, %f13, %f104;
	mov.b32 	%r381, 0;
	bra.uni 	$L__BB13_70;
$L__BB13_65:
	mov.b32 	%r124, %f13;
	shl.b32 	%r300, %r124, 8;
	or.b32  	%r125, %r300, -2147483648;
	mov.b64 	%rd69, 0;
	mov.b32 	%r378, 0;
	mov.u64 	%rd67, %rd56;
	mov.u64 	%rd68, %rd4;
$L__BB13_66:
	.pragma "nounroll";
	ld.global.nc.u32 	%r301, [%rd67];
	mad.wide.u32 	%rd58, %r301, %r125, %rd69;
	shr.u64 	%rd69, %rd58, 32;
	st.local.u32 	[%rd68], %rd58;
	add.s32 	%r378, %r378, 1;
	add.s64 	%rd68, %rd68, 4;
	add.s64 	%rd67, %rd67, 4;
	setp.ne.s32 	%p48, %r378, 6;
	@%p48 bra 	$L__BB13_66;
	shr.u32 	%r302, %r124, 23;
	st.local.u32 	[%rd4+24], %rd69;
	and.b32  	%r128, %r302, 31;
	and.b32  	%r303, %r302, 224;
	add.s32 	%r304, %r303, -128;
	shr.u32 	%r305, %r304, 5;
	mul.wide.u32 	%rd59, %r305, 4;
	sub.s64 	%rd16, %rd4, %rd59;
	ld.local.u32 	%r379, [%rd16+24];
	ld.local.u32 	%r380, [%rd16+20];
	setp.eq.s32 	%p49, %r128, 0;
	@%p49 bra 	$L__BB13_69;
	shf.l.wrap.b32 	%r379, %r380, %r379, %r128;
	ld.local.u32 	%r306, [%rd16+16];
	shf.l.wrap.b32 	%r380, %r306, %r380, %r128;
$L__BB13_69:
	shr.u32 	%r307, %r379, 30;
	shf.l.wrap.b32 	%r308, %r380, %r379, 2;
	shl.b32 	%r309, %r380, 2;
	shr.u32 	%r310, %r308, 31;
	add.s32 	%r311, %r310, %r307;
	neg.s32 	%r312, %r311;
	setp.lt.s32 	%p50, %r124, 0;
	selp.b32 	%r381, %r312, %r311, %p50;
	xor.b32  	%r313, %r308, %r124;
	shr.s32 	%r314, %r308, 31;
	xor.b32  	%r315, %r314, %r308;
	xor.b32  	%r316, %r314, %r309;
	cvt.u64.u32 	%rd60, %r315;
	shl.b64 	%rd61, %rd60, 32;
	cvt.u64.u32 	%rd62, %r316;
	or.b64  	%rd63, %rd61, %rd62;
	cvt.rn.f64.s64 	%fd191, %rd63;
	mul.f64 	%fd192, %fd191, 0d3BF921FB54442D19;
	cvt.rn.f32.f64 	%f102, %fd192;
	neg.f32 	%f103, %f102;
	setp.lt.s32 	%p51, %r313, 0;
	selp.f32 	%f120, %f103, %f102, %p51;
$L__BB13_70:
	mul.rn.f32 	%f105, %f120, %f120;
	and.b32  	%r318, %r381, 1;
	setp.eq.b32 	%p52, %r318, 1;
	selp.f32 	%f106, 0f3F800000, %f120, %p52;
	fma.rn.f32 	%f107, %f105, %f106, 0f00000000;
	fma.rn.f32 	%f108, %f105, 0f37CBAC00, 0fBAB607ED;
	selp.f32 	%f109, %f108, 0fB94D4153, %p52;
	selp.f32 	%f110, 0f3D2AAABB, 0f3C0885E4, %p52;
	fma.rn.f32 	%f111, %f109, %f105, %f110;
	selp.f32 	%f112, 0fBEFFFFFF, 0fBE2AAAA8, %p52;
	fma.rn.f32 	%f113, %f111, %f105, %f112;
	fma.rn.f32 	%f114, %f113, %f107, %f106;
	and.b32  	%r319, %r381, 2;
	setp.eq.s32 	%p53, %r319, 0;
	mov.f32 	%f115, 0f00000000;
	sub.f32 	%f116, %f115, %f114;
	selp.f32 	%f117, %f114, %f116, %p53;
	mul.f32 	%f118, %f2, %f117;
	mul.wide.u32 	%rd64, %r351, 4;
	add.s64 	%rd65, %rd2, %rd64;
	st.global.f32 	[%rd65], %f118;
$L__BB13_71:
	add.s32 	%r351, %r351, %r74;
	setp.lt.u32 	%p54, %r351, %r1;
	@%p54 bra 	$L__BB13_38;
$L__BB13_72:
	ret;

}
.func  (.param .align 16 .b8 func_retval0[16]) __internal_trig_reduction_slowpathd(
	.param .b64 __internal_trig_reduction_slowpathd_param_0
)
{
	.local .align 8 .b8 	__local_depot14[40];
	.reg .b64 	%SP;
	.reg .b64 	%SPL;
	.reg .pred 	%p<10>;
	.reg .b32 	%r<47>;
	.reg .b64 	%rd<74>;
	.reg .b64 	%fd<5>;

	mov.u64 	%SPL, __local_depot14;
	ld.param.f64 	%fd4, [__internal_trig_reduction_slowpathd_param_0];
	add.u64 	%rd1, %SPL, 0;
	{
	.reg .b32 %temp; 
	mov.b64 	{%temp, %r1}, %fd4;
	}
	shr.u32 	%r2, %r1, 20;
	and.b32  	%r3, %r2, 2047;
	setp.eq.s32 	%p1, %r3, 2047;
	mov.b32 	%r46, 0;
	@%p1 bra 	$L__BB14_9;
	add.s32 	%r20, %r3, -1024;
	mov.b64 	%rd20, %fd4;
	shl.b64 	%rd2, %rd20, 11;
	shr.u32 	%r4, %r20, 6;
	sub.s32 	%r45, 15, %r4;
	sub.s32 	%r21, 19, %r4;
	setp.lt.u32 	%p2, %r20, 128;
	selp.b32 	%r6, 18, %r21, %p2;
	setp.ge.s32 	%p3, %r45, %r6;
	mov.b64 	%rd70, 0;
	@%p3 bra 	$L__BB14_4;
	add.s32 	%r23, %r6, %r4;
	neg.s32 	%r43, %r23;
	or.b64  	%rd3, %rd2, -9223372036854775808;
	mov.b64 	%rd70, 0;
	mov.b32 	%r42, 0;
	mov.u64 	%rd25, __cudart_i2opi_d;
	mov.u32 	%r44, %r45;
$L__BB14_3:
	.pragma "nounroll";
	mul.wide.s32 	%rd22, %r42, 8;
	add.s64 	%rd23, %rd1, %rd22;
	mul.wide.s32 	%rd24, %r44, 8;
	add.s64 	%rd26, %rd25, %rd24;
	ld.global.nc.u64 	%rd27, [%rd26];
	{
	.reg .u32 %r0, %r1, %r2, %r3, %alo, %ahi, %blo, %bhi, %clo, %chi;
	mov.b64 	{%alo,%ahi}, %rd27;
	mov.b64 	{%blo,%bhi}, %rd3;
	mov.b64 	{%clo,%chi}, %rd70;
	mad.lo.cc.u32 	%r0, %alo, %blo, %clo;
	madc.hi.cc.u32 	%r1, %alo, %blo, %chi;
	madc.hi.u32 	%r2, %alo, %bhi, 0;
	mad.lo.cc.u32 	%r1, %alo, %bhi, %r1;
	madc.hi.cc.u32 	%r2, %ahi, %blo, %r2;
	madc.hi.u32 	%r3, %ahi, %bhi, 0;
	mad.lo.cc.u32 	%r1, %ahi, %blo, %r1;
	madc.lo.cc.u32 	%r2, %ahi, %bhi, %r2;
	addc.u32 	%r3, %r3, 0;
	mov.b64 	%rd28, {%r0,%r1};
	mov.b64 	%rd70, {%r2,%r3};
	}
	st.local.u64 	[%rd23], %rd28;
	add.s32 	%r44, %r44, 1;
	add.s32 	%r43, %r43, 1;
	add.s32 	%r42, %r42, 1;
	setp.ne.s32 	%p4, %r43, -15;
	mov.u32 	%r45, %r6;
	@%p4 bra 	$L__BB14_3;
$L__BB14_4:
	cvt.s64.s32 	%rd29, %r45;
	cvt.u64.u32 	%rd30, %r4;
	add.s64 	%rd31, %rd30, %rd29;
	shl.b64 	%rd32, %rd31, 3;
	add.s64 	%rd33, %rd1, %rd32;
	st.local.u64 	[%rd33+-120], %rd70;
	and.b32  	%r15, %r2, 63;
	ld.local.u64 	%rd72, [%rd1+16];
	ld.local.u64 	%rd71, [%rd1+24];
	setp.eq.s32 	%p5, %r15, 0;
	@%p5 bra 	$L__BB14_6;
	shl.b64 	%rd34, %rd71, %r15;
	shr.u64 	%rd35, %rd72, 1;
	xor.b32  	%r24, %r15, 63;
	shr.u64 	%rd36, %rd35, %r24;
	or.b64  	%rd71, %rd34, %rd36;
	ld.local.u64 	%rd37, [%rd1+8];
	shl.b64 	%rd38, %rd72, %r15;
	shr.u64 	%rd39, %rd37, 1;
	shr.u64 	%rd40, %rd39, %r24;
	or.b64  	%rd72, %rd38, %rd40;
$L__BB14_6:
	and.b32  	%r25, %r1, -2147483648;
	shr.u64 	%rd41, %rd71, 62;
	cvt.u32.u64 	%r26, %rd41;
	mov.b64 	{%r27, %r28}, %rd71;
	mov.b64 	{%r29, %r30}, %rd72;
	shf.l.wrap.b32 	%r31, %r30, %r27, 2;
	shf.l.wrap.b32 	%r32, %r27, %r28, 2;
	mov.b64 	%rd42, {%r31, %r32};
	shl.b64 	%rd43, %rd72, 2;
	shr.u64 	%rd44, %rd42, 63;
	cvt.u32.u64 	%r33, %rd44;
	add.s32 	%r34, %r33, %r26;
	setp.eq.s32 	%p6, %r25, 0;
	neg.s32 	%r35, %r34;
	selp.b32 	%r46, %r34, %r35, %p6;
	setp.gt.s64 	%p7, %rd42, -1;
	mov.b64 	%rd45, 0;
	{
	.reg .u32 %r0, %r1, %r2, %r3, %a0, %a1, %a2, %a3, %b0, %b1, %b2, %b3;
	mov.b64 	{%a0,%a1}, %rd45;
	mov.b64 	{%a2,%a3}, %rd45;
	mov.b64 	{%b0,%b1}, %rd43;
	mov.b64 	{%b2,%b3}, %rd42;
	sub.cc.u32 	%r0, %a0, %b0;
	subc.cc.u32 	%r1, %a1, %b1;
	subc.cc.u32 	%r2, %a2, %b2;
	subc.u32 	%r3, %a3, %b3;
	mov.b64 	%rd46, {%r0,%r1};
	mov.b64 	%rd47, {%r2,%r3};
	}
	xor.b32  	%r36, %r25, -2147483648;
	selp.b64 	%rd73, %rd42, %rd47, %p7;
	selp.b64 	%rd14, %rd43, %rd46, %p7;
	selp.b32 	%r17, %r25, %r36, %p7;
	clz.b64 	%r37, %rd73;
	cvt.u64.u32 	%rd15, %r37;
	setp.eq.s32 	%p8, %r37, 0;
	@%p8 bra 	$L__BB14_8;
	cvt.u32.u64 	%r38, %rd15;
	and.b32  	%r39, %r38, 63;
	shl.b64 	%rd48, %rd73, %r39;
	shr.u64 	%rd49, %rd14, 1;
	not.b32 	%r40, %r38;
	and.b32  	%r41, %r40, 63;
	shr.u64 	%rd50, %rd49, %r41;
	or.b64  	%rd73, %rd48, %rd50;
$L__BB14_8:
	mov.b64 	%rd51, -3958705157555305931;
	{
	.reg .u32 %r0, %r1, %r2, %r3, %alo, %ahi, %blo, %bhi;
	mov.b64 	{%alo,%ahi}, %rd73;
	mov.b64 	{%blo,%bhi}, %rd51;
	mul.lo.u32 	%r0, %alo, %blo;
	mul.hi.u32 	%r1, %alo, %blo;
	mad.lo.cc.u32 	%r1, %alo, %bhi, %r1;
	madc.hi.u32 	%r2, %alo, %bhi, 0;
	mad.lo.cc.u32 	%r1, %ahi, %blo, %r1;
	madc.hi.cc.u32 	%r2, %ahi, %blo, %r2;
	madc.hi.u32 	%r3, %ahi, %bhi, 0;
	mad.lo.cc.u32 	%r2, %ahi, %bhi, %r2;
	addc.u32 	%r3, %r3, 0;
	mov.b64 	%rd52, {%r0,%r1};
	mov.b64 	%rd53, {%r2,%r3};
	}
	setp.gt.s64 	%p9, %rd53, 0;
	{
	.reg .u32 %r0, %r1, %r2, %r3, %a0, %a1, %a2, %a3, %b0, %b1, %b2, %b3;
	mov.b64 	{%a0,%a1}, %rd52;
	mov.b64 	{%a2,%a3}, %rd53;
	mov.b64 	{%b0,%b1}, %rd52;
	mov.b64 	{%b2,%b3}, %rd53;
	add.cc.u32 	%r0, %a0, %b0;
	addc.cc.u32 	%r1, %a1, %b1;
	addc.cc.u32 	%r2, %a2, %b2;
	addc.u32 	%r3, %a3, %b3;
	mov.b64 	%rd54, {%r0,%r1};
	mov.b64 	%rd55, {%r2,%r3};
	}
	selp.b64 	%rd56, %rd55, %rd53, %p9;
	selp.s64 	%rd57, -1, 0, %p9;
	sub.s64 	%rd58, %rd57, %rd15;
	cvt.u64.u32 	%rd59, %r17;
	shl.b64 	%rd60, %rd59, 32;
	add.s64 	%rd61, %rd56, 1;
	shr.u64 	%rd62, %rd61, 10;
	add.s64 	%rd63, %rd62, 1;
	shr.u64 	%rd64, %rd63, 1;
	shl.b64 	%rd65, %rd58, 52;
	add.s64 	%rd66, %rd65, %rd64;
	add.s64 	%rd67, %rd66, 4602678819172646912;
	or.b64  	%rd68, %rd67, %rd60;
	mov.b64 	%fd4, %rd68;
$L__BB14_9:
	st.param.f64 	[func_retval0], %fd4;
	st.param.b32 	[func_retval0+8], %r46;
	ret;

}


// ===== COMPILED SASS (sm_100) =====

	.target	sm_100

	.elftype	@"ET_EXEC"


//--------------------- .note.nv.tkinfo           --------------------------
	.section	.note.nv.tkinfo,"",@"SHT_NOTE"
	.sectionflags	@"SHF_NOTE_NV_TKINFO"
	.tkinfo
        /*0018*/ 	.word	0x00000002
        /*0030*/ 	.string	""
        /*0030*/ 	.string	"ptxas"
        /*0030*/ 	.string	"Cuda compilation tools, release 13.0, V13.0.88"
        /*0030*/ 	.string	"Build cuda_13.0.r13.0/compiler.36424714_0"
        /*0030*/ 	.string	"-arch sm_100 -m 64 "



//--------------------- .note.nv.cuinfo           --------------------------
	.section	.note.nv.cuinfo,"",@"SHT_NOTE"
	.sectionflags	@"SHF_NOTE_NV_CUINFO"
        /*0018*/ 	.short	0x0002
        /*001a*/ 	.short	0x0064
        /*001c*/ 	.short	0x0082
	.zero		2


//--------------------- .nv.info                  --------------------------
	.section	.nv.info,"",@"SHT_CUDA_INFO"
	.align	4


	//----- nvinfo : EIATTR_REGCOUNT
	.align		4
        /*0000*/ 	.byte	0x04, 0x2f
        /*0002*/ 	.short	(.L_14 - .L_13)
	.align		4
.L_13:
        /*0004*/ 	.word	index@(_Z8initRNGsIdEvjmP17curandStateXORWOWS1_)
        /*0008*/ 	.word	0x0000001f


	//----- nvinfo : EIATTR_FRAME_SIZE
	.align		4
.L_14:
        /*000c*/ 	.byte	0x04, 0x11
        /*000e*/ 	.short	(.L_16 - .L_15)
	.align		4
.L_15:
        /*0010*/ 	.word	index@(_Z8initRNGsIdEvjmP17curandStateXORWOWS1_)
        /*0014*/ 	.word	0x00000030


	//----- nvinfo : EIATTR_REGCOUNT
	.align		4
.L_16:
        /*0018*/ 	.byte	0x04, 0x2f
        /*001a*/ 	.short	(.L_18 - .L_17)
	.align		4
.L_17:
        /*001c*/ 	.word	index@(_Z8initRNGsIfEvjmP17curandStateXORWOWS1_)
        /*0020*/ 	.word	0x0000001f


	//----- nvinfo : EIATTR_FRAME_SIZE
	.align		4
.L_18:
        /*0024*/ 	.byte	0x04, 0x11
        /*0026*/ 	.short	(.L_20 - .L_19)
	.align		4
.L_19:
        /*0028*/ 	.word	index@(_Z8initRNGsIfEvjmP17curandStateXORWOWS1_)
        /*002c*/ 	.word	0x00000030


	//----- nvinfo : EIATTR_REGCOUNT
	.align		4
.L_20:
        /*0030*/ 	.byte	0x04, 0x2f
        /*0032*/ 	.short	(.L_22 - .L_21)
	.align		4
.L_21:
        /*0034*/ 	.word	index@(_Z13doRandomStuffIdLj1EEvPT_S1_jmP17curandStateXORWOWS3_)
        /*0038*/ 	.word	0x0000002a


	//----- nvinfo : EIATTR_FRAME_SIZE
	.align		4
.L_22:
        /*003c*/ 	.byte	0x04, 0x11
        /*003e*/ 	.short	(.L_24 - .L_23)
	.align		4
.L_23:
        /*0040*/ 	.word	index@($_Z13doRandomStuffIdLj1EEvPT_S1_jmP17curandStateXORWOWS3_$__internal_trig_reduction_slowpathd)
        /*0044*/ 	.word	0x00000028


	//----- nvinfo : EIATTR_FRAME_SIZE
	.align		4
.L_24:
        /*0048*/ 	.byte	0x04, 0x11
        /*004a*/ 	.short	(.L_26 - .L_25)
	.align		4
.L_25:
        /*004c*/ 	.word	index@($__internal_11_$__cuda_sm20_dsqrt_rn_f64_mediumpath_v1)
        /*0050*/ 	.word	0x00000028


	//----- nvinfo : EIATTR_FRAME_SIZE
	.align		4
.L_26:
        /*0054*/ 	.byte	0x04, 0x11
        /*0056*/ 	.short	(.L_28 - .L_27)
	.align		4
.L_27:
        /*0058*/ 	.word	index@(_Z13doRandomStuffIdLj1EEvPT_S1_jmP17curandStateXORWOWS3_)
        /*005c*/ 	.word	0x00000028


	//----- nvinfo : EIATTR_REGCOUNT
	.align		4
.L_28:
        /*0060*/ 	.byte	0x04, 0x2f
        /*0062*/ 	.short	(.L_30 - .L_29)
	.align		4
.L_29:
        /*0064*/ 	.word	index@(_Z13doRandomStuffIdLj32EEvPT_S1_jmP17curandStateXORWOWS3_)
        /*0068*/ 	.word	0x0000002a


	//----- nvinfo : EIATTR_FRAME_SIZE
	.align		4
.L_30:
        /*006c*/ 	.byte	0x04, 0x11
        /*006e*/ 	.short	(.L_32 - .L_31)
	.align		4
.L_31:
        /*0070*/ 	.word	index@($_Z13doRandomStuffIdLj32EEvPT_S1_jmP17curandStateXORWOWS3_$__internal_trig_reduction_slowpathd)
        /*0074*/ 	.word	0x00000028


	//----- nvinfo : EIATTR_FRAME_SIZE
	.align		4
.L_32:
        /*0078*/ 	.byte	0x04, 0x11
        /*007a*/ 	.short	(.L_34 - .L_33)
	.align		4
.L_33:
        /*007c*/ 	.word	index@($__internal_10_$__cuda_sm20_dsqrt_rn_f64_mediumpath_v1)
        /*0080*/ 	.word	0x00000028


	//----- nvinfo : EIATTR_FRAME_SIZE
	.align		4
.L_34:
        /*0084*/ 	.byte	0x04, 0x11
        /*0086*/ 	.short	(.L_36 - .L_35)
	.align		4
.L_35:
        /*0088*/ 	.word	index@(_Z13doRandomStuffIdLj32EEvPT_S1_jmP17curandStateXORWOWS3_)
        /*008c*/ 	.word	0x00000028


	//----- nvinfo : EIATTR_REGCOUNT
	.align		4
.L_36:
        /*0090*/ 	.byte	0x04, 0x2f
        /*0092*/ 	.short	(.L_38 - .L_37)
	.align		4
.L_37:
        /*0094*/ 	.word	index@(_Z13doRandomStuffIdLj64EEvPT_S1_jmP17curandStateXORWOWS3_)
        /*0098*/ 	.word	0x0000002a


	//----- nvinfo : EIATTR_FRAME_SIZE
	.align		4
.L_38:
        /*009c*/ 	.byte	0x04, 0x11
        /*009e*/ 	.short	(.L_40 - .L_39)
	.align		4
.L_39:
        /*00a0*/ 	.word	index@($_Z13doRandomStuffIdLj64EEvPT_S1_jmP17curandStateXORWOWS3_$__internal_trig_reduction_slowpathd)
        /*00a4*/ 	.word	0x00000028


	//----- nvinfo : EIATTR_FRAME_SIZE
	.align		4
.L_40:
        /*00a8*/ 	.byte	0x04, 0x11
        /*00aa*/ 	.short	(.L_42 - .L_41)
	.align		4
.L_41:
        /*00ac*/ 	.word	index@($__internal_9_$__cuda_sm20_dsqrt_rn_f64_mediumpath_v1)
        /*00b0*/ 	.word	0x00000028


	//----- nvinfo : EIATTR_FRAME_SIZE
	.align		4
.L_42:
        /*00b4*/ 	.byte	0x04, 0x11
        /*00b6*/ 	.short	(.L_44 - .L_43)
	.align		4
.L_43:
        /*00b8*/ 	.word	index@(_Z13doRandomStuffIdLj64EEvPT_S1_jmP17curandStateXORWOWS3_)
        /*00bc*/ 	.word	0x00000028


	//----- nvinfo : EIATTR_REGCOUNT
	.align		4
.L_44:
        /*00c0*/ 	.byte	0x04, 0x2f
        /*00c2*/ 	.short	(.L_46 - .L_45)
	.align		4
.L_45:
        /*00c4*/ 	.word	index@(_Z13doRandomStuffIdLj128EEvPT_S1_jmP17curandStateXORWOWS3_)
        /*00c8*/ 	.word	0x0000002a


	//----- nvinfo : EIATTR_FRAME_SIZE
	.align		4
.L_46:
        /*00cc*/ 	.byte	0x04, 0x11
        /*00ce*/ 	.short	(.L_48 - .L_47)
	.align		4
.L_47:
        /*00d0*/ 	.word	index@($_Z13doRandomStuffIdLj128EEvPT_S1_jmP17curandStateXORWOWS3_$__internal_trig_reduction_slowpathd)
        /*00d4*/ 	.word	0x00000028


	//----- nvinfo : EIATTR_FRAME_SIZE
	.align		4
.L_48:
        /*00d8*/ 	.byte	0x04, 0x11
        /*00da*/ 	.short	(.L_50 - .L_49)
	.align		4
.L_49:
        /*00dc*/ 	.word	index@($__internal_8_$__cuda_sm20_dsqrt_rn_f64_mediumpath_v1)
        /*00e0*/ 	.word	0x00000028


	//----- nvinfo : EIATTR_FRAME_SIZE
	.align		4
.L_50:
        /*00e4*/ 	.byte	0x04, 0x11
        /*00e6*/ 	.short	(.L_52 - .L_51)
	.align		4
.L_51:
        /*00e8*/ 	.word	index@(_Z13doRandomStuffIdLj128EEvPT_S1_jmP17curandStateXORWOWS3_)
        /*00ec*/ 	.word	0x00000028


	//----- nvinfo : EIATTR_REGCOUNT
	.align		4
.L_52:
        /*00f0*/ 	.byte	0x04, 0x2f
        /*00f2*/ 	.short	(.L_54 - .L_53)
	.align		4
.L_53:
        /*00f4*/ 	.word	index@(_Z13doRandomStuffIdLj256EEvPT_S1_jmP17curandStateXORWOWS3_)
        /*00f8*/ 	.word	0x0000002a


	//----- nvinfo : EIATTR_FRAME_SIZE
	.align		4
.L_54:
        /*00fc*/ 	.byte	0x04, 0x11
        /*00fe*/ 	.short	(.L_56 - .L_55)
	.align		4
.L_55:
        /*0100*/ 	.word	index@($_Z13doRandomStuffIdLj256EEvPT_S1_jmP17curandStateXORWOWS3_$__internal_trig_reduction_slowpathd)
        /*0104*/ 	.word	0x00000028


	//----- nvinfo : EIATTR_FRAME_SIZE
	.align		4
.L_56:
        /*0108*/ 	.byte	0x04, 0x11
        /*010a*/ 	.short	(.L_58 - .L_57)
	.align		4
.L_57:
        /*010c*/ 	.word	index@($__internal_7_$__cuda_sm20_dsqrt_rn_f64_mediumpath_v1)
        /*0110*/ 	.word	0x00000028


	//----- nvinfo : EIATTR_FRAME_SIZE
	.align		4
.L_58:
        /*0114*/ 	.byte	0x04, 0x11
        /*0116*/ 	.short	(.L_60 - .L_59)
	.align		4
.L_59:
        /*0118*/ 	.word	index@(_Z13doRandomStuffIdLj256EEvPT_S1_jmP17curandStateXORWOWS3_)
        /*011c*/ 	.word	0x00000028


	//----- nvinfo : EIATTR_REGCOUNT
	.align		4
.L_60:
        /*0120*/ 	.byte	0x04, 0x2f
        /*0122*/ 	.short	(.L_62 - .L_61)
	.align		4
.L_61:
        /*0124*/ 	.word	index@(_Z13doRandomStuffIdLj512EEvPT_S1_jmP17curandStateXORWOWS3_)
        /*0128*/ 	.word	0x0000002a


	//----- nvinfo : EIATTR_FRAME_SIZE
	.align		4
.L_62:
        /*012c*/ 	.byte	0x04, 0x11
        /*012e*/ 	.short	(.L_64 - .L_63)
	.align		4
.L_63:
        /*0130*/ 	.word	index@($_Z13doRandomStuffIdLj512EEvPT_S1_jmP17curandStateXORWOWS3_$__internal_trig_reduction_slowpathd)
        /*0134*/ 	.word	0x00000028


	//----- nvinfo : EIATTR_FRAME_SIZE
	.align		4
.L_64:
        /*0138*/ 	.byte	0x04, 0x11
        /*013a*/ 	.short	(.L_66 - .L_65)
	.align		4
.L_65:
        /*013c*/ 	.word	index@($__internal_6_$__cuda_sm20_dsqrt_rn_f64_mediumpath_v1)
        /*0140*/ 	.word	0x00000028


	//----- nvinfo : EIATTR_FRAME_SIZE
	.align		4
.L_66:
        /*0144*/ 	.byte	0x04, 0x11
        /*0146*/ 	.short	(.L_68 - .L_67)
	.align		4
.L_67:
        /*0148*/ 	.word	index@(_Z13doRandomStuffIdLj512EEvPT_S1_jmP17curandStateXORWOWS3_)
        /*014c*/ 	.word	0x00000028


	//----- nvinfo : EIATTR_REGCOUNT
	.align		4
.L_68:
        /*0150*/ 	.byte	0x04, 0x2f
        /*0152*/ 	.short	(.L_70 - .L_69)
	.align		4
.L_69:
        /*0154*/ 	.word	index@(_Z13doRandomStuffIfLj1EEvPT_S1_jmP17curandStateXORWOWS3_)
        /*0158*/ 	.word	0x0000002c


	//----- nvinfo : EIATTR_FRAME_SIZE
	.align		4
.L_70:
        /*015c*/ 	.byte	0x04, 0x11
        /*015e*/ 	.short	(.L_72 - .L_71)
	.align		4
.L_71:
        /*0160*/ 	.word	index@($__internal_5_$__cuda_sm20_dsqrt_rn_f64_mediumpath_v1)
        /*0164*/ 	.word	0x00000020


	//----- nvinfo : EIATTR_FRAME_SIZE
	.align		4
.L_72:
        /*0168*/ 	.byte	0x04, 0x11
        /*016a*/ 	.short	(.L_74 - .L_73)
	.align		4
.L_73:
        /*016c*/ 	.word	index@(_Z13doRandomStuffIfLj1EEvPT_S1_jmP17curandStateXORWOWS3_)
        /*0170*/ 	.word	0x00000020


	//----- nvinfo : EIATTR_REGCOUNT
	.align		4
.L_74:
        /*0174*/ 	.byte	0x04, 0x2f
        /*0176*/ 	.short	(.L_76 - .L_75)
	.align		4
.L_75:
        /*0178*/ 	.word	index@(_Z13doRandomStuffIfLj32EEvPT_S1_jmP17curandStateXORWOWS3_)
        /*017c*/ 	.word	0x0000002c


	//----- nvinfo : EIATTR_FRAME_SIZE
	.align		4
.L_76:
        /*0180*/ 	.byte	0x04, 0x11
        /*0182*/ 	.short	(.L_78 - .L_77)
	.align		4
.L_77:
        /*0184*/ 	.word	index@($__internal_4_$__cuda_sm20_dsqrt_rn_f64_mediumpath_v1)
        /*0188*/ 	.word	0x00000020


	//----- nvinfo : EIATTR_FRAME_SIZE
	.align		4
.L_78:
        /*018c*/ 	.byte	0x04, 0x11
        /*018e*/ 	.short	(.L_80 - .L_79)
	.align		4
.L_79:
        /*0190*/ 	.word	index@(_Z13doRandomStuffIfLj32EEvPT_S1_jmP17curandStateXORWOWS3_)
        /*0194*/ 	.word	0x00000020


	//----- nvinfo : EIATTR_REGCOUNT
	.align		4
.L_80:
        /*0198*/ 	.byte	0x04, 0x2f
        /*019a*/ 	.short	(.L_82 - .L_81)
	.align		4
.L_81:
        /*019c*/ 	.word	index@(_Z13doRandomStuffIfLj64EEvPT_S1_jmP17curandStateXORWOWS3_)
        /*01a0*/ 	.word	0x00000028


	//----- nvinfo : EIATTR_FRAME_SIZE
	.align		4
.L_82:
        /*01a4*/ 	.byte	0x04, 0x11
        /*01a6*/ 	.short	(.L_84 - .L_83)
	.align		4
.L_83:
        /*01a8*/ 	.word	index@($__internal_3_$__cuda_sm20_dsqrt_rn_f64_mediumpath_v1)
        /*01ac*/ 	.word	0x00000020


	//----- nvinfo : EIATTR_FRAME_SIZE
	.align		4
.L_84:
        /*01b0*/ 	.byte	0x04, 0x11
        /*01b2*/ 	.short	(.L_86 - .L_85)
	.align		4
.L_85:
        /*01b4*/ 	.word	index@(_Z13doRandomStuffIfLj64EEvPT_S1_jmP17curandStateXORWOWS3_)
        /*01b8*/ 	.word	0x00000020


	//----- nvinfo : EIATTR_REGCOUNT
	.align		4
.L_86:
        /*01bc*/ 	.byte	0x04, 0x2f
        /*01be*/ 	.short	(.L_88 - .L_87)
	.align		4
.L_87:
        /*01c0*/ 	.word	index@(_Z13doRandomStuffIfLj128EEvPT_S1_jmP17curandStateXORWOWS3_)
        /*01c4*/ 	.word	0x00000028


	//----- nvinfo : EIATTR_FRAME_SIZE
	.align		4
.L_88:
        /*01c8*/ 	.byte	0x04, 0x11
        /*01ca*/ 	.short	(.L_90 - .L_89)
	.align		4
.L_89:
        /*01cc*/ 	.word	index@($__internal_2_$__cuda_sm20_dsqrt_rn_f64_mediumpath_v1)
        /*01d0*/ 	.word	0x00000020


	//----- nvinfo : EIATTR_FRAME_SIZE
	.align		4
.L_90:
        /*01d4*/ 	.byte	0x04, 0x11
        /*01d6*/ 	.short	(.L_92 - .L_91)
	.align		4
.L_91:
        /*01d8*/ 	.word	index@(_Z13doRandomStuffIfLj128EEvPT_S1_jmP17curandStateXORWOWS3_)
        /*01dc*/ 	.word	0x00000020


	//----- nvinfo : EIATTR_REGCOUNT
	.align		4
.L_92:
        /*01e0*/ 	.byte	0x04, 0x2f
        /*01e2*/ 	.short	(.L_94 - .L_93)
	.align		4
.L_93:
        /*01e4*/ 	.word	index@(_Z13doRandomStuffIfLj256EEvPT_S1_jmP17curandStateXORWOWS3_)
        /*01e8*/ 	.word	0x00000028


	//----- nvinfo : EIATTR_FRAME_SIZE
	.align		4
.L_94:
        /*01ec*/ 	.byte	0x04, 0x11
        /*01ee*/ 	.short	(.L_96 - .L_95)
	.align		4
.L_95:
        /*01f0*/ 	.word	index@($__internal_1_$__cuda_sm20_dsqrt_rn_f64_mediumpath_v1)
        /*01f4*/ 	.word	0x00000020


	//----- nvinfo : EIATTR_FRAME_SIZE
	.align		4
.L_96:
        /*01f8*/ 	.byte	0x04, 0x11
        /*01fa*/ 	.short	(.L_98 - .L_97)
	.align		4
.L_97:
        /*01fc*/ 	.word	index@(_Z13doRandomStuffIfLj256EEvPT_S1_jmP17curandStateXORWOWS3_)
        /*0200*/ 	.word	0x00000020


	//----- nvinfo : EIATTR_REGCOUNT
	.align		4
.L_98:
        /*0204*/ 	.byte	0x04, 0x2f
        /*0206*/ 	.short	(.L_100 - .L_99)
	.align		4
.L_99:
        /*0208*/ 	.word	index@(_Z13doRandomStuffIfLj512EEvPT_S1_jmP17curandStateXORWOWS3_)
        /*020c*/ 	.word	0x00000028


	//----- nvinfo : EIATTR_FRAME_SIZE
	.align		4
.L_100:
        /*0210*/ 	.byte	0x04, 0x11
        /*0212*/ 	.short	(.L_102 - .L_101)
	.align		4
.L_101:
        /*0214*/ 	.word	index@($__internal_0_$__cuda_sm20_dsqrt_rn_f64_mediumpath_v1)
        /*0218*/ 	.word	0x00000020


	//----- nvinfo : EIATTR_FRAME_SIZE
	.align		4
.L_102:
        /*021c*/ 	.byte	0x04, 0x11
        /*021e*/ 	.short	(.L_104 - .L_103)
	.align		4
.L_103:
        /*0220*/ 	.word	index@(_Z13doRandomStuffIfLj512EEvPT_S1_jmP17curandStateXORWOWS3_)
        /*0224*/ 	.word	0x00000020


	//----- nvinfo : EIATTR_MIN_STACK_SIZE
	.align		4
.L_104:
        /*0228*/ 	.byte	0x04, 0x12
        /*022a*/ 	.short	(.L_106 - .L_105)
	.align		4
.L_105:
        /*022c*/ 	.word	index@(_Z13doRandomStuffIfLj512EEvPT_S1_jmP17curandStateXORWOWS3_)
        /*0230*/ 	.word	0x00000020


	//----- nvinfo : EIATTR_MIN_STACK_SIZE
	.align		4
.L_106:
        /*0234*/ 	.byte	0x04, 0x12
        /*0236*/ 	.short	(.L_108 - .L_107)
	.align		4
.L_107:
        /*0238*/ 	.word	index@(_Z13doRandomStuffIfLj256EEvPT_S1_jmP17curandStateXORWOWS3_)
        /*023c*/ 	.word	0x00000020


	//----- nvinfo : EIATTR_MIN_STACK_SIZE
	.align		4
.L_108:
        /*0240*/ 	.byte	0x04, 0x12
        /*0242*/ 	.short	(.L_110 - .L_109)
	.align		4
.L_109:
        /*0244*/ 	.word	index@(_Z13doRandomStuffIfLj128EEvPT_S1_jmP17curandStateXORWOWS3_)
        /*0248*/ 	.word	0x00000020


	//----- nvinfo : EIATTR_MIN_STACK_SIZE
	.align		4
.L_110:
        /*024c*/ 	.byte	0x04, 0x12
        /*024e*/ 	.short	(.L_112 - .L_111)
	.align		4
.L_111:
        /*0250*/ 	.word	index@(_Z13doRandomStuffIfLj64EEvPT_S1_jmP17curandStateXORWOWS3_)
        /*0254*/ 	.word	0x00000020


	//----- nvinfo : EIATTR_MIN_STACK_SIZE
	.align		4
.L_112:
        /*0258*/ 	.byte	0x04, 0x12
        /*025a*/ 	.short	(.L_114 - .L_113)
	.align		4
.L_113:
        /*025c*/ 	.word	index@(_Z13doRandomStuffIfLj32EEvPT_S1_jmP17curandStateXORWOWS3_)
        /*0260*/ 	.word	0x00000020


	//----- nvinfo : EIATTR_MIN_STACK_SIZE
	.align		4
.L_114:
        /*0264*/ 	.byte	0x04, 0x12
        /*0266*/ 	.short	(.L_116 - .L_115)
	.align		4
.L_115:
        /*0268*/ 	.word	index@(_Z13doRandomStuffIfLj1EEvPT_S1_jmP17curandStateXORWOWS3_)
        /*026c*/ 	.word	0x00000020


	//----- nvinfo : EIATTR_MIN_STACK_SIZE
	.align		4
.L_116:
        /*0270*/ 	.byte	0x04, 0x12
        /*0272*/ 	.short	(.L_118 - .L_117)
	.align		4
.L_117:
        /*0274*/ 	.word	index@(_Z13doRandomStuffIdLj512EEvPT_S1_jmP17curandStateXORWOWS3_)
        /*0278*/ 	.word	0x00000028


	//----- nvinfo : EIATTR_MIN_STACK_SIZE
	.align		4
.L_118:
        /*027c*/ 	.byte	0x04, 0x12
        /*027e*/ 	.short	(.L_120 - .L_119)
	.align		4
.L_119:
        /*0280*/ 	.word	index@(_Z13doRandomStuffIdLj256EEvPT_S1_jmP17curandStateXORWOWS3_)
        /*0284*/ 	.word	0x00000028


	//----- nvinfo : EIATTR_MIN_STACK_SIZE
	.align		4
.L_120:
        /*0288*/ 	.byte	0x04, 0x12
        /*028a*/ 	.short	(.L_122 - .L_121)
	.align		4
.L_121:
        /*028c*/ 	.word	index@(_Z13doRandomStuffIdLj128EEvPT_S1_jmP17curandStateXORWOWS3_)
        /*0290*/ 	.word	0x00000028


	//----- nvinfo : EIATTR_MIN_STACK_SIZE
	.align		4
.L_122:
        /*0294*/ 	.byte	0x04, 0x12
        /*0296*/ 	.short	(.L_124 - .L_123)
	.align		4
.L_123:
        /*0298*/ 	.word	index@(_Z13doRandomStuffIdLj64EEvPT_S1_jmP17curandStateXORWOWS3_)
        /*029c*/ 	.word	0x00000028


	//----- nvinfo : EIATTR_MIN_STACK_SIZE
	.align		4
.L_124:
        /*02a0*/ 	.byte	0x04, 0x12
        /*02a2*/ 	.short	(.L_126 - .L_125)
	.align		4
.L_125:
        /*02a4*/ 	.word	index@(_Z13doRandomStuffIdLj32EEvPT_S1_jmP17curandStateXORWOWS3_)
        /*02a8*/ 	.word	0x00000028


	//----- nvinfo : EIATTR_MIN_STACK_SIZE
	.align		4
.L_126:
        /*02ac*/ 	.byte	0x04, 0x12
        /*02ae*/ 	.short	(.L_128 - .L_127)
	.align		4
.L_127:
        /*02b0*/ 	.word	index@(_Z13doRandomStuffIdLj1EEvPT_S1_jmP17curandStateXORWOWS3_)
        /*02b4*/ 	.word	0x00000028


	//----- nvinfo : EIATTR_MIN_STACK_SIZE
	.align		4
.L_128:
        /*02b8*/ 	.byte	0x04, 0x12
        /*02ba*/ 	.short	(.L_130 - .L_129)
	.align		4
.L_129:
        /*02bc*/ 	.word	index@(_Z8initRNGsIfEvjmP17curandStateXORWOWS1_)
        /*02c0*/ 	.word	0x00000030


	//----- nvinfo : EIATTR_MIN_STACK_SIZE
	.align		4
.L_130:
        /*02c4*/ 	.byte	0x04, 0x12
        /*02c6*/ 	.short	(.L_132 - .L_131)
	.align		4
.L_131:
        /*02c8*/ 	.word	index@(_Z8initRNGsIdEvjmP17curandStateXORWOWS1_)
        /*02cc*/ 	.word	0x00000030
.L_132:


//--------------------- .nv.compat                --------------------------
	.section	.nv.compat,"",@"SHT_CUDA_COMPAT_INFO"
	.align	4
        /*0000*/ 	.byte	0x02, 0x09, 0x00, 0x00, 0x02, 0x02, 0x01, 0x00, 0x02, 0x05, 0x05, 0x00, 0x03, 0x07, 0x01, 0x01
        /*0010*/ 	.byte	0x02, 0x03, 0x00, 0x00, 0x02, 0x06, 0x01, 0x00, 0x04, 0x0b, 0x08, 0x00, 0x01, 0x00, 0x00, 0x00
        /*0020*/ 	.byte	0x00, 0x00, 0x00, 0x00


//--------------------- .nv.info._Z13doRandomStuffIfLj512EEvPT_S1_jmP17curandStateXORWOWS3_ --------------------------
	.section	.nv.info._Z13doRandomStuffIfLj512EEvPT_S1_jmP17curandStateXORWOWS3_,"",@"SHT_CUDA_INFO"
	.sectionflags	@""
	.align	4


	//----- nvinfo : EIATTR_CUDA_API_VERSION
	.align		4
        /*0000*/ 	.byte	0x04, 0x37
        /*0002*/ 	.short	(.L_134 - .L_133)
.L_133:
        /*0004*/ 	.word	0x00000082


	//----- nvinfo : EIATTR_KPARAM_INFO
	.align		4
.L_134:
        /*0008*/ 	.byte	0x04, 0x17
        /*000a*/ 	.short	(.L_136 - .L_135)
.L_135:
        /*000c*/ 	.word	0x00000000
        /*0010*/ 	.short	0x0005
        /*0012*/ 	.short	0x0028
        /*0014*/ 	.byte	0x00, 0xf5, 0x21, 0x00


	//----- nvinfo : EIATTR_KPARAM_INFO
	.align		4
.L_136:
        /*0018*/ 	.byte	0x04, 0x17
        /*001a*/ 	.short	(.L_138 - .L_137)
.L_137:
        /*001c*/ 	.word	0x00000000
        /*0020*/ 	.short	0x0004
        /*0022*/ 	.short	0x0020
        /*0024*/ 	.byte	0x00, 0xf5, 0x21, 0x00


	//----- nvinfo : EIATTR_KPARAM_INFO
	.align		4
.L_138:
        /*0028*/ 	.byte	0x04, 0x17
        /*002a*/ 	.short	(.L_140 - .L_139)
.L_139:
        /*002c*/ 	.word	0x00000000
        /*0030*/ 	.short	0x0003
        /*0032*/ 	.short	0x0018
        /*0034*/ 	.byte	0x00, 0xf0, 0x21, 0x00


	//----- nvinfo : EIATTR_KPARAM_INFO
	.align		4
.L_140:
        /*0038*/ 	.byte	0x04, 0x17
        /*003a*/ 	.short	(.L_142 - .L_141)
.L_141:
        /*003c*/ 	.word	0x00000000
        /*0040*/ 	.short	0x0002
        /*0042*/ 	.short	0x0010
        /*0044*/ 	.byte	0x00, 0xf0, 0x11, 0x00


	//----- nvinfo : EIATTR_KPARAM_INFO
	.align		4
.L_142:
        /*0048*/ 	.byte	0x04, 0x17
        /*004a*/ 	.short	(.L_144 - .L_143)
.L_143:
        /*004c*/ 	.word	0x00000000
        /*0050*/ 	.short	0x0001
        /*0052*/ 	.short	0x0008
        /*0054*/ 	.byte	0x00, 0xf5, 0x21, 0x00


	//----- nvinfo : EIATTR_KPARAM_INFO
	.align		4
.L_144:
        /*0058*/ 	.byte	0x04, 0x17
        /*005a*/ 	.short	(.L_146 - .L_145)
.L_145:
        /*005c*/ 	.word	0x00000000
        /*0060*/ 	.short	0x0000
        /*0062*/ 	.short	0x0000
        /*0064*/ 	.byte	0x00, 0xf5, 0x21, 0x00


	//----- nvinfo : EIATTR_SPARSE_MMA_MASK
	.align		4
.L_146:
        /*0068*/ 	.byte	0x03, 0x50
        /*006a*/ 	.short	0x0000


	//----- nvinfo : EIATTR_MAXREG_COUNT
	.align		4
        /*006c*/ 	.byte	0x03, 0x1b
        /*006e*/ 	.short	0x00ff


	//----- nvinfo : EIATTR_NUM_BARRIERS
	.align		4
        /*0070*/ 	.byte	0x02, 0x4c
        /*0072*/ 	.byte	0x01
	.zero		1


	//----- nvinfo : EIATTR_MERCURY_ISA_VERSION
	.align		4
        /*0074*/ 	.byte	0x03, 0x5f
        /*0076*/ 	.short	0x0101


	//----- nvinfo : EIATTR_VRC_CTA_INIT_COUNT
	.align		4
        /*0078*/ 	.byte	0x02, 0x4a
	.zero		1
	.zero		1


	//----- nvinfo : EIATTR_EXIT_INSTR_OFFSETS
	.align		4
        /*007c*/ 	.byte	0x04, 0x1c
        /*007e*/ 	.short	(.L_148 - .L_147)


	//   ....[0]....
.L_147:
        /*0080*/ 	.word	0x00001b40


	//   ....[1]....
        /*0084*/ 	.word	0x00003640


	//----- nvinfo : EIATTR_CRS_STACK_SIZE
	.align		4
.L_148:
        /*0088*/ 	.byte	0x04, 0x1e
        /*008a*/ 	.short	(.L_150 - .L_149)
.L_149:
        /*008c*/ 	.word	0x00000000


	//----- nvinfo : EIATTR_CBANK_PARAM_SIZE
	.align		4
.L_150:
        /*0090*/ 	.byte	0x03, 0x19
        /*0092*/ 	.short	0x0030


	//----- nvinfo : EIATTR_PARAM_CBANK
	.align		4
        /*0094*/ 	.byte	0x04, 0x0a
        /*0096*/ 	.short	(.L_152 - .L_151)
	.align		4
.L_151:
        /*0098*/ 	.word	index@(.nv.constant0._Z13doRandomStuffIfLj512EEvPT_S1_jmP17curandStateXORWOWS3_)
        /*009c*/ 	.short	0x0380
        /*009e*/ 	.short	0x0030


	//----- nvinfo : EIATTR_SW_WAR
	.align		4
.L_152:
        /*00a0*/ 	.byte	0x04, 0x36
        /*00a2*/ 	.short	(.L_154 - .L_153)
.L_153:
        /*00a4*/ 	.word	0x00000008
.L_154:


//--------------------- .nv.info._Z13doRandomStuffIfLj256EEvPT_S1_jmP17curandStateXORWOWS3_ --------------------------
	.section	.nv.info._Z13doRandomStuffIfLj256EEvPT_S1_jmP17curandStateXORWOWS3_,"",@"SHT_CUDA_INFO"
	.sectionflags	@""
	.align	4


	//----- nvinfo : EIATTR_CUDA_API_VERSION
	.align		4
        /*0000*/ 	.byte	0x04, 0x37
        /*0002*/ 	.short	(.L_156 - .L_155)
.L_155:
        /*0004*/ 	.word	0x00000082


	//----- nvinfo : EIATTR_KPARAM_INFO
	.align		4
.L_156:
        /*0008*/ 	.byte	0x04, 0x17
        /*000a*/ 	.short	(.L_158 - .L_157)
.L_157:
        /*000c*/ 	.word	0x00000000
        /*0010*/ 	.short	0x0005
        /*0012*/ 	.short	0x0028
        /*0014*/ 	.byte	0x00, 0xf5, 0x21, 0x00


	//----- nvinfo : EIATTR_KPARAM_INFO
	.align		4
.L_158:
        /*0018*/ 	.byte	0x04, 0x17
        /*001a*/ 	.short	(.L_160 - .L_159)
.L_159:
        /*001c*/ 	.word	0x00000000
        /*0020*/ 	.short	0x0004
        /*0022*/ 	.short	0x0020
        /*0024*/ 	.byte	0x00, 0xf5, 0x21, 0x00


	//----- nvinfo : EIATTR_KPARAM_INFO
	.align		4
.L_160:
        /*0028*/ 	.byte	0x04, 0x17
        /*002a*/ 	.short	(.L_162 - .L_161)
.L_161:
        /*002c*/ 	.word	0x00000000
        /*0030*/ 	.short	0x0003
        /*0032*/ 	.short	0x0018
        /*0034*/ 	.byte	0x00, 0xf0, 0x21, 0x00


	//----- nvinfo : EIATTR_KPARAM_INFO
	.align		4
.L_162:
        /*0038*/ 	.byte	0x04, 0x17
        /*003a*/ 	.short	(.L_164 - .L_163)
.L_163:
        /*003c*/ 	.word	0x00000000
        /*0040*/ 	.short	0x0002
        /*0042*/ 	.short	0x0010
        /*0044*/ 	.byte	0x00, 0xf0, 0x11, 0x00


	//----- nvinfo : EIATTR_KPARAM_INFO
	.align		4
.L_164:
        /*0048*/ 	.byte	0x04, 0x17
        /*004a*/ 	.short	(.L_166 - .L_165)
.L_165:
        /*004c*/ 	.word	0x00000000
        /*0050*/ 	.short	0x0001
        /*0052*/ 	.short	0x0008
        /*0054*/ 	.byte	0x00, 0xf5, 0x21, 0x00


	//----- nvinfo : EIATTR_KPARAM_INFO
	.align		4
.L_166:
        /*0058*/ 	.byte	0x04, 0x17
        /*005a*/ 	.short	(.L_168 - .L_167)
.L_167:
        /*005c*/ 	.word	0x00000000
        /*0060*/ 	.short	0x0000
        /*0062*/ 	.short	0x0000
        /*0064*/ 	.byte	0x00, 0xf5, 0x21, 0x00


	//----- nvinfo : EIATTR_SPARSE_MMA_MASK
	.align		4
.L_168:
        /*0068*/ 	.byte	0x03, 0x50
        /*006a*/ 	.short	0x0000


	//----- nvinfo : EIATTR_MAXREG_COUNT
	.align		4
        /*006c*/ 	.byte	0x03, 0x1b
        /*006e*/ 	.short	0x00ff


	//----- nvinfo : EIATTR_NUM_BARRIERS
	.align		4
        /*0070*/ 	.byte	0x02, 0x4c
        /*0072*/ 	.byte	0x01
	.zero		1


	//----- nvinfo : EIATTR_MERCURY_ISA_VERSION
	.align		4
        /*0074*/ 	.byte	0x03, 0x5f
        /*0076*/ 	.short	0x0101


	//----- nvinfo : EIATTR_VRC_CTA_INIT_COUNT
	.align		4
        /*0078*/ 	.byte	0x02, 0x4a
	.zero		1
	.zero		1


	//----- nvinfo : EIATTR_EXIT_INSTR_OFFSETS
	.align		4
        /*007c*/ 	.byte	0x04, 0x1c
        /*007e*/ 	.short	(.L_170 - .L_169)


	//   ....[0]....
.L_169:
        /*0080*/ 	.word	0x00001ae0


	//   ....[1]....
        /*0084*/ 	.word	0x00003580


	//----- nvinfo : EIATTR_CRS_STACK_SIZE
	.align		4
.L_170:
        /*0088*/ 	.byte	0x04, 0x1e
        /*008a*/ 	.short	(.L_172 - .L_171)
.L_171:
        /*008c*/ 	.word	0x00000000


	//----- nvinfo : EIATTR_CBANK_PARAM_SIZE
	.align		4
.L_172:
        /*0090*/ 	.byte	0x03, 0x19
        /*0092*/ 	.short	0x0030


	//----- nvinfo : EIATTR_PARAM_CBANK
	.align		4
        /*0094*/ 	.byte	0x04, 0x0a
        /*0096*/ 	.short	(.L_174 - .L_173)
	.align		4
.L_173:
        /*0098*/ 	.word	index@(.nv.constant0._Z13doRandomStuffIfLj256EEvPT_S1_jmP17curandStateXORWOWS3_)
        /*009c*/ 	.short	0x0380
        /*009e*/ 	.short	0x0030


	//----- nvinfo : EIATTR_SW_WAR
	.align		4
.L_174:
        /*00a0*/ 	.byte	0x04, 0x36
        /*00a2*/ 	.short	(.L_176 - .L_175)
.L_175:
        /*00a4*/ 	.word	0x00000008
.L_176:


//--------------------- .nv.info._Z13doRandomStuffIfLj128EEvPT_S1_jmP17curandStateXORWOWS3_ --------------------------
	.section	.nv.info._Z13doRandomStuffIfLj128EEvPT_S1_jmP17curandStateXORWOWS3_,"",@"SHT_CUDA_INFO"
	.sectionflags	@""
	.align	4


	//----- nvinfo : EIATTR_CUDA_API_VERSION
	.align		4
        /*0000*/ 	.byte	0x04, 0x37
        /*0002*/ 	.short	(.L_178 - .L_177)
.L_177:
        /*0004*/ 	.word	0x00000082


	//----- nvinfo : EIATTR_KPARAM_INFO
	.align		4
.L_178:
        /*0008*/ 	.byte	0x04, 0x17
        /*000a*/ 	.short	(.L_180 - .L_179)
.L_179:
        /*000c*/ 	.word	0x00000000
        /*0010*/ 	.short	0x0005
        /*0012*/ 	.short	0x0028
        /*0014*/ 	.byte	0x00, 0xf5, 0x21, 0x00


	//----- nvinfo : EIATTR_KPARAM_INFO
	.align		4
.L_180:
        /*0018*/ 	.byte	0x04, 0x17
        /*001a*/ 	.short	(.L_182 - .L_181)
.L_181:
        /*001c*/ 	.word	0x00000000
        /*0020*/ 	.short	0x0004
        /*0022*/ 	.short	0x0020
        /*0024*/ 	.byte	0x00, 0xf5, 0x21, 0x00


	//----- nvinfo : EIATTR_KPARAM_INFO
	.align		4
.L_182:
        /*0028*/ 	.byte	0x04, 0x17
        /*002a*/ 	.short	(.L_184 - .L_183)
.L_183:
        /*002c*/ 	.word	0x00000000
        /*0030*/ 	.short	0x0003
        /*0032*/ 	.short	0x0018
        /*0034*/ 	.byte	0x00, 0xf0, 0x21, 0x00


	//----- nvinfo : EIATTR_KPARAM_INFO
	.align		4
.L_184:
        /*0038*/ 	.byte	0x04, 0x17
        /*003a*/ 	.short	(.L_186 - .L_185)
.L_185:
        /*003c*/ 	.word	0x00000000
        /*0040*/ 	.short	0x0002
        /*0042*/ 	.short	0x0010
        /*0044*/ 	.byte	0x00, 0xf0, 0x11, 0x00


	//----- nvinfo : EIATTR_KPARAM_INFO
	.align		4
.L_186:
        /*0048*/ 	.byte	0x04, 0x17
        /*004a*/ 	.short	(.L_188 - .L_187)
.L_187:
        /*004c*/ 	.word	0x00000000
        /*0050*/ 	.short	0x0001
        /*0052*/ 	.short	0x0008
        /*0054*/ 	.byte	0x00, 0xf5, 0x21, 0x00


	//----- nvinfo : EIATTR_KPARAM_INFO
	.align		4
.L_188:
        /*0058*/ 	.byte	0x04, 0x17
        /*005a*/ 	.short	(.L_190 - .L_189)
.L_189:
        /*005c*/ 	.word	0x00000000
        /*0060*/ 	.short	0x0000
        /*0062*/ 	.short	0x0000
        /*0064*/ 	.byte	0x00, 0xf5, 0x21, 0x00


	//----- nvinfo : EIATTR_SPARSE_MMA_MASK
	.align		4
.L_190:
        /*0068*/ 	.byte	0x03, 0x50
        /*006a*/ 	.short	0x0000


	//----- nvinfo : EIATTR_MAXREG_COUNT
	.align		4
        /*006c*/ 	.byte	0x03, 0x1b
        /*006e*/ 	.short	0x00ff


	//----- nvinfo : EIATTR_NUM_BARRIERS
	.align		4
        /*0070*/ 	.byte	0x02, 0x4c
        /*0072*/ 	.byte	0x01
	.zero		1


	//----- nvinfo : EIATTR_MERCURY_ISA_VERSION
	.align		4
        /*0074*/ 	.byte	0x03, 0x5f
        /*0076*/ 	.short	0x0101


	//----- nvinfo : EIATTR_VRC_CTA_INIT_COUNT
	.align		4
        /*0078*/ 	.byte	0x02, 0x4a
	.zero		1
	.zero		1


	//----- nvinfo : EIATTR_EXIT_INSTR_OFFSETS
	.align		4
        /*007c*/ 	.byte	0x04, 0x1c
        /*007e*/ 	.short	(.L_192 - .L_191)


	//   ....[0]....
.L_191:
        /*0080*/ 	.word	0x00001a80


	//   ....[1]....
        /*0084*/ 	.word	0x000034c0


	//----- nvinfo : EIATTR_CRS_STACK_SIZE
	.align		4
.L_192:
        /*0088*/ 	.byte	0x04, 0x1e
        /*008a*/ 	.short	(.L_194 - .L_193)
.L_193:
        /*008c*/ 	.word	0x00000000


	//----- nvinfo : EIATTR_CBANK_PARAM_SIZE
	.align		4
.L_194:
        /*0090*/ 	.byte	0x03, 0x19
        /*0092*/ 	.short	0x0030


	//----- nvinfo : EIATTR_PARAM_CBANK
	.align		4
        /*0094*/ 	.byte	0x04, 0x0a
        /*0096*/ 	.short	(.L_196 - .L_195)
	.align		4
.L_195:
        /*0098*/ 	.word	index@(.nv.constant0._Z13doRandomStuffIfLj128EEvPT_S1_jmP17curandStateXORWOWS3_)
        /*009c*/ 	.short	0x0380
        /*009e*/ 	.short	0x0030


	//----- nvinfo : EIATTR_SW_WAR
	.align		4
.L_196:
        /*00a0*/ 	.byte	0x04, 0x36
        /*00a2*/ 	.short	(.L_198 - .L_197)
.L_197:
        /*00a4*/ 	.word	0x00000008
.L_198:


//--------------------- .nv.info._Z13doRandomStuffIfLj64EEvPT_S1_jmP17curandStateXORWOWS3_ --------------------------
	.section	.nv.info._Z13doRandomStuffIfLj64EEvPT_S1_jmP17curandStateXORWOWS3_,"",@"SHT_CUDA_INFO"
	.sectionflags	@""
	.align	4


	//----- nvinfo : EIATTR_CUDA_API_VERSION
	.align		4
        /*0000*/ 	.byte	0x04, 0x37
        /*0002*/ 	.short	(.L_200 - .L_199)
.L_199:
        /*0004*/ 	.word	0x00000082


	//----- nvinfo : EIATTR_KPARAM_INFO
	.align		4
.L_200:
        /*0008*/ 	.byte	0x04, 0x17
        /*000a*/ 	.short	(.L_202 - .L_201)
.L_201:
        /*000c*/ 	.word	0x00000000
        /*0010*/ 	.short	0x0005
        /*0012*/ 	.short	0x0028
        /*0014*/ 	.byte	0x00, 0xf5, 0x21, 0x00


	//----- nvinfo : EIATTR_KPARAM_INFO
	.align		4
.L_202:
        /*0018*/ 	.byte	0x04, 0x17
        /*001a*/ 	.short	(.L_204 - .L_203)
.L_203:
        /*001c*/ 	.word	0x00000000
        /*0020*/ 	.short	0x0004
        /*0022*/ 	.short	0x0020
        /*0024*/ 	.byte	0x00, 0xf5, 0x21, 0x00


	//----- nvinfo : EIATTR_KPARAM_INFO
	.align		4
.L_204:
        /*0028*/ 	.byte	0x04, 0x17
        /*002a*/ 	.short	(.L_206 - .L_205)
.L_205:
        /*002c*/ 	.word	0x00000000
        /*0030*/ 	.short	0x0003
        /*0032*/ 	.short	0x0018
        /*0034*/ 	.byte	0x00, 0xf0, 0x21, 0x00


	//----- nvinfo : EIATTR_KPARAM_INFO
	.align		4
.L_206:
        /*0038*/ 	.byte	0x04, 0x17
        /*003a*/ 	.short	(.L_208 - .L_207)
.L_207:
        /*003c*/ 	.word	0x00000000
        /*0040*/ 	.short	0x0002
        /*0042*/ 	.short	0x0010
        /*0044*/ 	.byte	0x00, 0xf0, 0x11, 0x00


	//----- nvinfo : EIATTR_KPARAM_INFO
	.align		4
.L_208:
        /*0048*/ 	.byte	0x04, 0x17
        /*004a*/ 	.short	(.L_210 - .L_209)
.L_209:
        /*004c*/ 	.word	0x00000000
        /*0050*/ 	.short	0x0001
        /*0052*/ 	.short	0x0008
        /*0054*/ 	.byte	0x00, 0xf5, 0x21, 0x00


	//----- nvinfo : EIATTR_KPARAM_INFO
	.align		4
.L_210:
        /*0058*/ 	.byte	0x04, 0x17
        /*005a*/ 	.short	(.L_212 - .L_211)
.L_211:
        /*005c*/ 	.word	0x00000000
        /*0060*/ 	.short	0x0000
        /*0062*/ 	.short	0x0000
        /*0064*/ 	.byte	0x00, 0xf5, 0x21, 0x00


	//----- nvinfo : EIATTR_SPARSE_MMA_MASK
	.align		4
.L_212:
        /*0068*/ 	.byte	0x03, 0x50
        /*006a*/ 	.short	0x0000


	//----- nvinfo : EIATTR_MAXREG_COUNT
	.align		4
        /*006c*/ 	.byte	0x03, 0x1b
        /*006e*/ 	.short	0x00ff


	//----- nvinfo : EIATTR_NUM_BARRIERS
	.align		4
        /*0070*/ 	.byte	0x02, 0x4c
        /*0072*/ 	.byte	0x01
	.zero		1


	//----- nvinfo : EIATTR_MERCURY_ISA_VERSION
	.align		4
        /*0074*/ 	.byte	0x03, 0x5f
        /*0076*/ 	.short	0x0101


	//----- nvinfo : EIATTR_VRC_CTA_INIT_COUNT
	.align		4
        /*0078*/ 	.byte	0x02, 0x4a
	.zero		1
	.zero		1


	//----- nvinfo : EIATTR_EXIT_INSTR_OFFSETS
	.align		4
        /*007c*/ 	.byte	0x04, 0x1c
        /*007e*/ 	.short	(.L_214 - .L_213)


	//   ....[0]....
.L_213:
        /*0080*/ 	.word	0x00001a20


	//   ....[1]....
        /*0084*/ 	.word	0x00003400


	//----- nvinfo : EIATTR_CRS_STACK_SIZE
	.align		4
.L_214:
        /*0088*/ 	.byte	0x04, 0x1e
        /*008a*/ 	.short	(.L_216 - .L_215)
.L_215:
        /*008c*/ 	.word	0x00000000


	//----- nvinfo : EIATTR_CBANK_PARAM_SIZE
	.align		4
.L_216:
        /*0090*/ 	.byte	0x03, 0x19
        /*0092*/ 	.short	0x0030


	//----- nvinfo : EIATTR_PARAM_CBANK
	.align		4
        /*0094*/ 	.byte	0x04, 0x0a
        /*0096*/ 	.short	(.L_218 - .L_217)
	.align		4
.L_217:
        /*0098*/ 	.word	index@(.nv.constant0._Z13doRandomStuffIfLj64EEvPT_S1_jmP17curandStateXORWOWS3_)
        /*009c*/ 	.short	0x0380
        /*009e*/ 	.short	0x0030


	//----- nvinfo : EIATTR_SW_WAR
	.align		4
.L_218:
        /*00a0*/ 	.byte	0x04, 0x36
        /*00a2*/ 	.short	(.L_220 - .L_219)
.L_219:
        /*00a4*/ 	.word	0x00000008
.L_220:


//--------------------- .nv.info._Z13doRandomStuffIfLj32EEvPT_S1_jmP17curandStateXORWOWS3_ --------------------------
	.section	.nv.info._Z13doRandomStuffIfLj32EEvPT_S1_jmP17curandStateXORWOWS3_,"",@"SHT_CUDA_INFO"
	.sectionflags	@""
	.align	4


	//----- nvinfo : EIATTR_CUDA_API_VERSION
	.align		4
        /*0000*/ 	.byte	0x04, 0x37
        /*0002*/ 	.short	(.L_222 - .L_221)
.L_221:
        /*0004*/ 	.word	0x00000082


	//----- nvinfo : EIATTR_KPARAM_INFO
	.align		4
.L_222:
        /*0008*/ 	.byte	0x04, 0x17
        /*000a*/ 	.short	(.L_224 - .L_223)
.L_223:
        /*000c*/ 	.word	0x00000000
        /*0010*/ 	.short	0x0005
        /*0012*/ 	.short	0x0028
        /*0014*/ 	.byte	0x00, 0xf5, 0x21, 0x00


	//----- nvinfo : EIATTR_KPARAM_INFO
	.align		4
.L_224:
        /*0018*/ 	.byte	0x04, 0x17
        /*001a*/ 	.short	(.L_226 - .L_225)
.L_225:
        /*001c*/ 	.word	0x00000000
        /*0020*/ 	.short	0x0004
        /*0022*/ 	.short	0x0020
        /*0024*/ 	.byte	0x00, 0xf5, 0x21, 0x00


	//----- nvinfo : EIATTR_KPARAM_INFO
	.align		4
.L_226:
        /*0028*/ 	.byte	0x04, 0x17
        /*002a*/ 	.short	(.L_228 - .L_227)
.L_227:
        /*002c*/ 	.word	0x00000000
        /*0030*/ 	.short	0x0003
        /*0032*/ 	.short	0x0018
        /*0034*/ 	.byte	0x00, 0xf0, 0x21, 0x00


	//----- nvinfo : EIATTR_KPARAM_INFO
	.align		4
.L_228:
        /*0038*/ 	.byte	0x04, 0x17
        /*003a*/ 	.short	(.L_230 - .L_229)
.L_229:
        /*003c*/ 	.word	0x00000000
        /*0040*/ 	.short	0x0002
        /*0042*/ 	.short	0x0010
        /*0044*/ 	.byte	0x00, 0xf0, 0x11, 0x00


	//----- nvinfo : EIATTR_KPARAM_INFO
	.align		4
.L_230:
        /*0048*/ 	.byte	0x04, 0x17
        /*004a*/ 	.short	(.L_232 - .L_231)
.L_231:
        /*004c*/ 	.word	0x00000000
        /*0050*/ 	.short	0x0001
        /*0052*/ 	.short	0x0008
        /*0054*/ 	.byte	0x00, 0xf5, 0x21, 0x00


	//----- nvinfo : EIATTR_KPARAM_INFO
	.align		4
.L_232:
        /*0058*/ 	.byte	0x04, 0x17
        /*005a*/ 	.short	(.L_234 - .L_233)
.L_233:
        /*005c*/ 	.word	0x00000000
        /*0060*/ 	.short	0x0000
        /*0062*/ 	.short	0x0000
        /*0064*/ 	.byte	0x00, 0xf5, 0x21, 0x00


	//----- nvinfo : EIATTR_SPARSE_MMA_MASK
	.align		4
.L_234:
        /*0068*/ 	.byte	0x03, 0x50
        /*006a*/ 	.short	0x0000


	//----- nvinfo : EIATTR_MAXREG_COUNT
	.align		4
        /*006c*/ 	.byte	0x03, 0x1b
        /*006e*/ 	.short	0x00ff


	//----- nvinfo : EIATTR_MERCURY_ISA_VERSION
	.align		4
        /*0070*/ 	.byte	0x03, 0x5f
        /*0072*/ 	.short	0x0101


	//----- nvinfo : EIATTR_VRC_CTA_INIT_COUNT
	.align		4
        /*0074*/ 	.byte	0x02, 0x4a
	.zero		1
	.zero		1


	//----- nvinfo : EIATTR_EXIT_INSTR_OFFSETS
	.align		4
        /*0078*/ 	.byte	0x04, 0x1c
        /*007a*/ 	.short	(.L_236 - .L_235)


	//   ....[0]....
.L_235:
        /*007c*/ 	.word	0x000019f0


	//   ....[1]....
        /*0080*/ 	.word	0x00003370


	//----- nvinfo : EIATTR_CRS_STACK_SIZE
	.align		4
.L_236:
        /*0084*/ 	.byte	0x04, 0x1e
        /*0086*/ 	.short	(.L_238 - .L_237)
.L_237:
        /*0088*/ 	.word	0x00000000


	//----- nvinfo : EIATTR_CBANK_PARAM_SIZE
	.align		4
.L_238:
        /*008c*/ 	.byte	0x03, 0x19
        /*008e*/ 	.short	0x0030


	//----- nvinfo : EIATTR_PARAM_CBANK
	.align		4
        /*0090*/ 	.byte	0x04, 0x0a
        /*0092*/ 	.short	(.L_240 - .L_239)
	.align		4
.L_239:
        /*0094*/ 	.word	index@(.nv.constant0._Z13doRandomStuffIfLj32EEvPT_S1_jmP17curandStateXORWOWS3_)
        /*0098*/ 	.short	0x0380
        /*009a*/ 	.short	0x0030


	//----- nvinfo : EIATTR_SW_WAR
	.align		4
.L_240:
        /*009c*/ 	.byte	0x04, 0x36
        /*009e*/ 	.short	(.L_242 - .L_241)
.L_241:
        /*00a0*/ 	.word	0x00000008
.L_242:


//--------------------- .nv.info._Z13doRandomStuffIfLj1EEvPT_S1_jmP17curandStateXORWOWS3_ --------------------------
	.section	.nv.info._Z13doRandomStuffIfLj1EEvPT_S1_jmP17curandStateXORWOWS3_,"",@"SHT_CUDA_INFO"
	.sectionflags	@""
	.align	4


	//----- nvinfo : EIATTR_CUDA_API_VERSION
	.align		4
        /*0000*/ 	.byte	0x04, 0x37
        /*0002*/ 	.short	(.L_244 - .L_243)
.L_243:
        /*0004*/ 	.word	0x00000082


	//----- nvinfo : EIATTR_KPARAM_INFO
	.align		4
.L_244:
        /*0008*/ 	.byte	0x04, 0x17
        /*000a*/ 	.short	(.L_246 - .L_245)
.L_245:
        /*000c*/ 	.word	0x00000000
        /*0010*/ 	.short	0x0005
        /*0012*/ 	.short	0x0028
        /*0014*/ 	.byte	0x00, 0xf5, 0x21, 0x00


	//----- nvinfo : EIATTR_KPARAM_INFO
	.align		4
.L_246:
        /*0018*/ 	.byte	0x04, 0x17
        /*001a*/ 	.short	(.L_248 - .L_247)
.L_247:
        /*001c*/ 	.word	0x00000000
        /*0020*/ 	.short	0x0004
        /*0022*/ 	.short	0x0020
        /*0024*/ 	.byte	0x00, 0xf5, 0x21, 0x00


	//----- nvinfo : EIATTR_KPARAM_INFO
	.align		4
.L_248:
        /*0028*/ 	.byte	0x04, 0x17
        /*002a*/ 	.short	(.L_250 - .L_249)
.L_249:
        /*002c*/ 	.word	0x00000000
        /*0030*/ 	.short	0x0003
        /*0032*/ 	.short	0x0018
        /*0034*/ 	.byte	0x00, 0xf0, 0x21, 0x00


	//----- nvinfo : EIATTR_KPARAM_INFO
	.align		4
.L_250:
        /*0038*/ 	.byte	0x04, 0x17
        /*003a*/ 	.short	(.L_252 - .L_251)
.L_251:
        /*003c*/ 	.word	0x00000000
        /*0040*/ 	.short	0x0002
        /*0042*/ 	.short	0x0010
        /*0044*/ 	.byte	0x00, 0xf0, 0x11, 0x00


	//----- nvinfo : EIATTR_KPARAM_INFO
	.align		4
.L_252:
        /*0048*/ 	.byte	0x04, 0x17
        /*004a*/ 	.short	(.L_254 - .L_253)
.L_253:
        /*004c*/ 	.word	0x00000000
        /*0050*/ 	.short	0x0001
        /*0052*/ 	.short	0x0008
        /*0054*/ 	.byte	0x00, 0xf5, 0x21, 0x00


	//----- nvinfo : EIATTR_KPARAM_INFO
	.align		4
.L_254:
        /*0058*/ 	.byte	0x04, 0x17
        /*005a*/ 	.short	(.L_256 - .L_255)
.L_255:
        /*005c*/ 	.word	0x00000000
        /*0060*/ 	.short	0x0000
        /*0062*/ 	.short	0x0000
        /*0064*/ 	.byte	0x00, 0xf5, 0x21, 0x00


	//----- nvinfo : EIATTR_SPARSE_MMA_MASK
	.align		4
.L_256:
        /*0068*/ 	.byte	0x03, 0x50
        /*006a*/ 	.short	0x0000


	//----- nvinfo : EIATTR_MAXREG_COUNT
	.align		4
        /*006c*/ 	.byte	0x03, 0x1b
        /*006e*/ 	.short	0x00ff


	//----- nvinfo : EIATTR_MERCURY_ISA_VERSION
	.align		4
        /*0070*/ 	.byte	0x03, 0x5f
        /*0072*/ 	.short	0x0101


	//----- nvinfo : EIATTR_VRC_CTA_INIT_COUNT
	.align		4
        /*0074*/ 	.byte	0x02, 0x4a
	.zero		1
	.zero		1


	//----- nvinfo : EIATTR_EXIT_INSTR_OFFSETS
	.align		4
        /*0078*/ 	.byte	0x04, 0x1c
        /*007a*/ 	.short	(.L_258 - .L_257)


	//   ....[0]....
.L_257:
        /*007c*/ 	.word	0x00001870


	//   ....[1]....
        /*0080*/ 	.word	0x00003070


	//----- nvinfo : EIATTR_CRS_STACK_SIZE
	.align		4
.L_258:
        /*0084*/ 	.byte	0x04, 0x1e
        /*0086*/ 	.short	(.L_260 - .L_259)
.L_259:
        /*0088*/ 	.word	0x00000000


	//----- nvinfo : EIATTR_CBANK_PARAM_SIZE
	.align		4
.L_260:
        /*008c*/ 	.byte	0x03, 0x19
        /*008e*/ 	.short	0x0030


	//----- nvinfo : EIATTR_PARAM_CBANK
	.align		4
        /*0090*/ 	.byte	0x04, 0x0a
        /*0092*/ 	.short	(.L_262 - .L_261)
	.align		4
.L_261:
        /*0094*/ 	.word	index@(.nv.constant0._Z13doRandomStuffIfLj1EEvPT_S1_jmP17curandStateXORWOWS3_)
        /*0098*/ 	.short	0x0380
        /*009a*/ 	.short	0x0030


	//----- nvinfo : EIATTR_SW_WAR
	.align		4
.L_262:
        /*009c*/ 	.byte	0x04, 0x36
        /*009e*/ 	.short	(.L_264 - .L_263)
.L_263:
        /*00a0*/ 	.word	0x00000008
.L_264:


//--------------------- .nv.info._Z13doRandomStuffIdLj512EEvPT_S1_jmP17curandStateXORWOWS3_ --------------------------
	.section	.nv.info._Z13doRandomStuffIdLj512EEvPT_S1_jmP17curandStateXORWOWS3_,"",@"SHT_CUDA_INFO"
	.sectionflags	@""
	.align	4


	//----- nvinfo : EIATTR_CUDA_API_VERSION
	.align		4
        /*0000*/ 	.byte	0x04, 0x37
        /*0002*/ 	.short	(.L_266 - .L_265)
.L_265:
        /*0004*/ 	.word	0x00000082


	//----- nvinfo : EIATTR_KPARAM_INFO
	.align		4
.L_266:
        /*0008*/ 	.byte	0x04, 0x17
        /*000a*/ 	.short	(.L_268 - .L_267)
.L_267:
        /*000c*/ 	.word	0x00000000
        /*0010*/ 	.short	0x0005
        /*0012*/ 	.short	0x0028
        /*0014*/ 	.byte	0x00, 0xf5, 0x21, 0x00


	//----- nvinfo : EIATTR_KPARAM_INFO
	.align		4
.L_268:
        /*0018*/ 	.byte	0x04, 0x17
        /*001a*/ 	.short	(.L_270 - .L_269)
.L_269:
        /*001c*/ 	.word	0x00000000
        /*0020*/ 	.short	0x0004
        /*0022*/ 	.short	0x0020
        /*0024*/ 	.byte	0x00, 0xf5, 0x21, 0x00


	//----- nvinfo : EIATTR_KPARAM_INFO
	.align		4
.L_270:
        /*0028*/ 	.byte	0x04, 0x17
        /*002a*/ 	.short	(.L_272 - .L_271)
.L_271:
        /*002c*/ 	.word	0x00000000
        /*0030*/ 	.short	0x0003
        /*0032*/ 	.short	0x0018
        /*0034*/ 	.byte	0x00, 0xf0, 0x21, 0x00


	//----- nvinfo : EIATTR_KPARAM_INFO
	.align		4
.L_272:
        /*0038*/ 	.byte	0x04, 0x17
        /*003a*/ 	.short	(.L_274 - .L_273)
.L_273:
        /*003c*/ 	.word	0x00000000
        /*0040*/ 	.short	0x0002
        /*0042*/ 	.short	0x0010
        /*0044*/ 	.byte	0x00, 0xf0, 0x11, 0x00


	//----- nvinfo : EIATTR_KPARAM_INFO
	.align		4
.L_274:
        /*0048*/ 	.byte	0x04, 0x17
        /*004a*/ 	.short	(.L_276 - .L_275)
.L_275:
        /*004c*/ 	.word	0x00000000
        /*0050*/ 	.short	0x0001
        /*0052*/ 	.short	0x0008
        /*0054*/ 	.byte	0x00, 0xf5, 0x21, 0x00


	//----- nvinfo : EIATTR_KPARAM_INFO
	.align		4
.L_276:
        /*0058*/ 	.byte	0x04, 0x17
        /*005a*/ 	.short	(.L_278 - .L_277)
.L_277:
        /*005c*/ 	.word	0x00000000
        /*0060*/ 	.short	0x0000
        /*0062*/ 	.short	0x0000
        /*0064*/ 	.byte	0x00, 0xf5, 0x21, 0x00


	//----- nvinfo : EIATTR_SPARSE_MMA_MASK
	.align		4
.L_278:
        /*0068*/ 	.byte	0x03, 0x50
        /*006a*/ 	.short	0x0000


	//----- nvinfo : EIATTR_MAXREG_COUNT
	.align		4
        /*006c*/ 	.byte	0x03, 0x1b
        /*006e*/ 	.short	0x00ff


	//----- nvinfo : EIATTR_NUM_BARRIERS
	.align		4
        /*0070*/ 	.byte	0x02, 0x4c
        /*0072*/ 	.byte	0x01
	.zero		1


	//----- nvinfo : EIATTR_MERCURY_ISA_VERSION
	.align		4
        /*0074*/ 	.byte	0x03, 0x5f
        /*0076*/ 	.short	0x0101


	//----- nvinfo : EIATTR_VRC_CTA_INIT_COUNT
	.align		4
        /*0078*/ 	.byte	0x02, 0x4a
	.zero		1
	.zero		1


	//----- nvinfo : EIATTR_EXIT_INSTR_OFFSETS
	.align		4
        /*007c*/ 	.byte	0x04, 0x1c
        /*007e*/ 	.short	(.L_280 - .L_279)


	//   ....[0]....
.L_279:
        /*0080*/ 	.word	0x000019b0


	//   ....[1]....
        /*0084*/ 	.word	0x000032c0


	//----- nvinfo : EIATTR_CRS_STACK_SIZE
	.align		4
.L_280:
        /*0088*/ 	.byte	0x04, 0x1e
        /*008a*/ 	.short	(.L_282 - .L_281)
.L_281:
        /*008c*/ 	.word	0x00000000


	//----- nvinfo : EIATTR_CBANK_PARAM_SIZE
	.align		4
.L_282:
        /*0090*/ 	.byte	0x03, 0x19
        /*0092*/ 	.short	0x0030


	//----- nvinfo : EIATTR_PARAM_CBANK
	.align		4
        /*0094*/ 	.byte	0x04, 0x0a
        /*0096*/ 	.short	(.L_284 - .L_283)
	.align		4
.L_283:
        /*0098*/ 	.word	index@(.nv.constant0._Z13doRandomStuffIdLj512EEvPT_S1_jmP17curandStateXORWOWS3_)
        /*009c*/ 	.short	0x0380
        /*009e*/ 	.short	0x0030


	//----- nvinfo : EIATTR_SW_WAR
	.align		4
.L_284:
        /*00a0*/ 	.byte	0x04, 0x36
        /*00a2*/ 	.short	(.L_286 - .L_285)
.L_285:
        /*00a4*/ 	.word	0x00000008
.L_286:


//--------------------- .nv.info._Z13doRandomStuffIdLj256EEvPT_S1_jmP17curandStateXORWOWS3_ --------------------------
	.section	.nv.info._Z13doRandomStuffIdLj256EEvPT_S1_jmP17curandStateXORWOWS3_,"",@"SHT_CUDA_INFO"
	.sectionflags	@""
	.align	4


	//----- nvinfo : EIATTR_CUDA_API_VERSION
	.align		4
        /*0000*/ 	.byte	0x04, 0x37
        /*0002*/ 	.short	(.L_288 - .L_287)
.L_287:
        /*0004*/ 	.word	0x00000082


	//----- nvinfo : EIATTR_KPARAM_INFO
	.align		4
.L_288:
        /*0008*/ 	.byte	0x04, 0x17
        /*000a*/ 	.short	(.L_290 - .L_289)
.L_289:
        /*000c*/ 	.word	0x00000000
        /*0010*/ 	.short	0x0005
        /*0012*/ 	.short	0x0028
        /*0014*/ 	.byte	0x00, 0xf5, 0x21, 0x00


	//----- nvinfo : EIATTR_KPARAM_INFO
	.align		4
.L_290:
        /*0018*/ 	.byte	0x04, 0x17
        /*001a*/ 	.short	(.L_292 - .L_291)
.L_291:
        /*001c*/ 	.word	0x00000000
        /*0020*/ 	.short	0x0004
        /*0022*/ 	.short	0x0020
        /*0024*/ 	.byte	0x00, 0xf5, 0x21, 0x00


	//----- nvinfo : EIATTR_KPARAM_INFO
	.align		4
.L_292:
        /*0028*/ 	.byte	0x04, 0x17
        /*002a*/ 	.short	(.L_294 - .L_293)
.L_293:
        /*002c*/ 	.word	0x00000000
        /*0030*/ 	.short	0x0003
        /*0032*/ 	.short	0x0018
        /*0034*/ 	.byte	0x00, 0xf0, 0x21, 0x00


	//----- nvinfo : EIATTR_KPARAM_INFO
	.align		4
.L_294:
        /*0038*/ 	.byte	0x04, 0x17
        /*003a*/ 	.short	(.L_296 - .L_295)
.L_295:
        /*003c*/ 	.word	0x00000000
        /*0040*/ 	.short	0x0002
        /*0042*/ 	.short	0x0010
        /*0044*/ 	.byte	0x00, 0xf0, 0x11, 0x00


	//----- nvinfo : EIATTR_KPARAM_INFO
	.align		4
.L_296:
        /*0048*/ 	.byte	0x04, 0x17
        /*004a*/ 	.short	(.L_298 - .L_297)
.L_297:
        /*004c*/ 	.word	0x00000000
        /*0050*/ 	.short	0x0001
        /*0052*/ 	.short	0x0008
        /*0054*/ 	.byte	0x00, 0xf5, 0x21, 0x00


	//----- nvinfo : EIATTR_KPARAM_INFO
	.align		4
.L_298:
        /*0058*/ 	.byte	0x04, 0x17
        /*005a*/ 	.short	(.L_300 - .L_299)
.L_299:
        /*005c*/ 	.word	0x00000000
        /*0060*/ 	.short	0x0000
        /*0062*/ 	.short	0x0000
        /*0064*/ 	.byte	0x00, 0xf5, 0x21, 0x00


	//----- nvinfo : EIATTR_SPARSE_MMA_MASK
	.align		4
.L_300:
        /*0068*/ 	.byte	0x03, 0x50
        /*006a*/ 	.short	0x0000


	//----- nvinfo : EIATTR_MAXREG_COUNT
	.align		4
        /*006c*/ 	.byte	0x03, 0x1b
        /*006e*/ 	.short	0x00ff


	//----- nvinfo : EIATTR_NUM_BARRIERS
	.align		4
        /*0070*/ 	.byte	0x02, 0x4c
        /*0072*/ 	.byte	0x01
	.zero		1


	//----- nvinfo : EIATTR_MERCURY_ISA_VERSION
	.align		4
        /*0074*/ 	.byte	0x03, 0x5f
        /*0076*/ 	.short	0x0101


	//----- nvinfo : EIATTR_VRC_CTA_INIT_COUNT
	.align		4
        /*0078*/ 	.byte	0x02, 0x4a
	.zero		1
	.zero		1


	//----- nvinfo : EIATTR_EXIT_INSTR_OFFSETS
	.align		4
        /*007c*/ 	.byte	0x04, 0x1c
        /*007e*/ 	.short	(.L_302 - .L_301)


	//   ....[0]....
.L_301:
        /*0080*/ 	.word	0x00001950


	//   ....[1]....
        /*0084*/ 	.word	0x00003200


	//----- nvinfo : EIATTR_CRS_STACK_SIZE
	.align		4
.L_302:
        /*0088*/ 	.byte	0x04, 0x1e
        /*008a*/ 	.short	(.L_304 - .L_303)
.L_303:
        /*008c*/ 	.word	0x00000000


	//----- nvinfo : EIATTR_CBANK_PARAM_SIZE
	.align		4
.L_304:
        /*0090*/ 	.byte	0x03, 0x19
        /*0092*/ 	.short	0x0030


	//----- nvinfo : EIATTR_PARAM_CBANK
	.align		4
        /*0094*/ 	.byte	0x04, 0x0a
        /*0096*/ 	.short	(.L_306 - .L_305)
	.align		4
.L_305:
        /*0098*/ 	.word	index@(.nv.constant0._Z13doRandomStuffIdLj256EEvPT_S1_jmP17curandStateXORWOWS3_)
        /*009c*/ 	.short	0x0380
        /*009e*/ 	.short	0x0030


	//----- nvinfo : EIATTR_SW_WAR
	.align		4
.L_306:
        /*00a0*/ 	.byte	0x04, 0x36
        /*00a2*/ 	.short	(.L_308 - .L_307)
.L_307:
        /*00a4*/ 	.word	0x00000008
.L_308:


//--------------------- .nv.info._Z13doRandomStuffIdLj128EEvPT_S1_jmP17curandStateXORWOWS3_ --------------------------
	.section	.nv.info._Z13doRandomStuffIdLj128EEvPT_S1_jmP17curandStateXORWOWS3_,"",@"SHT_CUDA_INFO"
	.sectionflags	@""
	.align	4


	//----- nvinfo : EIATTR_CUDA_API_VERSION
	.align		4
        /*0000*/ 	.byte	0x04, 0x37
        /*0002*/ 	.short	(.L_310 - .L_309)
.L_309:
        /*0004*/ 	.word	0x00000082


	//----- nvinfo : EIATTR_KPARAM_INFO
	.align		4
.L_310:
        /*0008*/ 	.byte	0x04, 0x17
        /*000a*/ 	.short	(.L_312 - .L_311)
.L_311:
        /*000c*/ 	.word	0x00000000
        /*0010*/ 	.short	0x0005
        /*0012*/ 	.short	0x0028
        /*0014*/ 	.byte	0x00, 0xf5, 0x21, 0x00


	//----- nvinfo : EIATTR_KPARAM_INFO
	.align		4
.L_312:
        /*0018*/ 	.byte	0x04, 0x17
        /*001a*/ 	.short	(.L_314 - .L_313)
.L_313:
        /*001c*/ 	.word	0x00000000
        /*0020*/ 	.short	0x0004
        /*0022*/ 	.short	0x0020
        /*0024*/ 	.byte	0x00, 0xf5, 0x21, 0x00


	//----- nvinfo : EIATTR_KPARAM_INFO
	.align		4
.L_314:
        /*0028*/ 	.byte	0x04, 0x17
        /*002a*/ 	.short	(.L_316 - .L_315)
.L_315:
        /*002c*/ 	.word	0x00000000
        /*0030*/ 	.short	0x0003
        /*0032*/ 	.short	0x0018
        /*0034*/ 	.byte	0x00, 0xf0, 0x21, 0x00


	//----- nvinfo : EIATTR_KPARAM_INFO
	.align		4
.L_316:
        /*0038*/ 	.byte	0x04, 0x17
        /*003a*/ 	.short	(.L_318 - .L_317)
.L_317:
        /*003c*/ 	.word	0x00000000
        /*0040*/ 	.short	0x0002
        /*0042*/ 	.short	0x0010
        /*0044*/ 	.byte	0x00, 0xf0, 0x11, 0x00


	//----- nvinfo : EIATTR_KPARAM_INFO
	.align		4
.L_318:
        /*0048*/ 	.byte	0x04, 0x17
        /*004a*/ 	.short	(.L_320 - .L_319)
.L_319:
        /*004c*/ 	.word	0x00000000
        /*0050*/ 	.short	0x0001
        /*0052*/ 	.short	0x0008
        /*0054*/ 	.byte	0x00, 0xf5, 0x21, 0x00


	//----- nvinfo : EIATTR_KPARAM_INFO
	.align		4
.L_320:
        /*0058*/ 	.byte	0x04, 0x17
        /*005a*/ 	.short	(.L_322 - .L_321)
.L_321:
        /*005c*/ 	.word	0x00000000
        /*0060*/ 	.short	0x0000
        /*0062*/ 	.short	0x0000
        /*0064*/ 	.byte	0x00, 0xf5, 0x21, 0x00


	//----- nvinfo : EIATTR_SPARSE_MMA_MASK
	.align		4
.L_322:
        /*0068*/ 	.byte	0x03, 0x50
        /*006a*/ 	.short	0x0000


	//----- nvinfo : EIATTR_MAXREG_COUNT
	.align		4
        /*006c*/ 	.byte	0x03, 0x1b
        /*006e*/ 	.short	0x00ff


	//----- nvinfo : EIATTR_NUM_BARRIERS
	.align		4
        /*0070*/ 	.byte	0x02, 0x4c
        /*0072*/ 	.byte	0x01
	.zero		1


	//----- nvinfo : EIATTR_MERCURY_ISA_VERSION
	.align		4
        /*0074*/ 	.byte	0x03, 0x5f
        /*0076*/ 	.short	0x0101


	//----- nvinfo : EIATTR_VRC_CTA_INIT_COUNT
	.align		4
        /*0078*/ 	.byte	0x02, 0x4a
	.zero		1
	.zero		1


	//----- nvinfo : EIATTR_EXIT_INSTR_OFFSETS
	.align		4
        /*007c*/ 	.byte	0x04, 0x1c
        /*007e*/ 	.short	(.L_324 - .L_323)


	//   ....[0]....
.L_323:
        /*0080*/ 	.word	0x000018f0


	//   ....[1]....
        /*0084*/ 	.word	0x00003140


	//----- nvinfo : EIATTR_CRS_STACK_SIZE
	.align		4
.L_324:
        /*0088*/ 	.byte	0x04, 0x1e
        /*008a*/ 	.short	(.L_326 - .L_325)
.L_325:
        /*008c*/ 	.word	0x00000000


	//----- nvinfo : EIATTR_CBANK_PARAM_SIZE
	.align		4
.L_326:
        /*0090*/ 	.byte	0x03, 0x19
        /*0092*/ 	.short	0x0030


	//----- nvinfo : EIATTR_PARAM_CBANK
	.align		4
        /*0094*/ 	.byte	0x04, 0x0a
        /*0096*/ 	.short	(.L_328 - .L_327)
	.align		4
.L_327:
        /*0098*/ 	.word	index@(.nv.constant0._Z13doRandomStuffIdLj128EEvPT_S1_jmP17curandStateXORWOWS3_)
        /*009c*/ 	.short	0x0380
        /*009e*/ 	.short	0x0030


	//----- nvinfo : EIATTR_SW_WAR
	.align		4
.L_328:
        /*00a0*/ 	.byte	0x04, 0x36
        /*00a2*/ 	.short	(.L_330 - .L_329)
.L_329:
        /*00a4*/ 	.word	0x00000008
.L_330:


//--------------------- .nv.info._Z13doRandomStuffIdLj64EEvPT_S1_jmP17curandStateXORWOWS3_ --------------------------
	.section	.nv.info._Z13doRandomStuffIdLj64EEvPT_S1_jmP17curandStateXORWOWS3_,"",@"SHT_CUDA_INFO"
	.sectionflags	@""
	.align	4


	//----- nvinfo : EIATTR_CUDA_API_VERSION
	.align		4
        /*0000*/ 	.byte	0x04, 0x37
        /*0002*/ 	.short	(.L_332 - .L_331)
.L_331:
        /*0004*/ 	.word	0x00000082


	//----- nvinfo : EIATTR_KPARAM_INFO
	.align		4
.L_332:
        /*0008*/ 	.byte	0x04, 0x17
        /*000a*/ 	.short	(.L_334 - .L_333)
.L_333:
        /*000c*/ 	.word	0x00000000
        /*0010*/ 	.short	0x0005
        /*0012*/ 	.short	0x0028
        /*0014*/ 	.byte	0x00, 0xf5, 0x21, 0x00


	//----- nvinfo : EIATTR_KPARAM_INFO
	.align		4
.L_334:
        /*0018*/ 	.byte	0x04, 0x17
        /*001a*/ 	.short	(.L_336 - .L_335)
.L_335:
        /*001c*/ 	.word	0x00000000
        /*0020*/ 	.short	0x0004
        /*0022*/ 	.short	0x0020
        /*0024*/ 	.byte	0x00, 0xf5, 0x21, 0x00


	//----- nvinfo : EIATTR_KPARAM_INFO
	.align		4
.L_336:
        /*0028*/ 	.byte	0x04, 0x17
        /*002a*/ 	.short	(.L_338 - .L_337)
.L_337:
        /*002c*/ 	.word	0x00000000
        /*0030*/ 	.short	0x0003
        /*0032*/ 	.short	0x0018
        /*0034*/ 	.byte	0x00, 0xf0, 0x21, 0x00


	//----- nvinfo : EIATTR_KPARAM_INFO
	.align		4
.L_338:
        /*0038*/ 	.byte	0x04, 0x17
        /*003a*/ 	.short	(.L_340 - .L_339)
.L_339:
        /*003c*/ 	.word	0x00000000
        /*0040*/ 	.short	0x0002
        /*0042*/ 	.short	0x0010
        /*0044*/ 	.byte	0x00, 0xf0, 0x11, 0x00


	//----- nvinfo : EIATTR_KPARAM_INFO
	.align		4
.L_340:
        /*0048*/ 	.byte	0x04, 0x17
        /*004a*/ 	.short	(.L_342 - .L_341)
.L_341:
        /*004c*/ 	.word	0x00000000
        /*0050*/ 	.short	0x0001
        /*0052*/ 	.short	0x0008
        /*0054*/ 	.byte	0x00, 0xf5, 0x21, 0x00


	//----- nvinfo : EIATTR_KPARAM_INFO
	.align		4
.L_342:
        /*0058*/ 	.byte	0x04, 0x17
        /*005a*/ 	.short	(.L_344 - .L_343)
.L_343:
        /*005c*/ 	.word	0x00000000
        /*0060*/ 	.short	0x0000
        /*0062*/ 	.short	0x0000
        /*0064*/ 	.byte	0x00, 0xf5, 0x21, 0x00


	//----- nvinfo : EIATTR_SPARSE_MMA_MASK
	.align		4
.L_344:
        /*0068*/ 	.byte	0x03, 0x50
        /*006a*/ 	.short	0x0000


	//----- nvinfo : EIATTR_MAXREG_COUNT
	.align		4
        /*006c*/ 	.byte	0x03, 0x1b
        /*006e*/ 	.short	0x00ff


	//----- nvinfo : EIATTR_NUM_BARRIERS
	.align		4
        /*0070*/ 	.byte	0x02, 0x4c
        /*0072*/ 	.byte	0x01
	.zero		1


	//----- nvinfo : EIATTR_MERCURY_ISA_VERSION
	.align		4
        /*0074*/ 	.byte	0x03, 0x5f
        /*0076*/ 	.short	0x0101


	//----- nvinfo : EIATTR_VRC_CTA_INIT_COUNT
	.align		4
        /*0078*/ 	.byte	0x02, 0x4a
	.zero		1
	.zero		1


	//----- nvinfo : EIATTR_EXIT_INSTR_OFFSETS
	.align		4
        /*007c*/ 	.byte	0x04, 0x1c
        /*007e*/ 	.short	(.L_346 - .L_345)


	//   ....[0]....
.L_345:
        /*0080*/ 	.word	0x00001890


	//   ....[1]....
        /*0084*/ 	.word	0x00003080


	//----- nvinfo : EIATTR_CRS_STACK_SIZE
	.align		4
.L_346:
        /*0088*/ 	.byte	0x04, 0x1e
        /*008a*/ 	.short	(.L_348 - .L_347)
.L_347:
        /*008c*/ 	.word	0x00000000


	//----- nvinfo : EIATTR_CBANK_PARAM_SIZE
	.align		4
.L_348:
        /*0090*/ 	.byte	0x03, 0x19
        /*0092*/ 	.short	0x0030


	//----- nvinfo : EIATTR_PARAM_CBANK
	.align		4
        /*0094*/ 	.byte	0x04, 0x0a
        /*0096*/ 	.short	(.L_350 - .L_349)
	.align		4
.L_349:
        /*0098*/ 	.word	index@(.nv.constant0._Z13doRandomStuffIdLj64EEvPT_S1_jmP17curandStateXORWOWS3_)
        /*009c*/ 	.short	0x0380
        /*009e*/ 	.short	0x0030


	//----- nvinfo : EIATTR_SW_WAR
	.align		4
.L_350:
        /*00a0*/ 	.byte	0x04, 0x36
        /*00a2*/ 	.short	(.L_352 - .L_351)
.L_351:
        /*00a4*/ 	.word	0x00000008
.L_352:


//--------------------- .nv.info._Z13doRandomStuffIdLj32EEvPT_S1_jmP17curandStateXORWOWS3_ --------------------------
	.section	.nv.info._Z13doRandomStuffIdLj32EEvPT_S1_jmP17curandStateXORWOWS3_,"",@"SHT_CUDA_INFO"
	.sectionflags	@""
	.align	4


	//----- nvinfo : EIATTR_CUDA_API_VERSION
	.align		4
        /*0000*/ 	.byte	0x04, 0x37
        /*0002*/ 	.short	(.L_354 - .L_353)
.L_353:
        /*0004*/ 	.word	0x00000082


	//----- nvinfo : EIATTR_KPARAM_INFO
	.align		4
.L_354:
        /*0008*/ 	.byte	0x04, 0x17
        /*000a*/ 	.short	(.L_356 - .L_355)
.L_355:
        /*000c*/ 	.word	0x00000000
        /*0010*/ 	.short	0x0005
        /*0012*/ 	.short	0x0028
        /*0014*/ 	.byte	0x00, 0xf5, 0x21, 0x00


	//----- nvinfo : EIATTR_KPARAM_INFO
	.align		4
.L_356:
        /*0018*/ 	.byte	0x04, 0x17
        /*001a*/ 	.short	(.L_358 - .L_357)
.L_357:
        /*001c*/ 	.word	0x00000000
        /*0020*/ 	.short	0x0004
        /*0022*/ 	.short	0x0020
        /*0024*/ 	.byte	0x00, 0xf5, 0x21, 0x00


	//----- nvinfo : EIATTR_KPARAM_INFO
	.align		4
.L_358:
        /*0028*/ 	.byte	0x04, 0x17
        /*002a*/ 	.short	(.L_360 - .L_359)
.L_359:
        /*002c*/ 	.word	0x00000000
        /*0030*/ 	.short	0x0003
        /*0032*/ 	.short	0x0018
        /*0034*/ 	.byte	0x00, 0xf0, 0x21, 0x00


	//----- nvinfo : EIATTR_KPARAM_INFO
	.align		4
.L_360:
        /*0038*/ 	.byte	0x04, 0x17
        /*003a*/ 	.short	(.L_362 - .L_361)
.L_361:
        /*003c*/ 	.word	0x00000000
        /*0040*/ 	.short	0x0002
        /*0042*/ 	.short	0x0010
        /*0044*/ 	.byte	0x00, 0xf0, 0x11, 0x00


	//----- nvinfo : EIATTR_KPARAM_INFO
	.align		4
.L_362:
        /*0048*/ 	.byte	0x04, 0x17
        /*004a*/ 	.short	(.L_364 - .L_363)
.L_363:
        /*004c*/ 	.word	0x00000000
        /*0050*/ 	.short	0x0001
        /*0052*/ 	.short	0x0008
        /*0054*/ 	.byte	0x00, 0xf5, 0x21, 0x00


	//----- nvinfo : EIATTR_KPARAM_INFO
	.align		4
.L_364:
        /*0058*/ 	.byte	0x04, 0x17
        /*005a*/ 	.short	(.L_366 - .L_365)
.L_365:
        /*005c*/ 	.word	0x00000000
        /*0060*/ 	.short	0x0000
        /*0062*/ 	.short	0x0000
        /*0064*/ 	.byte	0x00, 0xf5, 0x21, 0x00


	//----- nvinfo : EIATTR_SPARSE_MMA_MASK
	.align		4
.L_366:
        /*0068*/ 	.byte	0x03, 0x50
        /*006a*/ 	.short	0x0000


	//----- nvinfo : EIATTR_MAXREG_COUNT
	.align		4
        /*006c*/ 	.byte	0x03, 0x1b
        /*006e*/ 	.short	0x00ff


	//----- nvinfo : EIATTR_MERCURY_ISA_VERSION
	.align		4
        /*0070*/ 	.byte	0x03, 0x5f
        /*0072*/ 	.short	0x0101


	//----- nvinfo : EIATTR_VRC_CTA_INIT_COUNT
	.align		4
        /*0074*/ 	.byte	0x02, 0x4a
	.zero		1
	.zero		1


	//----- nvinfo : EIATTR_EXIT_INSTR_OFFSETS
	.align		4
        /*0078*/ 	.byte	0x04, 0x1c
        /*007a*/ 	.short	(.L_368 - .L_367)


	//   ....[0]....
.L_367:
        /*007c*/ 	.word	0x000018c0


	//   ....[1]....
        /*0080*/ 	.word	0x00003040


	//----- nvinfo : EIATTR_CRS_STACK_SIZE
	.align		4
.L_368:
        /*0084*/ 	.byte	0x04, 0x1e
        /*0086*/ 	.short	(.L_370 - .L_369)
.L_369:
        /*0088*/ 	.word	0x00000000


	//----- nvinfo : EIATTR_CBANK_PARAM_SIZE
	.align		4
.L_370:
        /*008c*/ 	.byte	0x03, 0x19
        /*008e*/ 	.short	0x0030


	//----- nvinfo : EIATTR_PARAM_CBANK
	.align		4
        /*0090*/ 	.byte	0x04, 0x0a
        /*0092*/ 	.short	(.L_372 - .L_371)
	.align		4
.L_371:
        /*0094*/ 	.word	index@(.nv.constant0._Z13doRandomStuffIdLj32EEvPT_S1_jmP17curandStateXORWOWS3_)
        /*0098*/ 	.short	0x0380
        /*009a*/ 	.short	0x0030


	//----- nvinfo : EIATTR_SW_WAR
	.align		4
.L_372:
        /*009c*/ 	.byte	0x04, 0x36
        /*009e*/ 	.short	(.L_374 - .L_373)
.L_373:
        /*00a0*/ 	.word	0x00000008
.L_374:


//--------------------- .nv.info._Z13doRandomStuffIdLj1EEvPT_S1_jmP17curandStateXORWOWS3_ --------------------------
	.section	.nv.info._Z13doRandomStuffIdLj1EEvPT_S1_jmP17curandStateXORWOWS3_,"",@"SHT_CUDA_INFO"
	.sectionflags	@""
	.align	4


	//----- nvinfo : EIATTR_CUDA_API_VERSION
	.align		4
        /*0000*/ 	.byte	0x04, 0x37
        /*0002*/ 	.short	(.L_376 - .L_375)
.L_375:
        /*0004*/ 	.word	0x00000082


	//----- nvinfo : EIATTR_KPARAM_INFO
	.align		4
.L_376:
        /*0008*/ 	.byte	0x04, 0x17
        /*000a*/ 	.short	(.L_378 - .L_377)
.L_377:
        /*000c*/ 	.word	0x00000000
        /*0010*/ 	.short	0x0005
        /*0012*/ 	.short	0x0028
        /*0014*/ 	.byte	0x00, 0xf5, 0x21, 0x00


	//----- nvinfo : EIATTR_KPARAM_INFO
	.align		4
.L_378:
        /*0018*/ 	.byte	0x04, 0x17
        /*001a*/ 	.short	(.L_380 - .L_379)
.L_379:
        /*001c*/ 	.word	0x00000000
        /*0020*/ 	.short	0x0004
        /*0022*/ 	.short	0x0020
        /*0024*/ 	.byte	0x00, 0xf5, 0x21, 0x00


	//----- nvinfo : EIATTR_KPARAM_INFO
	.align		4
.L_380:
        /*0028*/ 	.byte	0x04, 0x17
        /*002a*/ 	.short	(.L_382 - .L_381)
.L_381:
        /*002c*/ 	.word	0x00000000
        /*0030*/ 	.short	0x0003
        /*0032*/ 	.short	0x0018
        /*0034*/ 	.byte	0x00, 0xf0, 0x21, 0x00


	//----- nvinfo : EIATTR_KPARAM_INFO
	.align		4
.L_382:
        /*0038*/ 	.byte	0x04, 0x17
        /*003a*/ 	.short	(.L_384 - .L_383)
.L_383:
        /*003c*/ 	.word	0x00000000
        /*0040*/ 	.short	0x0002
        /*0042*/ 	.short	0x0010
        /*0044*/ 	.byte	0x00, 0xf0, 0x11, 0x00


	//----- nvinfo : EIATTR_KPARAM_INFO
	.align		4
.L_384:
        /*0048*/ 	.byte	0x04, 0x17
        /*004a*/ 	.short	(.L_386 - .L_385)
.L_385:
        /*004c*/ 	.word	0x00000000
        /*0050*/ 	.short	0x0001
        /*0052*/ 	.short	0x0008
        /*0054*/ 	.byte	0x00, 0xf5, 0x21, 0x00


	//----- nvinfo : EIATTR_KPARAM_INFO
	.align		4
.L_386:
        /*0058*/ 	.byte	0x04, 0x17
        /*005a*/ 	.short	(.L_388 - .L_387)
.L_387:
        /*005c*/ 	.word	0x00000000
        /*0060*/ 	.short	0x0000
        /*0062*/ 	.short	0x0000
        /*0064*/ 	.byte	0x00, 0xf5, 0x21, 0x00


	//----- nvinfo : EIATTR_SPARSE_MMA_MASK
	.align		4
.L_388:
        /*0068*/ 	.byte	0x03, 0x50
        /*006a*/ 	.short	0x0000


	//----- nvinfo : EIATTR_MAXREG_COUNT
	.align		4
        /*006c*/ 	.byte	0x03, 0x1b
        /*006e*/ 	.short	0x00ff


	//----- nvinfo : EIATTR_MERCURY_ISA_VERSION
	.align		4
        /*0070*/ 	.byte	0x03, 0x5f
        /*0072*/ 	.short	0x0101


	//----- nvinfo : EIATTR_VRC_CTA_INIT_COUNT
	.align		4
        /*0074*/ 	.byte	0x02, 0x4a
	.zero		1
	.zero		1


	//----- nvinfo : EIATTR_EXIT_INSTR_OFFSETS
	.align		4
        /*0078*/ 	.byte	0x04, 0x1c
        /*007a*/ 	.short	(.L_390 - .L_389)


	//   ....[0]....
.L_389:
        /*007c*/ 	.word	0x00001760


	//   ....[1]....
        /*0080*/ 	.word	0x00002d40


	//----- nvinfo : EIATTR_CRS_STACK_SIZE
	.align		4
.L_390:
        /*0084*/ 	.byte	0x04, 0x1e
        /*0086*/ 	.short	(.L_392 - .L_391)
.L_391:
        /*0088*/ 	.word	0x00000000


	//----- nvinfo : EIATTR_CBANK_PARAM_SIZE
	.align		4
.L_392:
        /*008c*/ 	.byte	0x03, 0x19
        /*008e*/ 	.short	0x0030


	//----- nvinfo : EIATTR_PARAM_CBANK
	.align		4
        /*0090*/ 	.byte	0x04, 0x0a
        /*0092*/ 	.short	(.L_394 - .L_393)
	.align		4
.L_393:
        /*0094*/ 	.word	index@(.nv.constant0._Z13doRandomStuffIdLj1EEvPT_S1_jmP17curandStateXORWOWS3_)
        /*0098*/ 	.short	0x0380
        /*009a*/ 	.short	0x0030


	//----- nvinfo : EIATTR_SW_WAR
	.align		4
.L_394:
        /*009c*/ 	.byte	0x04, 0x36
        /*009e*/ 	.short	(.L_396 - .L_395)
.L_395:
        /*00a0*/ 	.word	0x00000008
.L_396:


//--------------------- .nv.info._Z8initRNGsIfEvjmP17curandStateXORWOWS1_ --------------------------
	.section	.nv.info._Z8initRNGsIfEvjmP17curandStateXORWOWS1_,"",@"SHT_CUDA_INFO"
	.sectionflags	@""
	.align	4


	//----- nvinfo : EIATTR_CUDA_API_VERSION
	.align		4
        /*0000*/ 	.byte	0x04, 0x37
        /*0002*/ 	.short	(.L_398 - .L_397)
.L_397:
        /*0004*/ 	.word	0x00000082


	//----- nvinfo : EIATTR_KPARAM_INFO
	.align		4
.L_398:
        /*0008*/ 	.byte	0x04, 0x17
        /*000a*/ 	.short	(.L_400 - .L_399)
.L_399:
        /*000c*/ 	.word	0x00000000
        /*0010*/ 	.short	0x0003
        /*0012*/ 	.short	0x0018
        /*0014*/ 	.byte	0x00, 0xf5, 0x21, 0x00


	//----- nvinfo : EIATTR_KPARAM_INFO
	.align		4
.L_400:
        /*0018*/ 	.byte	0x04, 0x17
        /*001a*/ 	.short	(.L_402 - .L_401)
.L_401:
        /*001c*/ 	.word	0x00000000
        /*0020*/ 	.short	0x0002
        /*0022*/ 	.short	0x0010
        /*0024*/ 	.byte	0x00, 0xf5, 0x21, 0x00


	//----- nvinfo : EIATTR_KPARAM_INFO
	.align		4
.L_402:
        /*0028*/ 	.byte	0x04, 0x17
        /*002a*/ 	.short	(.L_404 - .L_403)
.L_403:
        /*002c*/ 	.word	0x00000000
        /*0030*/ 	.short	0x0001
        /*0032*/ 	.short	0x0008
        /*0034*/ 	.byte	0x00, 0xf0, 0x21, 0x00


	//----- nvinfo : EIATTR_KPARAM_INFO
	.align		4
.L_404:
        /*0038*/ 	.byte	0x04, 0x17
        /*003a*/ 	.short	(.L_406 - .L_405)
.L_405:
        /*003c*/ 	.word	0x00000000
        /*0040*/ 	.short	0x0000
        /*0042*/ 	.short	0x0000
        /*0044*/ 	.byte	0x00, 0xf0, 0x11, 0x00


	//----- nvinfo : EIATTR_SPARSE_MMA_MASK
	.align		4
.L_406:
        /*0048*/ 	.byte	0x03, 0x50
        /*004a*/ 	.short	0x0000


	//----- nvinfo : EIATTR_MAXREG_COUNT
	.align		4
        /*004c*/ 	.byte	0x03, 0x1b
        /*004e*/ 	.short	0x00ff


	//----- nvinfo : EIATTR_MERCURY_ISA_VERSION
	.align		4
        /*0050*/ 	.byte	0x03, 0x5f
        /*0052*/ 	.short	0x0101


	//----- nvinfo : EIATTR_VRC_CTA_INIT_COUNT
	.align		4
        /*0054*/ 	.byte	0x02, 0x4a
	.zero		1
	.zero		1


	//----- nvinfo : EIATTR_EXIT_INSTR_OFFSETS
	.align		4
        /*0058*/ 	.byte	0x04, 0x1c
        /*005a*/ 	.short	(.L_408 - .L_407)


	//   ....[0]....
.L_407:
        /*005c*/ 	.word	0x00000050


	//   ....[1]....
        /*0060*/ 	.word	0x00002920


	//----- nvinfo : EIATTR_CRS_STACK_SIZE
	.align		4
.L_408:
        /*0064*/ 	.byte	0x04, 0x1e
        /*0066*/ 	.short	(.L_410 - .L_409)
.L_409:
        /*0068*/ 	.word	0x00000000


	//----- nvinfo : EIATTR_CBANK_PARAM_SIZE
	.align		4
.L_410:
        /*006c*/ 	.byte	0x03, 0x19
        /*006e*/ 	.short	0x0020


	//----- nvinfo : EIATTR_PARAM_CBANK
	.align		4
        /*0070*/ 	.byte	0x04, 0x0a
        /*0072*/ 	.short	(.L_412 - .L_411)
	.align		4
.L_411:
        /*0074*/ 	.word	index@(.nv.constant0._Z8initRNGsIfEvjmP17curandStateXORWOWS1_)
        /*0078*/ 	.short	0x0380
        /*007a*/ 	.short	0x0020


	//----- nvinfo : EIATTR_SW_WAR
	.align		4
.L_412:
        /*007c*/ 	.byte	0x04, 0x36
        /*007e*/ 	.short	(.L_414 - .L_413)
.L_413:
        /*0080*/ 	.word	0x00000008
.L_414:


//--------------------- .nv.info._Z8initRNGsIdEvjmP17curandStateXORWOWS1_ --------------------------
	.section	.nv.info._Z8initRNGsIdEvjmP17curandStateXORWOWS1_,"",@"SHT_CUDA_INFO"
	.sectionflags	@""
	.align	4


	//----- nvinfo : EIATTR_CUDA_API_VERSION
	.align		4
        /*0000*/ 	.byte	0x04, 0x37
        /*0002*/ 	.short	(.L_416 - .L_415)
.L_415:
        /*0004*/ 	.word	0x00000082


	//----- nvinfo : EIATTR_KPARAM_INFO
	.align		4
.L_416:
        /*0008*/ 	.byte	0x04, 0x17
        /*000a*/ 	.short	(.L_418 - .L_417)
.L_417:
        /*000c*/ 	.word	0x00000000
        /*0010*/ 	.short	0x0003
        /*0012*/ 	.short	0x0018
        /*0014*/ 	.byte	0x00, 0xf5, 0x21, 0x00


	//----- nvinfo : EIATTR_KPARAM_INFO
	.align		4
.L_418:
        /*0018*/ 	.byte	0x04, 0x17
        /*001a*/ 	.short	(.L_420 - .L_419)
.L_419:
        /*001c*/ 	.word	0x00000000
        /*0020*/ 	.short	0x0002
        /*0022*/ 	.short	0x0010
        /*0024*/ 	.byte	0x00, 0xf5, 0x21, 0x00


	//----- nvinfo : EIATTR_KPARAM_INFO
	.align		4
.L_420:
        /*0028*/ 	.byte	0x04, 0x17
        /*002a*/ 	.short	(.L_422 - .L_421)
.L_421:
        /*002c*/ 	.word	0x00000000
        /*0030*/ 	.short	0x0001
        /*0032*/ 	.short	0x0008
        /*0034*/ 	.byte	0x00, 0xf0, 0x21, 0x00


	//----- nvinfo : EIATTR_KPARAM_INFO
	.align		4
.L_422:
        /*0038*/ 	.byte	0x04, 0x17
        /*003a*/ 	.short	(.L_424 - .L_423)
.L_423:
        /*003c*/ 	.word	0x00000000
        /*0040*/ 	.short	0x0000
        /*0042*/ 	.short	0x0000
        /*0044*/ 	.byte	0x00, 0xf0, 0x11, 0x00


	//----- nvinfo : EIATTR_SPARSE_MMA_MASK
	.align		4
.L_424:
        /*0048*/ 	.byte	0x03, 0x50
        /*004a*/ 	.short	0x0000


	//----- nvinfo : EIATTR_MAXREG_COUNT
	.align		4
        /*004c*/ 	.byte	0x03, 0x1b
        /*004e*/ 	.short	0x00ff


	//----- nvinfo : EIATTR_MERCURY_ISA_VERSION
	.align		4
        /*0050*/ 	.byte	0x03, 0x5f
        /*0052*/ 	.short	0x0101


	//----- nvinfo : EIATTR_VRC_CTA_INIT_COUNT
	.align		4
        /*0054*/ 	.byte	0x02, 0x4a
	.zero		1
	.zero		1


	//----- nvinfo : EIATTR_EXIT_INSTR_OFFSETS
	.align		4
        /*0058*/ 	.byte	0x04, 0x1c
        /*005a*/ 	.short	(.L_426 - .L_425)


	//   ....[0]....
.L_425:
        /*005c*/ 	.word	0x00000050


	//   ....[1]....
        /*0060*/ 	.word	0x00002920


	//----- nvinfo : EIATTR_CRS_STACK_SIZE
	.align		4
.L_426:
        /*0064*/ 	.byte	0x04, 0x1e
        /*0066*/ 	.short	(.L_428 - .L_427)
.L_427:
        /*0068*/ 	.word	0x00000000


	//----- nvinfo : EIATTR_CBANK_PARAM_SIZE
	.align		4
.L_428:
        /*006c*/ 	.byte	0x03, 0x19
        /*006e*/ 	.short	0x0020


	//----- nvinfo : EIATTR_PARAM_CBANK
	.align		4
        /*0070*/ 	.byte	0x04, 0x0a
        /*0072*/ 	.short	(.L_430 - .L_429)
	.align		4
.L_429:
        /*0074*/ 	.word	index@(.nv.constant0._Z8initRNGsIdEvjmP17curandStateXORWOWS1_)
        /*0078*/ 	.short	0x0380
        /*007a*/ 	.short	0x0020


	//----- nvinfo : EIATTR_SW_WAR
	.align		4
.L_430:
        /*007c*/ 	.byte	0x04, 0x36
        /*007e*/ 	.short	(.L_432 - .L_431)
.L_431:
        /*0080*/ 	.word	0x00000008
.L_432:


//--------------------- .nv.callgraph             --------------------------
	.section	.nv.callgraph,"",@"SHT_CUDA_CALLGRAPH"
	.align	4
	.sectionentsize	8
	.align		4
        /*0000*/ 	.word	0x00000000
	.align		4
        /*0004*/ 	.word	0xffffffff
	.align		4
        /*0008*/ 	.word	0x00000000
	.align		4
        /*000c*/ 	.word	0xfffffffe
	.align		4
        /*0010*/ 	.word	0x00000000
	.align		4
        /*0014*/ 	.word	0xfffffffd
	.align		4
        /*0018*/ 	.word	0x00000000
	.align		4
        /*001c*/ 	.word	0xfffffffc


//--------------------- .nv.constant4             --------------------------
	.section	.nv.constant4,"a",@progbits
	.align	8
	.align		8
.nv.constant4:
        /*0000*/ 	.dword	precalc_xorwow_matrix
	.align		8
        /*0008*/ 	.dword	precalc_xorwow_offset_matrix
	.align		8
        /*0010*/ 	.dword	mrg32k3aM1
	.align		8
        /*0018*/ 	.dword	mrg32k3aM2
	.align		8
        /*0020*/ 	.dword	mrg32k3aM1SubSeq
	.align		8
        /*0028*/ 	.dword	mrg32k3aM2SubSeq
	.align		8
        /*0030*/ 	.dword	mrg32k3aM1Seq
	.align		8
        /*0038*/ 	.dword	mrg32k3aM2Seq
	.align		8
        /*0040*/ 	.dword	__cudart_i2opi_f
	.align		8
        /*0048*/ 	.dword	__cudart_i2opi_d
	.align		8
        /*0050*/ 	.dword	__cudart_sin_cos_coeffs


//--------------------- .nv.constant3             --------------------------
	.section	.nv.constant3,"a",@progbits
	.align	8
.nv.constant3:
	.type		__cr_lgamma_table,@object
	.size		__cr_lgamma_table,(c_conf - __cr_lgamma_table)
__cr_lgamma_table:
        /*0000*/ 	.byte	0x00, 0x00, 0x00, 0x00, 0x00, 0x00, 0x00, 0x00, 0x00, 0x00, 0x00, 0x00, 0x00, 0x00, 0x00, 0x00
        /*0010*/ 	.byte	0xef, 0x39, 0xfa, 0xfe, 0x42, 0x2e, 0xe6, 0x3f, 0x02, 0x20, 0x2a, 0xfa, 0x0b, 0xab, 0xfc, 0x3f
        /*0020*/ 	.byte	0xf9, 0x2c, 0x92, 0x7c, 0xa7, 0x6c, 0x09, 0x40, 0xc9, 0x79, 0x44, 0x3c, 0x64, 0x26, 0x13, 0x40
        /*0030*/ 	.byte	0xca, 0x01, 0xcf, 0x3a, 0x27, 0x51, 0x1a, 0x40, 0x30, 0xcc, 0x2d, 0xf3, 0xe1, 0x0c, 0x21, 0x40
        /*0040*/ 	.byte	0x0d, 0xb7, 0xfc, 0x82, 0x8e, 0x35, 0x25, 0x40
	.type		c_conf,@object
	.size		c_conf,(.L_9 - c_conf)
c_conf:
	.zero		8192
.L_9:


//--------------------- .text._Z13doRandomStuffIfLj512EEvPT_S1_jmP17curandStateXORWOWS3_ --------------------------
	.section	.text._Z13doRandomStuffIfLj512EEvPT_S1_jmP17curandStateXORWOWS3_,"ax",@progbits
	.align	128
        .global         _Z13doRandomStuffIfLj512EEvPT_S1_jmP17curandStateXORWOWS3_
        .type           _Z13doRandomStuffIfLj512EEvPT_S1_jmP17curandStateXORWOWS3_,@function
        .size           _Z13doRandomStuffIfLj512EEvPT_S1_jmP17curandStateXORWOWS3_,(.L_x_531 - _Z13doRandomStuffIfLj512EEvPT_S1_jmP17curandStateXORWOWS3_)
        .other          _Z13doRandomStuffIfLj512EEvPT_S1_jmP17curandStateXORWOWS3_,@"STO_CUDA_ENTRY STV_DEFAULT"
_Z13doRandomStuffIfLj512EEvPT_S1_jmP17curandStateXORWOWS3_:
.text._Z13doRandomStuffIfLj512EEvPT_S1_jmP17curandStateXORWOWS3_:
[----:B------:R-:W0:Y:S08]  /*0000*/  LDC R1, c[0x0][0x37c] ;  /* 0x0000df00ff017b82 */ /* 0x000e300000000800 */
[----:B------:R-:W1:Y:S01]  /*0010*/  S2UR UR8, SR_CTAID.X ;  /* 0x00000000000879c3 */ /* 0x000e620000002500 */
[----:B------:R-:W2:Y:S01]  /*0020*/  LDCU UR6, c[0x3][0x48] ;  /* 0x00c00900ff0677ac */ /* 0x000ea20008000800 */
[----:B0-----:R-:W-:Y:S01]  /*0030*/  VIADD R1, R1, 0xffffffe0 ;  /* 0xffffffe001017836 */ /* 0x001fe20000000000 */
[----:B------:R-:W0:Y:S01]  /*0040*/  LDCU.64 UR10, c[0x0][0x358] ;  /* 0x00006b00ff0a77ac */ /* 0x000e220008000a00 */
[----:B--2---:R-:W-:-:S04]  /*0050*/  USHF.R.U32.HI UR6, URZ, 0x1, UR6 ;  /* 0x00000001ff067899 */ /* 0x004fc80008011606 */
[----:B-1----:R-:W-:-:S09]  /*0060*/  UISETP.GE.U32.AND UP0, UPT, UR8, UR6, UPT ;  /* 0x000000060800728c */ /* 0x002fd2000bf06070 */
[----:B------:R-:W-:Y:S05]  /*0070*/  BRA.U UP0, `(.L_x_0) ;  /* 0x0000001900a47547 */ /* 0x000fea000b800000 */
[----:B------:R-:W1:Y:S01]  /*0080*/  S2R R13, SR_TID.X ;  /* 0x00000000000d7919 */ /* 0x000e620000002100 */
[----:B------:R-:W2:Y:S01]  /*0090*/  S2UR UR5, SR_CgaCtaId ;  /* 0x00000000000579c3 */ /* 0x000ea20000008800 */
[----:B------:R-:W3:Y:S01]  /*00a0*/  LDCU UR7, c[0x3][0x4c] ;  /* 0x00c00980ff0777ac */ /* 0x000ee20008000800 */
[----:B------:R-:W-:Y:S01]  /*00b0*/  UMOV UR4, 0x400 ;  /* 0x0000040000047882 */ /* 0x000fe20000000000 */
[----:B------:R-:W4:Y:S01]  /*00c0*/  LDCU UR9, c[0x0][0x360] ;  /* 0x00006c00ff0977ac */ /* 0x000f220008000800 */
[----:B---3--:R-:W3:Y:S01]  /*00d0*/  F2F.F64.F32 R22, UR7 ;  /* 0x0000000700167d10 */ /* 0x008ee20008201800 */
[----:B------:R-:W-:Y:S01]  /*00e0*/  UMOV UR7, UR8 ;  /* 0x0000000800077c82 */ /* 0x000fe20008000000 */
[----:B--2---:R-:W-:-:S06]  /*00f0*/  ULEA UR4, UR5, UR4, 0x18 ;  /* 0x0000000405047291 */ /* 0x004fcc000f8ec0ff */
[----:B-1--4-:R-:W-:-:S07]  /*0100*/  LEA R12, R13, UR4, 0x2 ;  /* 0x000000040d0c7c11 */ /* 0x012fce000f8e10ff */
.L_x_16:
[----:B-1----:R-:W1:Y:S01]  /*0110*/  LDC R0, c[0x0][0x360] ;  /* 0x0000d800ff007b82 */ /* 0x002e620000000800 */
[----:B--2---:R-:W2:Y:S07]  /*0120*/  LDCU UR4, c[0x0][0x390] ;  /* 0x00007200ff0477ac */ /* 0x004eae0008000800 */
[----:B0---4-:R-:W4:Y:S01]  /*0130*/  LDC.64 R16, c[0x0][0x3a0] ;  /* 0x0000e800ff107b82 */ /* 0x011f220000000a00 */
[----:B------:R0:W-:Y:S01]  /*0140*/  STS [R12], RZ ;  /* 0x000000ff0c007388 */ /* 0x0001e20000000800 */
[----:B------:R-:W0:Y:S01]  /*0150*/  LDCU UR14, c[0x0][0x390] ;  /* 0x00007200ff0e77ac */ /* 0x000e220008000800 */
[----:B-1----:R-:W-:-:S04]  /*0160*/  IMAD R3, R0, UR7, R13 ;  /* 0x0000000700037c24 */ /* 0x002fc8000f8e020d */
[----:B----4-:R-:W-:-:S05]  /*0170*/  IMAD.WIDE.U32 R16, R3, 0x30, R16 ;  /* 0x0000003003107825 */ /* 0x010fca00078e0010 */
[----:B0-----:R0:W5:Y:S04]  /*0180*/  LDG.E R11, desc[UR10][R16.64+0x20] ;  /* 0x0000200a100b7981 */ /* 0x001168000c1e1900 */
[----:B------:R0:W5:Y:S04]  /*0190*/  LDG.E.64 R18, desc[UR10][R16.64+0x28] ;  /* 0x0000280a10127981 */ /* 0x000168000c1e1b00 */
[----:B------:R0:W5:Y:S04]  /*01a0*/  LDG.E.64 R6, desc[UR10][R16.64] ;  /* 0x0000000a10067981 */ /* 0x000168000c1e1b00 */
[----:B------:R0:W5:Y:S04]  /*01b0*/  LDG.E.64 R20, desc[UR10][R16.64+0x8] ;  /* 0x0000080a10147981 */ /* 0x000168000c1e1b00 */
[----:B------:R0:W5:Y:S04]  /*01c0*/  LDG.E.64 R4, desc[UR10][R16.64+0x10] ;  /* 0x0000100a10047981 */ /* 0x000168000c1e1b00 */
[----:B------:R0:W5:Y:S01]  /*01d0*/  LDG.E.64 R2, desc[UR10][R16.64+0x18] ;  /* 0x0000180a10027981 */ /* 0x000162000c1e1b00 */
[----:B--2---:R-:W-:-:S13]  /*01e0*/  ISETP.GE.U32.AND P0, PT, R13, UR4, PT ;  /* 0x000000040d007c0c */ /* 0x004fda000bf06070 */
[----:B0-----:R-:W-:Y:S05]  /*01f0*/  @P0 BRA `(.L_x_1) ;  /* 0x0000000c00e80947 */ /* 0x001fea0003800000 */
[----:B-----5:R-:W-:Y:S02]  /*0200*/  IMAD.MOV.U32 R9, RZ, RZ, R5 ;  /* 0x000000ffff097224 */ /* 0x020fe400078e0005 */
[----:B------:R-:W-:-:S07]  /*0210*/  IMAD.MOV.U32 R8, RZ, RZ, R13 ;  /* 0x000000ffff087224 */ /* 0x000fce00078e000d */
.L_x_9:
[----:B0-----:R-:W0:Y:S02]  /*0220*/  LDC.64 R14, c[0x0][0x380] ;  /* 0x0000e000ff0e7b82 */ /* 0x001e240000000a00 */
[----:B0-----:R-:W-:-:S05]  /*0230*/  IMAD.WIDE.U32 R14, R8, 0x4, R14 ;  /* 0x00000004080e7825 */ /* 0x001fca00078e000e */
[----:B------:R0:W5:Y:S01]  /*0240*/  LDG.E R0, desc[UR10][R14.64] ;  /* 0x0000000a0e007981 */ /* 0x000162000c1e1900 */
[----:B------:R-:W-:Y:S01]  /*0250*/  ISETP.NE.AND P0, PT, R3, 0x1, PT ;  /* 0x000000010300780c */ /* 0x000fe20003f05270 */
[----:B------:R-:W-:Y:S05]  /*0260*/  YIELD ;  /* 0x0000000000007946 */ /* 0x000fea0003800000 */
[----:B------:R-:W-:Y:S01]  /*0270*/  BSSY.RECONVERGENT B0, `(.L_x_2) ;  /* 0x00000e8000007945 */ /* 0x000fe20003800200 */
[----:B------:R-:W-:Y:S02]  /*0280*/  IMAD.MOV.U32 R36, RZ, RZ, R18 ;  /* 0x000000ffff247224 */ /* 0x000fe400078e0012 */
[----:B------:R-:W-:-:S02]  /*0290*/  IMAD.MOV.U32 R37, RZ, RZ, R19 ;  /* 0x000000ffff257224 */ /* 0x000fc400078e0013 */
[----:B------:R-:W-:Y:S02]  /*02a0*/  IMAD.MOV.U32 R5, RZ, RZ, R9 ;  /* 0x000000ffff057224 */ /* 0x000fe400078e0009 */
[----:B------:R-:W-:Y:S01]  /*02b0*/  IMAD.MOV.U32 R3, RZ, RZ, RZ ;  /* 0x000000ffff037224 */ /* 0x000fe200078e00ff */
[----:B0-----:R-:W-:Y:S06]  /*02c0*/  @!P0 BRA `(.L_x_3) ;  /* 0x0000000c00888947 */ /* 0x001fec0003800000 */
[----:B------:R-:W-:Y:S01]  /*02d0*/  SHF.R.U32.HI R10, RZ, 0x2, R7 ;  /* 0x00000002ff0a7819 */ /* 0x000fe20000011607 */
[----:B------:R-:W-:Y:S01]  /*02e0*/  IMAD.SHL.U32 R14, R9, 0x10, RZ ;  /* 0x00000010090e7824 */ /* 0x000fe200078e00ff */
[----:B------:R-:W-:Y:S01]  /*02f0*/  SHF.R.U32.HI R5, RZ, 0x2, R20 ;  /* 0x00000002ff057819 */ /* 0x000fe20000011614 */
[----:B------:R-:W-:Y:S01]  /*0300*/  IMAD.MOV.U32 R30, RZ, RZ, 0x0 ;  /* 0x00000000ff1e7424 */ /* 0x000fe200078e00ff */
[----:B------:R-:W-:Y:S01]  /*0310*/  LOP3.LUT R10, R10, R7, RZ, 0x3c, !PT ;  /* 0x000000070a0a7212 */ /* 0x000fe200078e3cff */
[----:B------:R-:W-:Y:S01]  /*0320*/  IMAD.MOV.U32 R31, RZ, RZ, 0x3ca00000 ;  /* 0x3ca00000ff1f7424 */ /* 0x000fe200078e00ff */
[----:B------:R-:W-:Y:S01]  /*0330*/  LOP3.LUT R5, R5, R20, RZ, 0x3c, !PT ;  /* 0x0000001405057212 */ /* 0x000fe200078e3cff */
[----:B------:R-:W-:Y:S01]  /*0340*/  BSSY.RECONVERGENT B1, `(.L_x_4) ;  /* 0x0000071000017945 */ /* 0x000fe20003800200 */
[----:B------:R-:W-:Y:S02]  /*0350*/  SHF.L.U32 R3, R10, 0x1, RZ ;  /* 0x000000010a037819 */ /* 0x000fe400000006ff */
[----:B------:R-:W-:Y:S01]  /*0360*/  SHF.R.U32.HI R19, RZ, 0x2, R4 ;  /* 0x00000002ff137819 */ /* 0x000fe20000011604 */
[----:B------:R-:W-:Y:S01]  /*0370*/  IMAD.SHL.U32 R7, R5, 0x2, RZ ;  /* 0x0000000205077824 */ /* 0x000fe200078e00ff */
[----:B------:R-:W-:-:S02]  /*0380*/  LOP3.LUT R3, R9, R14, R3, 0x96, !PT ;  /* 0x0000000e09037212 */ /* 0x000fc400078e9603 */
[----:B------:R-:W-:Y:S02]  /*0390*/  LOP3.LUT R19, R19, R4, RZ, 0x3c, !PT ;  /* 0x0000000413137212 */ /* 0x000fe400078e3cff */
[----:B------:R-:W-:-:S05]  /*03a0*/  LOP3.LUT R3, R3, R10, RZ, 0x3c, !PT ;  /* 0x0000000a03037212 */ /* 0x000fca00078e3cff */
[----:B------:R-:W-:-:S05]  /*03b0*/  IMAD.SHL.U32 R10, R3, 0x10, RZ ;  /* 0x00000010030a7824 */ /* 0x000fca00078e00ff */
[----:B------:R-:W-:Y:S02]  /*03c0*/  LOP3.LUT R10, R5, R7, R10, 0x96, !PT ;  /* 0x00000007050a7212 */ /* 0x000fe400078e960a */
[----:B------:R-:W-:Y:S02]  /*03d0*/  IADD3 R5, PT, PT, R6, 0x587c5, R3 ;  /* 0x000587c506057810 */ /* 0x000fe40007ffe003 */
[----:B------:R-:W-:Y:S02]  /*03e0*/  LOP3.LUT R7, R10, R3, RZ, 0x3c, !PT ;  /* 0x000000030a077212 */ /* 0x000fe400078e3cff */
[----:B------:R-:W-:Y:S02]  /*03f0*/  SHF.R.U32.HI R10, RZ, 0x2, R21 ;  /* 0x00000002ff0a7819 */ /* 0x000fe40000011615 */
[----:B------:R-:W-:Y:S02]  /*0400*/  IADD3 R14, PT, PT, R6, 0xb0f8a, R7 ;  /* 0x000b0f8a060e7810 */ /* 0x000fe40007ffe007 */
[----:B------:R-:W-:-:S03]  /*0410*/  LOP3.LUT R10, R10, R21, RZ, 0x3c, !PT ;  /* 0x000000150a0a7212 */ /* 0x000fc600078e3cff */
[----:B------:R-:W-:-:S04]  /*0420*/  IMAD.WIDE.U32 R14, R14, 0x200000, RZ ;  /* 0x002000000e0e7825 */ /* 0x000fc800078e00ff */
[----:B------:R-:W-:Y:S01]  /*0430*/  IMAD.SHL.U32 R18, R10, 0x2, RZ ;  /* 0x000000020a127824 */ /* 0x000fe200078e00ff */
[----:B------:R-:W-:Y:S01]  /*0440*/  LOP3.LUT R14, R14, R5, RZ, 0x3c, !PT ;  /* 0x000000050e0e7212 */ /* 0x000fe200078e3cff */
[----:B------:R-:W-:-:S03]  /*0450*/  IMAD.SHL.U32 R5, R7, 0x10, RZ ;  /* 0x0000001007057824 */ /* 0x000fc600078e00ff */
[----:B------:R-:W0:Y:S02]  /*0460*/  I2F.F64.U64 R20, R14 ;  /* 0x0000000e00147312 */ /* 0x000e240000301800 */
[----:B------:R-:W-:Y:S01]  /*0470*/  LOP3.LUT R18, R10, R18, R5, 0x96, !PT ;  /* 0x000000120a127212 */ /* 0x000fe200078e9605 */
[----:B------:R-:W-:-:S03]  /*0480*/  IMAD.SHL.U32 R5, R19, 0x2, RZ ;  /* 0x0000000213057824 */ /* 0x000fc600078e00ff */
[----:B------:R-:W-:-:S04]  /*0490*/  LOP3.LUT R4, R18, R7, RZ, 0x3c, !PT ;  /* 0x0000000712047212 */ /* 0x000fc800078e3cff */
[----:B------:R-:W-:Y:S02]  /*04a0*/  SHF.L.U32 R10, R4, 0x4, RZ ;  /* 0x00000004040a7819 */ /* 0x000fe400000006ff */
[C---:B------:R-:W-:Y:S01]  /*04b0*/  IADD3 R25, PT, PT, R6.reuse, 0x10974f, R4 ;  /* 0x0010974f06197810 */ /* 0x040fe20007ffe004 */
[----:B------:R-:W-:Y:S01]  /*04c0*/  VIADD R6, R6, 0x161f14 ;  /* 0x00161f1406067836 */ /* 0x000fe20000000000 */
[----:B------:R-:W-:Y:S01]  /*04d0*/  LOP3.LUT R5, R19, R5, R10, 0x96, !PT ;  /* 0x0000000513057212 */ /* 0x000fe200078e960a */
[----:B0-----:R-:W-:-:S03]  /*04e0*/  DFMA R20, R20, R30, 5.5511151231257827021e-17 ;  /* 0x3c9000001414742b */ /* 0x001fc6000000001e */
[----:B------:R-:W-:-:S05]  /*04f0*/  LOP3.LUT R5, R5, R4, RZ, 0x3c, !PT ;  /* 0x0000000405057212 */ /* 0x000fca00078e3cff */
[----:B------:R-:W-:Y:S02]  /*0500*/  IMAD.IADD R18, R5, 0x1, R6 ;  /* 0x0000000105127824 */ /* 0x000fe400078e0206 */
[----:B------:R-:W-:Y:S01]  /*0510*/  ISETP.GT.AND P0, PT, R21, 0xfffff, PT ;  /* 0x000fffff1500780c */ /* 0x000fe20003f04270 */
[----:B------:R-:W-:Y:S02]  /*0520*/  IMAD.MOV.U32 R14, RZ, RZ, R20 ;  /* 0x000000ffff0e7224 */ /* 0x000fe400078e0014 */
[----:B------:R-:W-:Y:S02]  /*0530*/  IMAD.MOV.U32 R15, RZ, RZ, R21 ;  /* 0x000000ffff0f7224 */ /* 0x000fe400078e0015 */
[----:B------:R-:W-:-:S04]  /*0540*/  IMAD.WIDE.U32 R18, R18, 0x200000, RZ ;  /* 0x0020000012127825 */ /* 0x000fc800078e00ff */
[----:B------:R-:W-:Y:S01]  /*0550*/  IMAD.MOV.U32 R32, RZ, RZ, R20 ;  /* 0x000000ffff207224 */ /* 0x000fe200078e0014 */
[----:B------:R-:W-:-:S03]  /*0560*/  LOP3.LUT R18, R18, R25, RZ, 0x3c, !PT ;  /* 0x0000001912127212 */ /* 0x000fc600078e3cff */
[----:B------:R-:W-:-:S03]  /*0570*/  @!P0 DMUL R14, R14, 1.80143985094819840000e+16 ;  /* 0x435000000e0e8828 */ /* 0x000fc60000000000 */
[----:B------:R-:W0:Y:S07]  /*0580*/  I2F.F64.U64 R18, R18 ;  /* 0x0000001200127312 */ /* 0x000e2e0000301800 */
[----:B------:R-:W-:Y:S02]  /*0590*/  @!P0 IMAD.MOV.U32 R21, RZ, RZ, R15 ;  /* 0x000000ffff158224 */ /* 0x000fe400078e000f */
[----:B------:R-:W-:Y:S02]  /*05a0*/  @!P0 IMAD.MOV.U32 R32, RZ, RZ, R14 ;  /* 0x000000ffff208224 */ /* 0x000fe400078e000e */
[----:B------:R-:W-:Y:S01]  /*05b0*/  VIADD R10, R21, 0xffffffff ;  /* 0xffffffff150a7836 */ /* 0x000fe20000000000 */
[----:B0-----:R-:W-:-:S04]  /*05c0*/  DFMA R30, R18, 2.2204460492503130808e-16, R30 ;  /* 0x3cb00000121e782b */ /* 0x001fc8000000001e */
[----:B------:R-:W-:Y:S02]  /*05d0*/  ISETP.GT.U32.AND P1, PT, R10, 0x7feffffe, PT ;  /* 0x7feffffe0a00780c */ /* 0x000fe40003f24070 */
[----:B------:R-:W-:Y:S01]  /*05e0*/  MOV R10, 0xfffffc01 ;  /* 0xfffffc01000a7802 */ /* 0x000fe20000000f00 */
[----:B------:R-:W-:-:S10]  /*05f0*/  @!P0 IMAD.MOV.U32 R10, RZ, RZ, -0x435 ;  /* 0xfffffbcbff0a8424 */ /* 0x000fd400078e00ff */
[----:B------:R-:W-:Y:S05]  /*0600*/  @P1 BRA `(.L_x_5) ;  /* 0x0000000000f81947 */ /* 0x000fea0003800000 */
[C---:B------:R-:W-:Y:S01]  /*0610*/  LOP3.LUT R14, R21.reuse, 0xfffff, RZ, 0xc0, !PT ;  /* 0x000fffff150e7812 */ /* 0x040fe200078ec0ff */
[----:B------:R-:W-:Y:S01]  /*0620*/  UMOV UR4, 0x3ae80f1e ;  /* 0x3ae80f1e00047882 */ /* 0x000fe20000000000 */
[----:B------:R-:W-:Y:S01]  /*0630*/  UMOV UR5, 0x3eb1380b ;  /* 0x3eb1380b00057882 */ /* 0x000fe20000000000 */
[----:B------:R-:W-:Y:S02]  /*0640*/  LEA.HI R21, R21, R10, RZ, 0xc ;  /* 0x0000000a15157211 */ /* 0x000fe400078f60ff */
[----:B------:R-:W-:Y:S01]  /*0650*/  LOP3.LUT R33, R14, 0x3ff00000, RZ, 0xfc, !PT ;  /* 0x3ff000000e217812 */ /* 0x000fe200078efcff */
[----:B------:R-:W-:-:S03]  /*0660*/  IMAD.MOV.U32 R14, RZ, RZ, RZ ;  /* 0x000000ffff0e7224 */ /* 0x000fc600078e00ff */
[----:B------:R-:W-:-:S13]  /*0670*/  ISETP.GE.U32.AND P0, PT, R33, 0x3ff6a09f, PT ;  /* 0x3ff6a09f2100780c */ /* 0x000fda0003f06070 */
[----:B------:R-:W-:Y:S01]  /*0680*/  @P0 VIADD R15, R33, 0xfff00000 ;  /* 0xfff00000210f0836 */ /* 0x000fe20000000000 */
[----:B------:R-:W-:-:S03]  /*0690*/  @P0 IADD3 R21, PT, PT, R21, 0x1, RZ ;  /* 0x0000000115150810 */ /* 0x000fc60007ffe0ff */
[----:B------:R-:W-:Y:S01]  /*06a0*/  @P0 IMAD.MOV.U32 R33, RZ, RZ, R15 ;  /* 0x000000ffff210224 */ /* 0x000fe200078e000f */
[----:B------:R-:W-:Y:S01]  /*06b0*/  LOP3.LUT R20, R21, 0x80000000, RZ, 0x3c, !PT ;  /* 0x8000000015147812 */ /* 0x000fe200078e3cff */
[----:B------:R-:W-:-:S04]  /*06c0*/  IMAD.MOV.U32 R21, RZ, RZ, 0x43300000 ;  /* 0x43300000ff157424 */ /* 0x000fc800078e00ff */
[C---:B------:R-:W-:Y:S02]  /*06d0*/  DADD R18, R32.reuse, 1 ;  /* 0x3ff0000020127429 */ /* 0x040fe40000000000 */
[----:B------:R-:W-:-:S04]  /*06e0*/  DADD R32, R32, -1 ;  /* 0xbff0000020207429 */ /* 0x000fc80000000000 */
[----:B------:R-:W0:Y:S02]  /*06f0*/  MUFU.RCP64H R15, R19 ;  /* 0x00000013000f7308 */ /* 0x000e240000001800 */
[----:B0-----:R-:W-:-:S08]  /*0700*/  DFMA R28, -R18, R14, 1 ;  /* 0x3ff00000121c742b */ /* 0x001fd0000000010e */
[----:B------:R-:W-:-:S08]  /*0710*/  DFMA R28, R28, R28, R28 ;  /* 0x0000001c1c1c722b */ /* 0x000fd0000000001c */
[----:B------:R-:W-:Y:S01]  /*0720*/  DFMA R28, R14, R28, R14 ;  /* 0x0000001c0e1c722b */ /* 0x000fe2000000000e */
[----:B------:R-:W-:Y:S02]  /*0730*/  IMAD.MOV.U32 R14, RZ, RZ, -0x748574fc ;  /* 0x8b7a8b04ff0e7424 */ /* 0x000fe400078e00ff */
[----:B------:R-:W-:-:S05]  /*0740*/  IMAD.MOV.U32 R15, RZ, RZ, 0x3ed0ee25 ;  /* 0x3ed0ee25ff0f7424 */ /* 0x000fca00078e00ff */
[----:B------:R-:W-:-:S08]  /*0750*/  DMUL R26, R32, R28 ;  /* 0x0000001c201a7228 */ /* 0x000fd00000000000 */
[----:B------:R-:W-:-:S08]  /*0760*/  DFMA R26, R32, R28, R26 ;  /* 0x0000001c201a722b */ /* 0x000fd0000000001a */
[----:B------:R-:W-:-:S08]  /*0770*/  DMUL R24, R26, R26 ;  /* 0x0000001a1a187228 */ /* 0x000fd00000000000 */
[----:B------:R-:W-:Y:S01]  /*0780*/  DFMA R14, R24, UR4, R14 ;  /* 0x00000004180e7c2b */ /* 0x000fe2000800000e */
[----:B------:R-:W-:Y:S01]  /*0790*/  UMOV UR4, 0x9f02676f ;  /* 0x9f02676f00047882 */ /* 0x000fe20000000000 */
[----:B------:R-:W-:-:S06]  /*07a0*/  UMOV UR5, 0x3ef3b266 ;  /* 0x3ef3b26600057882 */ /* 0x000fcc0000000000 */
[----:B------:R-:W-:Y:S01]  /*07b0*/  DFMA R18, R24, R14, UR4 ;  /* 0x0000000418127e2b */ /* 0x000fe2000800000e */
[----:B------:R-:W-:Y:S01]  /*07c0*/  UMOV UR4, 0xa9ab0956 ;  /* 0xa9ab095600047882 */ /* 0x000fe20000000000 */
[----:B------:R-:W-:Y:S01]  /*07d0*/  UMOV UR5, 0x3f1745cb ;  /* 0x3f1745cb00057882 */ /* 0x000fe20000000000 */
[----:B------:R-:W-:-:S05]  /*07e0*/  DADD R14, R32, -R26 ;  /* 0x00000000200e7229 */ /* 0x000fca000000081a */
[----:B------:R-:W-:Y:S01]  /*07f0*/  DFMA R18, R24, R18, UR4 ;  /* 0x0000000418127e2b */ /* 0x000fe20008000012 */
[----:B------:R-:W-:Y:S01]  /*0800*/  UMOV UR4, 0x2d1b5154 ;  /* 0x2d1b515400047882 */ /* 0x000fe20000000000 */
[----:B------:R-:W-:Y:S01]  /*0810*/  UMOV UR5, 0x3f3c71c7 ;  /* 0x3f3c71c700057882 */ /* 0x000fe20000000000 */
[----:B------:R-:W-:-:S05]  /*0820*/  DADD R14, R14, R14 ;  /* 0x000000000e0e7229 */ /* 0x000fca000000000e */
[----:B------:R-:W-:Y:S01]  /*0830*/  DFMA R18, R24, R18, UR4 ;  /* 0x0000000418127e2b */ /* 0x000fe20008000012 */
[----:B------:R-:W-:Y:S01]  /*0840*/  UMOV UR4, 0x923be72d ;  /* 0x923be72d00047882 */ /* 0x000fe20000000000 */
[----:B------:R-:W-:Y:S01]  /*0850*/  UMOV UR5, 0x3f624924 ;  /* 0x3f62492400057882 */ /* 0x000fe20000000000 */
[----:B------:R-:W-:-:S05]  /*0860*/  DFMA R14, R32, -R26, R14 ;  /* 0x8000001a200e722b */ /* 0x000fca000000000e */
[----:B------:R-:W-:Y:S01]  /*0870*/  DFMA R18, R24, R18, UR4 ;  /* 0x0000000418127e2b */ /* 0x000fe20008000012 */
[----:B------:R-:W-:Y:S01]  /*0880*/  UMOV UR4, 0x9999a3c4 ;  /* 0x9999a3c400047882 */ /* 0x000fe20000000000 */
[----:B------:R-:W-:Y:S01]  /*0890*/  UMOV UR5, 0x3f899999 ;  /* 0x3f89999900057882 */ /* 0x000fe20000000000 */
[----:B------:R-:W-:-:S05]  /*08a0*/  DMUL R14, R28, R14 ;  /* 0x0000000e1c0e7228 */ /* 0x000fca0000000000 */
[----:B------:R-:W-:Y:S01]  /*08b0*/  DFMA R18, R24, R18, UR4 ;  /* 0x0000000418127e2b */ /* 0x000fe20008000012 */
[----:B------:R-:W-:Y:S01]  /*08c0*/  UMOV UR4, 0x80000000 ;  /* 0x8000000000047882 */ /* 0x000fe20000000000 */
[----:B------:R-:W-:Y:S02]  /*08d0*/  UMOV UR5, 0x43300000 ;  /* 0x4330000000057882 */ /* 0x000fe40000000000 */
[----:B------:R-:W-:Y:S01]  /*08e0*/  DADD R20, R20, -UR4 ;  /* 0x8000000414147e29 */ /* 0x000fe20008000000 */
[----:B------:R-:W-:Y:S01]  /*08f0*/  UMOV UR4, 0x55555554 ;  /* 0x5555555400047882 */ /* 0x000fe20000000000 */
[----:B------:R-:W-:Y:S02]  /*0900*/  UMOV UR5, 0x3fb55555 ;  /* 0x3fb5555500057882 */ /* 0x000fe40000000000 */
[----:B------:R-:W-:Y:S01]  /*0910*/  DFMA R32, R24, R18, UR4 ;  /* 0x0000000418207e2b */ /* 0x000fe20008000012 */
[----:B------:R-:W-:Y:S01]  /*0920*/  UMOV UR4, 0xfefa39ef ;  /* 0xfefa39ef00047882 */ /* 0x000fe20000000000 */
[----:B------:R-:W-:-:S02]  /*0930*/  UMOV UR5, 0x3fe62e42 ;  /* 0x3fe62e4200057882 */ /* 0x000fc40000000000 */
[----:B------:R-:W-:-:S04]  /*0940*/  DFMA R18, R20, UR4, R26 ;  /* 0x0000000414127c2b */ /* 0x000fc8000800001a */
[----:B------:R-:W-:-:S04]  /*0950*/  DMUL R32, R24, R32 ;  /* 0x0000002018207228 */ /* 0x000fc80000000000 */
[----:B------:R-:W-:Y:S01]  /*0960*/  DFMA R24, R20, -UR4, R18 ;  /* 0x8000000414187c2b */ /* 0x000fe20008000012 */
[----:B------:R-:W-:Y:S01]  /*0970*/  UMOV UR4, 0x3b39803f ;  /* 0x3b39803f00047882 */ /* 0x000fe20000000000 */
[----:B------:R-:W-:Y:S02]  /*0980*/  UMOV UR5, 0x3c7abc9e ;  /* 0x3c7abc9e00057882 */ /* 0x000fe40000000000 */
[----:B------:R-:W-:-:S04]  /*0990*/  DFMA R14, R26, R32, R14 ;  /* 0x000000201a0e722b */ /* 0x000fc8000000000e */
[----:B------:R-:W-:-:S08]  /*09a0*/  DADD R24, -R26, R24 ;  /* 0x000000001a187229 */ /* 0x000fd00000000118 */
[----:B------:R-:W-:-:S08]  /*09b0*/  DADD R14, R14, -R24 ;  /* 0x000000000e0e7229 */ /* 0x000fd00000000818 */
[----:B------:R-:W-:-:S08]  /*09c0*/  DFMA R14, R20, UR4, R14 ;  /* 0x00000004140e7c2b */ /* 0x000fd0000800000e */
[----:B------:R-:W-:Y:S01]  /*09d0*/  DADD R24, R18, R14 ;  /* 0x0000000012187229 */ /* 0x000fe2000000000e */
[----:B------:R-:W-:Y:S10]  /*09e0*/  BRA `(.L_x_6) ;  /* 0x0000000000187947 */ /* 0x000ff40003800000 */
.L_x_5:
[----:B------:R-:W-:Y:S01]  /*09f0*/  IMAD.MOV.U32 R18, RZ, RZ, 0x0 ;  /* 0x00000000ff127424 */ /* 0x000fe200078e00ff */
[----:B------:R-:W-:Y:S01]  /*0a00*/  LOP3.LUT P0, RZ, R15, 0x7fffffff, RZ, 0xc0, !PT ;  /* 0x7fffffff0fff7812 */ /* 0x000fe2000780c0ff */
[----:B------:R-:W-:-:S06]  /*0a10*/  IMAD.MOV.U32 R19, RZ, RZ, 0x7ff00000 ;  /* 0x7ff00000ff137424 */ /* 0x000fcc00078e00ff */
[----:B------:R-:W-:-:S10]  /*0a20*/  DFMA R18, R14, R18, +INF ;  /* 0x7ff000000e12742b */ /* 0x000fd40000000012 */
[----:B------:R-:W-:Y:S02]  /*0a30*/  FSEL R24, R18, RZ, P0 ;  /* 0x000000ff12187208 */ /* 0x000fe40000000000 */
[----:B------:R-:W-:-:S07]  /*0a40*/  FSEL R25, R19, -QNAN , P0 ;  /* 0xfff0000013197808 */ /* 0x000fce0000000000 */
.L_x_6:
[----:B------:R-:W-:Y:S05]  /*0a50*/  BSYNC.RECONVERGENT B1 ;  /* 0x0000000000017941 */ /* 0x000fea0003800200 */
.L_x_4:
[----:B------:R-:W-:Y:S01]  /*0a60*/  DMUL R14, RZ, R30 ;  /* 0x0000001eff0e7228 */ /* 0x000fe20000000000 */
[----:B------:R-:W-:Y:S01]  /*0a70*/  IMAD.SHL.U32 R10, R31, 0x2, RZ ;  /* 0x000000021f0a7824 */ /* 0x000fe200078e00ff */
[----:B------:R-:W-:Y:S01]  /*0a80*/  UMOV UR4, 0x33145c07 ;  /* 0x33145c0700047882 */ /* 0x000fe20000000000 */
[----:B------:R-:W-:Y:S01]  /*0a90*/  UMOV UR5, 0x3ca1a626 ;  /* 0x3ca1a62600057882 */ /* 0x000fe20000000000 */
[----:B------:R-:W-:Y:S01]  /*0aa0*/  IMAD.MOV.U32 R26, RZ, RZ, 0x2cb0d246 ;  /* 0x2cb0d246ff1a7424 */ /* 0x000fe200078e00ff */
[----:B------:R-:W-:Y:S01]  /*0ab0*/  UMOV UR12, 0xf9785eba ;  /* 0xf9785eba000c7882 */ /* 0x000fe20000000000 */
[----:B------:R-:W-:Y:S01]  /*0ac0*/  ISETP.GT.U32.AND P0, PT, R10, -0x79800000, PT ;  /* 0x868000000a00780c */ /* 0x000fe20003f04070 */
[----:B------:R-:W-:Y:S01]  /*0ad0*/  IMAD.MOV.U32 R27, RZ, RZ, 0x3e5ae5f1 ;  /* 0x3e5ae5f1ff1b7424 */ /* 0x000fe200078e00ff */
[----:B------:R-:W-:Y:S01]  /*0ae0*/  UMOV UR13, 0x3de5db65 ;  /* 0x3de5db65000d7882 */ /* 0x000fe20000000000 */
[----:B------:R-:W-:Y:S01]  /*0af0*/  DMUL R24, R24, -2 ;  /* 0xc000000018187828 */ /* 0x000fe20000000000 */
[----:B------:R-:W-:Y:S01]  /*0b00*/  FSEL R15, R15, R31, P0 ;  /* 0x0000001f0f0f7208 */ /* 0x000fe20000000000 */
[----:B------:R-:W-:Y:S01]  /*0b10*/  BSSY.RECONVERGENT B1, `(.L_x_7) ;  /* 0x0000050000017945 */ /* 0x000fe20003800200 */
[----:B------:R-:W-:-:S03]  /*0b20*/  FSEL R30, R14, R30, P0 ;  /* 0x0000001e0e1e7208 */ /* 0x000fc60000000000 */
[----:B------:R-:W-:Y:S01]  /*0b30*/  VIADD R31, R15, 0x100000 ;  /* 0x001000000f1f7836 */ /* 0x000fe20000000000 */
[----:B------:R-:W0:Y:S01]  /*0b40*/  MUFU.RSQ64H R33, R25 ;  /* 0x0000001900217308 */ /* 0x000e220000001c00 */
[----:B------:R-:W-:Y:S02]  /*0b50*/  IMAD.MOV.U32 R14, RZ, RZ, R30 ;  /* 0x000000ffff0e7224 */ /* 0x000fe400078e001e */
[----:B------:R-:W-:-:S05]  /*0b60*/  VIADD R32, R25, 0xfcb00000 ;  /* 0xfcb0000019207836 */ /* 0x000fca0000000000 */
[----:B------:R-:W1:Y:S08]  /*0b70*/  FRND.F64 R18, R30 ;  /* 0x0000001e00127313 */ /* 0x000e700000301800 */
[----:B------:R-:W2:Y:S01]  /*0b80*/  F2I.S64.F64 R30, R30 ;  /* 0x0000001e001e7311 */ /* 0x000ea20000301900 */
[----:B-1----:R-:W-:-:S08]  /*0b90*/  DFMA R18, R18, -0.5, R14 ;  /* 0xbfe000001212782b */ /* 0x002fd0000000000e */
[C---:B------:R-:W-:Y:S01]  /*0ba0*/  DMUL R20, R18.reuse, UR4 ;  /* 0x0000000412147c28 */ /* 0x040fe20008000000 */
[----:B------:R-:W-:Y:S01]  /*0bb0*/  UMOV UR4, 0x54442d18 ;  /* 0x54442d1800047882 */ /* 0x000fe20000000000 */
[----:B------:R-:W-:Y:S01]  /*0bc0*/  UMOV UR5, 0x400921fb ;  /* 0x400921fb00057882 */ /* 0x000fe20000000000 */
[C---:B--2---:R-:W-:Y:S02]  /*0bd0*/  LOP3.LUT R10, R30.reuse, 0x1, RZ, 0xc0, !PT ;  /* 0x000000011e0a7812 */ /* 0x044fe400078ec0ff */
[----:B------:R-:W-:Y:S02]  /*0be0*/  LOP3.LUT P1, RZ, R30, 0x2, RZ, 0xc0, !PT ;  /* 0x000000021eff7812 */ /* 0x000fe4000782c0ff */
[----:B------:R-:W-:Y:S01]  /*0bf0*/  ISETP.NE.U32.AND P0, PT, R10, 0x1, PT ;  /* 0x000000010a00780c */ /* 0x000fe20003f05070 */
[----:B------:R-:W-:Y:S01]  /*0c00*/  DFMA R20, R18, UR4, R20 ;  /* 0x0000000412147c2b */ /* 0x000fe20008000014 */
[----:B------:R-:W-:Y:S01]  /*0c10*/  UMOV UR4, 0x20fd8164 ;  /* 0x20fd816400047882 */ /* 0x000fe20000000000 */
[----:B------:R-:W-:Y:S01]  /*0c20*/  IMAD.MOV.U32 R18, RZ, RZ, -0x3e107ad8 ;  /* 0xc1ef8528ff127424 */ /* 0x000fe200078e00ff */
[----:B------:R-:W-:Y:S01]  /*0c30*/  MOV R19, 0x3e21eea7 ;  /* 0x3e21eea700137802 */ /* 0x000fe20000000f00 */
[----:B------:R-:W-:Y:S01]  /*0c40*/  UMOV UR5, 0x3da8ff83 ;  /* 0x3da8ff8300057882 */ /* 0x000fe20000000000 */
[----:B------:R-:W-:-:S03]  /*0c50*/  ISETP.NE.U32.AND.EX P0, PT, RZ, RZ, PT, P0 ;  /* 0x000000ffff00720c */ /* 0x000fc60003f05100 */
[----:B------:R-:W-:-:S08]  /*0c60*/  DMUL R28, R20, R20 ;  /* 0x00000014141c7228 */ /* 0x000fd00000000000 */
[C---:B------:R-:W-:Y:S01]  /*0c70*/  DFMA R18, R28.reuse, -UR4, R18 ;  /* 0x800000041c127c2b */ /* 0x040fe20008000012 */
[----:B------:R-:W-:Y:S01]  /*0c80*/  UMOV UR4, 0x8e06e6d9 ;  /* 0x8e06e6d900047882 */ /* 0x000fe20000000000 */
[----:B------:R-:W-:Y:S01]  /*0c90*/  UMOV UR5, 0x3e927e4f ;  /* 0x3e927e4f00057882 */ /* 0x000fe20000000000 */
[----:B------:R-:W-:Y:S01]  /*0ca0*/  DFMA R26, R28, UR12, -R26 ;  /* 0x0000000c1c1a7c2b */ /* 0x000fe2000800081a */
[----:B------:R-:W-:Y:S01]  /*0cb0*/  UMOV UR12, 0x69ace392 ;  /* 0x69ace392000c7882 */ /* 0x000fe20000000000 */
[----:B------:R-:W-:-:S03]  /*0cc0*/  UMOV UR13, 0x3ec71de3 ;  /* 0x3ec71de3000d7882 */ /* 0x000fc60000000000 */
[C---:B------:R-:W-:Y:S01]  /*0cd0*/  DFMA R18, R28.reuse, R18, -UR4 ;  /* 0x800000041c127e2b */ /* 0x040fe20008000012 */
[----:B------:R-:W-:Y:S01]  /*0ce0*/  UMOV UR4, 0x19ddbce9 ;  /* 0x19ddbce900047882 */ /* 0x000fe20000000000 */
[----:B------:R-:W-:Y:S01]  /*0cf0*/  UMOV UR5, 0x3efa01a0 ;  /* 0x3efa01a000057882 */ /* 0x000fe20000000000 */
[----:B------:R-:W-:Y:S01]  /*0d00*/  DFMA R26, R28, R26, UR12 ;  /* 0x0000000c1c1a7e2b */ /* 0x000fe2000800001a */
[----:B------:R-:W-:Y:S01]  /*0d10*/  UMOV UR12, 0x19db62a1 ;  /* 0x19db62a1000c7882 */ /* 0x000fe20000000000 */
[----:B------:R-:W-:-:S03]  /*0d20*/  UMOV UR13, 0x3f2a01a0 ;  /* 0x3f2a01a0000d7882 */ /* 0x000fc60000000000 */
[C---:B------:R-:W-:Y:S01]  /*0d30*/  DFMA R18, R28.reuse, R18, UR4 ;  /* 0x000000041c127e2b */ /* 0x040fe20008000012 */
[----:B------:R-:W-:Y:S01]  /*0d40*/  UMOV UR4, 0x16c15d47 ;  /* 0x16c15d4700047882 */ /* 0x000fe20000000000 */
[----:B------:R-:W-:Y:S01]  /*0d50*/  UMOV UR5, 0x3f56c16c ;  /* 0x3f56c16c00057882 */ /* 0x000fe20000000000 */
[----:B------:R-:W-:Y:S01]  /*0d60*/  DFMA R26, R28, R26, -UR12 ;  /* 0x8000000c1c1a7e2b */ /* 0x000fe2000800001a */
        /* <DEDUP_REMOVED lines=8> */
[----:B------:R-:W-:-:S03]  /*0df0*/  DFMA R18, R28, R18, UR4 ;  /* 0x000000041c127e2b */ /* 0x000fc60008000012 */
[----:B------:R-:W-:-:S05]  /*0e00*/  DFMA R26, R28, R26, -UR12 ;  /* 0x8000000c1c1a7e2b */ /* 0x000fca000800001a */
[----:B------:R-:W-:-:S03]  /*0e10*/  DFMA R18, R28, R18, -0.5 ;  /* 0xbfe000001c12742b */ /* 0x000fc60000000012 */
[----:B------:R-:W-:-:S05]  /*0e20*/  DFMA R26, R28, R26, RZ ;  /* 0x0000001a1c1a722b */ /* 0x000fca00000000ff */
[----:B------:R-:W-:Y:S02]  /*0e30*/  DFMA R18, R28, R18, 1 ;  /* 0x3ff000001c12742b */ /* 0x000fe40000000012 */
[----:B0-----:R-:W-:Y:S02]  /*0e40*/  DMUL R28, R32, R32 ;  /* 0x00000020201c7228 */ /* 0x001fe40000000000 */
[----:B------:R-:W-:Y:S01]  /*0e50*/  DFMA R26, R20, R26, R20 ;  /* 0x0000001a141a722b */ /* 0x000fe20000000014 */
[----:B------:R-:W-:Y:S02]  /*0e60*/  IMAD.MOV.U32 R20, RZ, RZ, 0x0 ;  /* 0x00000000ff147424 */ /* 0x000fe400078e00ff */
[----:B------:R-:W-:-:S03]  /*0e70*/  IMAD.MOV.U32 R21, RZ, RZ, 0x3fd80000 ;  /* 0x3fd80000ff157424 */ /* 0x000fc600078e00ff */
[----:B------:R-:W-:-:S08]  /*0e80*/  DFMA R28, R24, -R28, 1 ;  /* 0x3ff00000181c742b */ /* 0x000fd0000000081c */
[----:B------:R-:W-:Y:S02]  /*0e90*/  DFMA R20, R28, R20, 0.5 ;  /* 0x3fe000001c14742b */ /* 0x000fe40000000014 */
[----:B------:R-:W-:-:S08]  /*0ea0*/  DMUL R34, R32, R28 ;  /* 0x0000001c20227228 */ /* 0x000fd00000000000 */
[----:B------:R-:W-:Y:S01]  /*0eb0*/  DFMA R34, R20, R34, R32 ;  /* 0x000000221422722b */ /* 0x000fe20000000020 */
[----:B------:R-:W-:Y:S02]  /*0ec0*/  FSEL R21, R19, R27, !P0 ;  /* 0x0000001b13157208 */ /* 0x000fe40004000000 */
[----:B------:R-:W-:Y:S02]  /*0ed0*/  LOP3.LUT R27, R27, 0x80000000, RZ, 0x3c, !PT ;  /* 0x800000001b1b7812 */ /* 0x000fe400078e3cff */
[----:B------:R-:W-:-:S03]  /*0ee0*/  FSEL R20, R18, R26, !P0 ;  /* 0x0000001a12147208 */ /* 0x000fc60004000000 */
[----:B------:R-:W-:Y:S01]  /*0ef0*/  DMUL R30, R24, R34 ;  /* 0x00000022181e7228 */ /* 0x000fe20000000000 */
[----:B------:R-:W-:Y:S01]  /*0f00*/  FSEL R18, R26, R18, !P0 ;  /* 0x000000121a127208 */ /* 0x000fe20004000000 */
[----:B------:R-:W-:Y:S01]  /*0f10*/  IMAD.MOV.U32 R28, RZ, RZ, R34 ;  /* 0x000000ffff1c7224 */ /* 0x000fe200078e0022 */
[----:B------:R-:W-:Y:S02]  /*0f20*/  FSEL R19, R27, R19, !P0 ;  /* 0x000000131b137208 */ /* 0x000fe40004000000 */
[----:B------:R-:W-:Y:S02]  /*0f30*/  ISETP.GE.U32.AND P0, PT, R32, 0x7ca00000, PT ;  /* 0x7ca000002000780c */ /* 0x000fe40003f06070 */
[----:B------:R-:W-:Y:S01]  /*0f40*/  @P1 LOP3.LUT R29, R21, 0x80000000, RZ, 0x3c, !PT ;  /* 0x80000000151d1812 */ /* 0x000fe200078e3cff */
[----:B------:R-:W-:Y:S01]  /*0f50*/  DFMA R26, R30, -R30, R24 ;  /* 0x8000001e1e1a722b */ /* 0x000fe20000000018 */
[----:B------:R-:W-:-:S03]  /*0f60*/  @P1 LOP3.LUT R37, R19, 0x80000000, RZ, 0x3c, !PT ;  /* 0x8000000013251812 */ /* 0x000fc600078e3cff */
[----:B------:R-:W-:Y:S01]  /*0f70*/  @P1 IMAD.MOV.U32 R21, RZ, RZ, R29 ;  /* 0x000000ffff151224 */ /* 0x000fe200078e001d */
[----:B------:R-:W-:Y:S01]  /*0f80*/  @P1 MOV R19, R37 ;  /* 0x0000002500131202 */ /* 0x000fe20000000f00 */
[----:B------:R-:W-:-:S06]  /*0f90*/  VIADD R29, R35, 0xfff00000 ;  /* 0xfff00000231d7836 */ /* 0x000fcc0000000000 */
[----:B------:R-:W-:Y:S01]  /*0fa0*/  DFMA R36, R26, R28, R30 ;  /* 0x0000001c1a24722b */ /* 0x000fe2000000001e */
[----:B------:R-:W-:Y:S10]  /*0fb0*/  @!P0 BRA `(.L_x_8) ;  /* 0x0000000000148947 */ /* 0x000ff40003800000 */
[----:B------:R-:W-:Y:S01]  /*0fc0*/  IMAD.MOV.U32 R28, RZ, RZ, R34 ;  /* 0x000000ffff1c7224 */ /* 0x000fe200078e0022 */
[----:B------:R-:W-:-:S07]  /*0fd0*/  MOV R10, 0xff0 ;  /* 0x00000ff0000a7802 */ /* 0x000fce0000000f00 */
[----:B---3-5:R-:W-:Y:S05]  /*0fe0*/  CALL.REL.NOINC `($__internal_0_$__cuda_sm20_dsqrt_rn_f64_mediumpath_v1) ;  /* 0x0000002400987944 */ /* 0x028fea0003c00000 */
[----:B------:R-:W-:Y:S02]  /*0ff0*/  IMAD.MOV.U32 R36, RZ, RZ, R24 ;  /* 0x000000ffff247224 */ /* 0x000fe400078e0018 */
[----:B------:R-:W-:-:S07]  /*1000*/  IMAD.MOV.U32 R37, RZ, RZ, R25 ;  /* 0x000000ffff257224 */ /* 0x000fce00078e0019 */
.L_x_8:
[----:B------:R-:W-:Y:S05]  /*1010*/  BSYNC.RECONVERGENT B1 ;  /* 0x0000000000017941 */ /* 0x000fea0003800200 */
.L_x_7:
[----:B------:R-:W0:Y:S01]  /*1020*/  FRND.F64.TRUNC R26, R14 ;  /* 0x0000000e001a7313 */ /* 0x000e22000030d800 */
[----:B------:R-:W-:Y:S02]  /*1030*/  DMUL R24, RZ, R14 ;  /* 0x0000000eff187228 */ /* 0x000fe40000000000 */
[----:B------:R-:W-:-:S08]  /*1040*/  DADD R18, RZ, R18 ;  /* 0x00000000ff127229 */ /* 0x000fd00000000012 */
[----:B------:R-:W-:Y:S02]  /*1050*/  DMUL R18, R18, R36 ;  /* 0x0000002412127228 */ /* 0x000fe40000000000 */
[----:B0-----:R-:W-:-:S06]  /*1060*/  DSETP.NEU.AND P0, PT, R14, R26, PT ;  /* 0x0000001a0e00722a */ /* 0x001fcc0003f0d000 */
[----:B------:R-:W-:Y:S02]  /*1070*/  FSEL R20, R24, R20, !P0 ;  /* 0x0000001418147208 */ /* 0x000fe40004000000 */
[----:B------:R-:W-:-:S06]  /*1080*/  FSEL R21, R25, R21, !P0 ;  /* 0x0000001519157208 */ /* 0x000fcc0004000000 */
[----:B------:R-:W-:Y:S01]  /*1090*/  DMUL R36, R36, R20 ;  /* 0x0000001424247228 */ /* 0x000fe20000000000 */
[----:B------:R-:W-:Y:S02]  /*10a0*/  IMAD.MOV.U32 R21, RZ, RZ, R7 ;  /* 0x000000ffff157224 */ /* 0x000fe400078e0007 */
[----:B------:R-:W-:Y:S01]  /*10b0*/  IMAD.MOV.U32 R20, RZ, RZ, R3 ;  /* 0x000000ffff147224 */ /* 0x000fe200078e0003 */
[----:B------:R-:W-:Y:S01]  /*10c0*/  MOV R3, 0x1 ;  /* 0x0000000100037802 */ /* 0x000fe20000000f00 */
[----:B------:R-:W-:Y:S02]  /*10d0*/  IMAD.MOV.U32 R7, RZ, RZ, R9 ;  /* 0x000000ffff077224 */ /* 0x000fe400078e0009 */
[----:B------:R-:W-:-:S07]  /*10e0*/  IMAD.MOV.U32 R9, RZ, RZ, R5 ;  /* 0x000000ffff097224 */ /* 0x000fce00078e0005 */
.L_x_3:
[----:B------:R-:W-:Y:S05]  /*10f0*/  BSYNC.RECONVERGENT B0 ;  /* 0x0000000000007941 */ /* 0x000fea0003800200 */
.L_x_2:
[----:B------:R-:W0:Y:S01]  /*1100*/  LDS R26, [R12] ;  /* 0x000000000c1a7984 */ /* 0x000e220000000800 */
[----:B-----5:R-:W-:Y:S01]  /*1110*/  F2F.F64.F32 R24, R0 ;  /* 0x0000000000187310 */ /* 0x020fe20000201800 */
[----:B---3--:R-:W-:Y:S01]  /*1120*/  DMUL R14, R22, R36 ;  /* 0x00000024160e7228 */ /* 0x008fe20000000000 */
[----:B------:R-:W-:-:S05]  /*1130*/  VIADD R8, R8, UR9 ;  /* 0x0000000908087c36 */ /* 0x000fca0008000000 */
[----:B------:R-:W-:Y:S01]  /*1140*/  ISETP.GE.U32.AND P0, PT, R8, UR14, PT ;  /* 0x0000000e08007c0c */ /* 0x000fe2000bf06070 */
[----:B0-----:R-:W0:Y:S02]  /*1150*/  F2F.F64.F32 R26, R26 ;  /* 0x0000001a001a7310 */ /* 0x001e240000201800 */
[----:B0-----:R-:W-:-:S10]  /*1160*/  DFMA R14, R14, R24, R26 ;  /* 0x000000180e0e722b */ /* 0x001fd4000000001a */
[----:B------:R-:W0:Y:S02]  /*1170*/  F2F.F32.F64 R15, R14 ;  /* 0x0000000e000f7310 */ /* 0x000e240000301000 */
[----:B0-----:R0:W-:Y:S01]  /*1180*/  STS [R12], R15 ;  /* 0x0000000f0c007388 */ /* 0x0011e20000000800 */
[----:B------:R-:W-:Y:S05]  /*1190*/  @!P0 BRA `(.L_x_9) ;  /* 0xfffffff000208947 */ /* 0x000fea000383ffff */
.L_x_1:
[----:B------:R-:W-:Y:S05]  /*11a0*/  WARPSYNC.ALL ;  /* 0x0000000000007948 */ /* 0x000fea0003800000 */
[----:B------:R-:W-:Y:S01]  /*11b0*/  BAR.SYNC.DEFER_BLOCKING 0x0 ;  /* 0x0000000000007b1d */ /* 0x000fe20000010000 */
[C---:B------:R-:W-:Y:S02]  /*11c0*/  ISETP.GT.U32.AND P1, PT, R13.reuse, 0xff, PT ;  /* 0x000000ff0d00780c */ /* 0x040fe40003f24070 */
[----:B------:R-:W-:-:S03]  /*11d0*/  ISETP.GT.U32.AND P0, PT, R13, 0x7f, PT ;  /* 0x0000007f0d00780c */ /* 0x000fc60003f04070 */
[----:B------:R-:W-:Y:S08]  /*11e0*/  BSSY.RECONVERGENT B0, `(.L_x_10) ;  /* 0x0000034000007945 */ /* 0x000ff00003800200 */
[----:B------:R-:W-:Y:S04]  /*11f0*/  @!P1 LDS R0, [R12+0x400] ;  /* 0x000400000c009984 */ /* 0x000fe80000000800 */
[----:B------:R-:W1:Y:S02]  /*1200*/  @!P1 LDS R9, [R12] ;  /* 0x000000000c099984 */ /* 0x000e640000000800 */
[----:B-1----:R-:W-:-:S05]  /*1210*/  @!P1 FADD R9, R0, R9 ;  /* 0x0000000900099221 */ /* 0x002fca0000000000 */
[----:B------:R-:W-:Y:S01]  /*1220*/  @!P1 STS [R12], R9 ;  /* 0x000000090c009388 */ /* 0x000fe20000000800 */
[----:B------:R-:W-:Y:S01]  /*1230*/  BAR.SYNC.DEFER_BLOCKING 0x0 ;  /* 0x0000000000007b1d */ /* 0x000fe20000010000 */
[----:B------:R-:W-:-:S05]  /*1240*/  ISETP.GT.U32.AND P1, PT, R13, 0x3f, PT ;  /* 0x0000003f0d00780c */ /* 0x000fca0003f24070 */
[----:B------:R-:W-:Y:S04]  /*1250*/  @!P0 LDS R0, [R12+0x200] ;  /* 0x000200000c008984 */ /* 0x000fe80000000800 */
[----:B0-----:R-:W0:Y:S02]  /*1260*/  @!P0 LDS R15, [R12] ;  /* 0x000000000c0f8984 */ /* 0x001e240000000800 */
[----:B0-----:R-:W-:-:S05]  /*1270*/  @!P0 FADD R15, R0, R15 ;  /* 0x0000000f000f8221 */ /* 0x001fca0000000000 */
[----:B------:R-:W-:Y:S01]  /*1280*/  @!P0 STS [R12], R15 ;  /* 0x0000000f0c008388 */ /* 0x000fe20000000800 */
[----:B------:R-:W-:Y:S01]  /*1290*/  BAR.SYNC.DEFER_BLOCKING 0x0 ;  /* 0x0000000000007b1d */ /* 0x000fe20000010000 */
[----:B------:R-:W-:-:S05]  /*12a0*/  ISETP.NE.AND P0, PT, R13, RZ, PT ;  /* 0x000000ff0d00720c */ /* 0x000fca0003f05270 */
[----:B------:R-:W-:Y:S04]  /*12b0*/  @!P1 LDS R0, [R12+0x100] ;  /* 0x000100000c009984 */ /* 0x000fe80000000800 */
[----:B------:R-:W0:Y:S02]  /*12c0*/  @!P1 LDS R25, [R12] ;  /* 0x000000000c199984 */ /* 0x000e240000000800 */
[----:B0-----:R-:W-:-:S05]  /*12d0*/  @!P1 FADD R25, R0, R25 ;  /* 0x0000001900199221 */ /* 0x001fca0000000000 */
[----:B------:R0:W-:Y:S01]  /*12e0*/  @!P1 STS [R12], R25 ;  /* 0x000000190c009388 */ /* 0x0001e20000000800 */
[----:B------:R-:W-:Y:S01]  /*12f0*/  BAR.SYNC.DEFER_BLOCKING 0x0 ;  /* 0x0000000000007b1d */ /* 0x000fe20000010000 */
[----:B------:R-:W-:-:S05]  /*1300*/  ISETP.GT.U32.AND P1, PT, R13, 0x1f, PT ;  /* 0x0000001f0d00780c */ /* 0x000fca0003f24070 */
[----:B-----5:R0:W-:Y:S04]  /*1310*/  STG.E.64 desc[UR10][R16.64], R6 ;  /* 0x0000000610007986 */ /* 0x0201e8000c101b0a */
[----:B------:R0:W-:Y:S04]  /*1320*/  STG.E.64 desc[UR10][R16.64+0x8], R20 ;  /* 0x0000081410007986 */ /* 0x0001e8000c101b0a */
[----:B------:R0:W-:Y:S04]  /*1330*/  STG.E.64 desc[UR10][R16.64+0x10], R4 ;  /* 0x0000100410007986 */ /* 0x0001e8000c101b0a */
[----:B------:R0:W-:Y:S04]  /*1340*/  STG.E.64 desc[UR10][R16.64+0x18], R2 ;  /* 0x0000180210007986 */ /* 0x0001e8000c101b0a */
[----:B------:R0:W-:Y:S04]  /*1350*/  STG.E.64 desc[UR10][R16.64+0x28], R18 ;  /* 0x0000281210007986 */ /* 0x0001e8000c101b0a */
[----:B------:R0:W-:Y:S01]  /*1360*/  STG.E desc[UR10][R16.64+0x20], R11 ;  /* 0x0000200b10007986 */ /* 0x0001e2000c10190a */
[----:B------:R-:W-:Y:S05]  /*1370*/  @P1 BRA `(.L_x_11) ;  /* 0x0000000000681947 */ /* 0x000fea0003800000 */
[----:B------:R-:W-:Y:S01]  /*1380*/  LDS R0, [R12+0x80] ;  /* 0x000080000c007984 */ /* 0x000fe20000000800 */
[----:B------:R-:W-:-:S03]  /*1390*/  ISETP.GT.U32.AND P1, PT, R13, 0xf, PT ;  /* 0x0000000f0d00780c */ /* 0x000fc60003f24070 */
[----:B0-----:R-:W0:Y:S02]  /*13a0*/  LDS R3, [R12] ;  /* 0x000000000c037984 */ /* 0x001e240000000800 */
[----:B0-----:R-:W-:-:S05]  /*13b0*/  FADD R3, R0, R3 ;  /* 0x0000000300037221 */ /* 0x001fca0000000000 */
[----:B------:R1:W-:Y:S03]  /*13c0*/  STS [R12], R3 ;  /* 0x000000030c007388 */ /* 0x0003e60000000800 */
[----:B------:R-:W-:Y:S05]  /*13d0*/  @P1 BRA `(.L_x_11) ;  /* 0x0000000000501947 */ /* 0x000fea0003800000 */
[----:B------:R-:W-:Y:S04]  /*13e0*/  LDS R0, [R12+0x40] ;  /* 0x000040000c007984 */ /* 0x000fe80000000800 */
[----:B-1----:R-:W0:Y:S02]  /*13f0*/  LDS R3, [R12] ;  /* 0x000000000c037984 */ /* 0x002e240000000800 */
[----:B0-----:R-:W-:-:S05]  /*1400*/  FADD R3, R0, R3 ;  /* 0x0000000300037221 */ /* 0x001fca0000000000 */
[----:B------:R-:W-:Y:S04]  /*1410*/  STS [R12], R3 ;  /* 0x000000030c007388 */ /* 0x000fe80000000800 */
[----:B------:R-:W-:Y:S04]  /*1420*/  LDS R0, [R12+0x20] ;  /* 0x000020000c007984 */ /* 0x000fe80000000800 */
[----:B------:R-:W0:Y:S02]  /*1430*/  LDS R5, [R12] ;  /* 0x000000000c057984 */ /* 0x000e240000000800 */
        /* <DEDUP_REMOVED lines=13> */
[----:B------:R2:W-:Y:S02]  /*1510*/  STS [R12], R3 ;  /* 0x000000030c007388 */ /* 0x0005e40000000800 */
.L_x_11:
[----:B------:R-:W-:Y:S05]  /*1520*/  BSYNC.RECONVERGENT B0 ;  /* 0x0000000000007941 */ /* 0x000fea0003800200 */
.L_x_10:
[----:B------:R-:W-:Y:S04]  /*1530*/  BSSY.RECONVERGENT B0, `(.L_x_12) ;  /* 0x0000059000007945 */ /* 0x000fe80003800200 */
[----:B------:R-:W-:Y:S05]  /*1540*/  @P0 BRA `(.L_x_13) ;  /* 0x00000004005c0947 */ /* 0x000fea0003800000 */
[----:B------:R-:W4:Y:S01]  /*1550*/  S2UR UR5, SR_CgaCtaId ;  /* 0x00000000000579c3 */ /* 0x000f220000008800 */
[----:B------:R-:W-:Y:S02]  /*1560*/  UMOV UR4, 0x400 ;  /* 0x0000040000047882 */ /* 0x000fe40000000000 */
[----:B----4-:R-:W-:-:S09]  /*1570*/  ULEA UR4, UR5, UR4, 0x18 ;  /* 0x0000000405047291 */ /* 0x010fd2000f8ec0ff */
[----:B------:R-:W4:Y:S02]  /*1580*/  LDS R9, [UR4] ;  /* 0x00000004ff097984 */ /* 0x000f240008000800 */
[C---:B----4-:R-:W-:Y:S01]  /*1590*/  FMUL R0, R9.reuse, 0.63661974668502807617 ;  /* 0x3f22f98309007820 */ /* 0x050fe20000400000 */
[----:B------:R-:W-:-:S05]  /*15a0*/  FSETP.GE.AND P0, PT, |R9|, 105615, PT ;  /* 0x47ce47800900780b */ /* 0x000fca0003f06200 */
[----:B------:R-:W0:Y:S02]  /*15b0*/  F2I.NTZ R0, R0 ;  /* 0x0000000000007305 */ /* 0x000e240000203100 */
[----:B0-----:R-:W-:-:S05]  /*15c0*/  I2FP.F32.S32 R2, R0 ;  /* 0x0000000000027245 */ /* 0x001fca0000201400 */
[----:B-12---:R-:W-:-:S04]  /*15d0*/  FFMA R3, R2, -1.5707962512969970703, R9 ;  /* 0xbfc90fda02037823 */ /* 0x006fc80000000009 */
[----:B------:R-:W-:-:S04]  /*15e0*/  FFMA R3, R2, -7.5497894158615963534e-08, R3 ;  /* 0xb3a2216802037823 */ /* 0x000fc80000000003 */
[----:B------:R-:W-:Y:S01]  /*15f0*/  FFMA R2, R2, -5.3903029534742383927e-15, R3 ;  /* 0xa7c234c502027823 */ /* 0x000fe20000000003 */
[----:B------:R-:W-:Y:S06]  /*1600*/  @!P0 BRA `(.L_x_14) ;  /* 0x0000000000c88947 */ /* 0x000fec0003800000 */
[----:B------:R-:W-:-:S13]  /*1610*/  FSETP.NEU.AND P0, PT, |R9|, +INF , PT ;  /* 0x7f8000000900780b */ /* 0x000fda0003f0d200 */
[----:B------:R-:W-:Y:S01]  /*1620*/  @!P0 FMUL R2, RZ, R9 ;  /* 0x00000009ff028220 */ /* 0x000fe20000400000 */
[----:B------:R-:W-:Y:S01]  /*1630*/  @!P0 IMAD.MOV.U32 R0, RZ, RZ, RZ ;  /* 0x000000ffff008224 */ /* 0x000fe200078e00ff */
[----:B------:R-:W-:Y:S06]  /*1640*/  @!P0 BRA `(.L_x_14) ;  /* 0x0000000000b88947 */ /* 0x000fec0003800000 */
[----:B------:R-:W0:Y:S01]  /*1650*/  LDC.64 R10, c[0x4][0x40] ;  /* 0x01001000ff0a7b82 */ /* 0x000e220000000a00 */
[----:B------:R-:W-:Y:S01]  /*1660*/  IMAD.SHL.U32 R0, R9, 0x100, RZ ;  /* 0x0000010009007824 */ /* 0x000fe200078e00ff */
[----:B------:R-:W-:Y:S01]  /*1670*/  CS2R R4, SRZ ;  /* 0x0000000000047805 */ /* 0x000fe2000001ff00 */
[----:B------:R-:W-:-:S03]  /*1680*/  IMAD.MOV.U32 R17, RZ, RZ, RZ ;  /* 0x000000ffff117224 */ /* 0x000fc600078e00ff */
[----:B------:R-:W-:-:S07]  /*1690*/  LOP3.LUT R0, R0, 0x80000000, RZ, 0xfc, !PT ;  /* 0x8000000000007812 */ /* 0x000fce00078efcff */
.L_x_15:
[----:B0-----:R-:W-:-:S06]  /*16a0*/  IMAD.WIDE.U32 R2, R5, 0x4, R10 ;  /* 0x0000000405027825 */ /* 0x001fcc00078e000a */
[----:B------:R-:W2:Y:S01]  /*16b0*/  LDG.E.CONSTANT R3, desc[UR10][R2.64] ;  /* 0x0000000a02037981 */ /* 0x000ea2000c1e9900 */
[C---:B-1----:R-:W-:Y:S02]  /*16c0*/  IMAD R8, R5.reuse, 0x4, R1 ;  /* 0x0000000405087824 */ /* 0x042fe400078e0201 */
[----:B------:R-:W-:-:S05]  /*16d0*/  VIADD R5, R5, 0x1 ;  /* 0x0000000105057836 */ /* 0x000fca0000000000 */
[----:B------:R-:W-:Y:S01]  /*16e0*/  ISETP.NE.AND P0, PT, R5, 0x6, PT ;  /* 0x000000060500780c */ /* 0x000fe20003f05270 */
[----:B--2---:R-:W-:-:S03]  /*16f0*/  IMAD.WIDE.U32 R6, R3, R0, RZ ;  /* 0x0000000003067225 */ /* 0x004fc600078e00ff */
[----:B------:R-:W-:-:S04]  /*1700*/  IADD3 R15, P1, PT, R6, R4, RZ ;  /* 0x00000004060f7210 */ /* 0x000fc80007f3e0ff */
[----:B------:R-:W-:Y:S01]  /*1710*/  IADD3.X R4, PT, PT, R7, R17, RZ, P1, !PT ;  /* 0x0000001107047210 */ /* 0x000fe20000ffe4ff */
[----:B------:R1:W-:Y:S04]  /*1720*/  STL [R8], R15 ;  /* 0x0000000f08007387 */ /* 0x0003e80000100800 */
[----:B------:R-:W-:Y:S05]  /*1730*/  @P0 BRA `(.L_x_15) ;  /* 0xfffffffc00d80947 */ /* 0x000fea000383ffff */
[----:B------:R-:W-:Y:S01]  /*1740*/  SHF.R.U32.HI R6, RZ, 0x17, R9 ;  /* 0x00000017ff067819 */ /* 0x000fe20000011609 */
[----:B------:R0:W-:Y:S03]  /*1750*/  STL [R1+0x18], R4 ;  /* 0x0000180401007387 */ /* 0x0001e60000100800 */
[C---:B------:R-:W-:Y:S02]  /*1760*/  LOP3.LUT R0, R6.reuse, 0xe0, RZ, 0xc0, !PT ;  /* 0x000000e006007812 */ /* 0x040fe400078ec0ff */
[----:B------:R-:W-:-:S03]  /*1770*/  LOP3.LUT P0, RZ, R6, 0x1f, RZ, 0xc0, !PT ;  /* 0x0000001f06ff7812 */ /* 0x000fc6000780c0ff */
[----:B------:R-:W-:-:S05]  /*1780*/  VIADD R0, R0, 0xffffff80 ;  /* 0xffffff8000007836 */ /* 0x000fca0000000000 */
[----:B------:R-:W-:-:S05]  /*1790*/  SHF.R.U32.HI R0, RZ, 0x5, R0 ;  /* 0x00000005ff007819 */ /* 0x000fca0000011600 */
[----:B-1----:R-:W-:-:S05]  /*17a0*/  IMAD R8, R0, -0x4, R1 ;  /* 0xfffffffc00087824 */ /* 0x002fca00078e0201 */
[----:B------:R-:W2:Y:S04]  /*17b0*/  LDL R3, [R8+0x18] ;  /* 0x0000180008037983 */ /* 0x000ea80000100800 */
[----:B------:R-:W2:Y:S04]  /*17c0*/  LDL R2, [R8+0x14] ;  /* 0x0000140008027983 */ /* 0x000ea80000100800 */
[----:B------:R-:W4:Y:S01]  /*17d0*/  @P0 LDL R5, [R8+0x10] ;  /* 0x0000100008050983 */ /* 0x000f220000100800 */
[----:B------:R-:W-:Y:S01]  /*17e0*/  LOP3.LUT R0, R6, 0x1f, RZ, 0xc0, !PT ;  /* 0x0000001f06007812 */ /* 0x000fe200078ec0ff */
[----:B------:R-:W-:Y:S01]  /*17f0*/  UMOV UR4, 0x54442d19 ;  /* 0x54442d1900047882 */ /* 0x000fe20000000000 */
[----:B------:R-:W-:-:S02]  /*1800*/  UMOV UR5, 0x3bf921fb ;  /* 0x3bf921fb00057882 */ /* 0x000fc40000000000 */
[-C--:B--2---:R-:W-:Y:S02]  /*1810*/  @P0 SHF.L.W.U32.HI R3, R2, R0.reuse, R3 ;  /* 0x0000000002030219 */ /* 0x084fe40000010e03 */
[----:B----4-:R-:W-:Y:S02]  /*1820*/  @P0 SHF.L.W.U32.HI R2, R5, R0, R2 ;  /* 0x0000000005020219 */ /* 0x010fe40000010e02 */
[----:B------:R-:W-:Y:S02]  /*1830*/  ISETP.GE.AND P0, PT, R9, RZ, PT ;  /* 0x000000ff0900720c */ /* 0x000fe40003f06270 */
[C-C-:B------:R-:W-:Y:S01]  /*1840*/  SHF.L.W.U32.HI R0, R2.reuse, 0x2, R3.reuse ;  /* 0x0000000202007819 */ /* 0x140fe20000010e03 */
[----:B------:R-:W-:Y:S01]  /*1850*/  IMAD.SHL.U32 R2, R2, 0x4, RZ ;  /* 0x0000000402027824 */ /* 0x000fe200078e00ff */
[----:B------:R-:W-:Y:S02]  /*1860*/  SHF.R.U32.HI R3, RZ, 0x1e, R3 ;  /* 0x0000001eff037819 */ /* 0x000fe40000011603 */
[----:B------:R-:W-:-:S02]  /*1870*/  SHF.R.S32.HI R5, RZ, 0x1f, R0 ;  /* 0x0000001fff057819 */ /* 0x000fc40000011400 */
[C---:B------:R-:W-:Y:S02]  /*1880*/  LOP3.LUT R9, R0.reuse, R9, RZ, 0x3c, !PT ;  /* 0x0000000900097212 */ /* 0x040fe400078e3cff */
[C---:B------:R-:W-:Y:S02]  /*1890*/  LOP3.LUT R6, R5.reuse, R2, RZ, 0x3c, !PT ;  /* 0x0000000205067212 */ /* 0x040fe400078e3cff */
[----:B------:R-:W-:Y:S02]  /*18a0*/  LOP3.LUT R7, R5, R0, RZ, 0x3c, !PT ;  /* 0x0000000005077212 */ /* 0x000fe400078e3cff */
[----:B------:R-:W-:Y:S02]  /*18b0*/  LEA.HI R0, R0, R3, RZ, 0x1 ;  /* 0x0000000300007211 */ /* 0x000fe400078f08ff */
[----:B------:R-:W-:Y:S02]  /*18c0*/  ISETP.GE.AND P1, PT, R9, RZ, PT ;  /* 0x000000ff0900720c */ /* 0x000fe40003f26270 */
[----:B------:R-:W0:Y:S01]  /*18d0*/  I2F.F64.S64 R6, R6 ;  /* 0x0000000600067312 */ /* 0x000e220000301c00 */
[----:B------:R-:W-:-:S04]  /*18e0*/  IMAD.MOV R2, RZ, RZ, -R0 ;  /* 0x000000ffff027224 */ /* 0x000fc800078e0a00 */
[----:B------:R-:W-:Y:S01]  /*18f0*/  @!P0 IMAD.MOV.U32 R0, RZ, RZ, R2 ;  /* 0x000000ffff008224 */ /* 0x000fe200078e0002 */
[----:B0-----:R-:W-:-:S10]  /*1900*/  DMUL R4, R6, UR4 ;  /* 0x0000000406047c28 */ /* 0x001fd40008000000 */
[----:B------:R-:W0:Y:S02]  /*1910*/  F2F.F32.F64 R4, R4 ;  /* 0x0000000400047310 */ /* 0x000e240000301000 */
[----:B0-----:R-:W-:-:S07]  /*1920*/  FSEL R2, -R4, R4, !P1 ;  /* 0x0000000404027208 */ /* 0x001fce0004800100 */
.L_x_14:
[----:B------:R-:W-:Y:S02]  /*1930*/  IMAD.MOV.U32 R4, RZ, RZ, 0x37cbac00 ;  /* 0x37cbac00ff047424 */ /* 0x000fe400078e00ff */
[----:B------:R-:W-:Y:S01]  /*1940*/  FMUL R3, R2, R2 ;  /* 0x0000000202037220 */ /* 0x000fe20000400000 */
[C---:B------:R-:W-:Y:S01]  /*1950*/  LOP3.LUT R5, R0.reuse, 0x1, RZ, 0xc0, !PT ;  /* 0x0000000100057812 */ /* 0x040fe200078ec0ff */
[----:B------:R-:W-:Y:S01]  /*1960*/  IMAD.MOV.U32 R6, RZ, RZ, 0x3c0885e4 ;  /* 0x3c0885e4ff067424 */ /* 0x000fe200078e00ff */
[----:B------:R-:W0:Y:S01]  /*1970*/  LDCU.64 UR4, c[0x0][0x388] ;  /* 0x00007100ff0477ac */ /* 0x000e220008000a00 */
[----:B------:R-:W-:Y:S01]  /*1980*/  FFMA R4, R3, R4, -0.0013887860113754868507 ;  /* 0xbab607ed03047423 */ /* 0x000fe20000000004 */
[----:B------:R-:W-:Y:S01]  /*1990*/  ISETP.NE.U32.AND P0, PT, R5, 0x1, PT ;  /* 0x000000010500780c */ /* 0x000fe20003f05070 */
[----:B------:R-:W-:Y:S01]  /*19a0*/  VIADD R0, R0, 0x1 ;  /* 0x0000000100007836 */ /* 0x000fe20000000000 */
[----:B------:R-:W-:Y:S01]  /*19b0*/  MOV R5, 0x3e2aaaa8 ;  /* 0x3e2aaaa800057802 */ /* 0x000fe20000000f00 */
[----:B------:R-:W1:Y:S01]  /*19c0*/  LDCU UR12, c[0x3][0x50] ;  /* 0x00c00a00ff0c77ac */ /* 0x000e620008000800 */
[----:B------:R-:W-:-:S02]  /*19d0*/  FSEL R4, R4, -0.00019574658654164522886, P0 ;  /* 0xb94d415304047808 */ /* 0x000fc40000000000 */
[----:B------:R-:W-:Y:S02]  /*19e0*/  FSEL R6, R6, 0.041666727513074874878, !P0 ;  /* 0x3d2aaabb06067808 */ /* 0x000fe40004000000 */
[----:B------:R-:W-:Y:S02]  /*19f0*/  LOP3.LUT P1, RZ, R0, 0x2, RZ, 0xc0, !PT ;  /* 0x0000000200ff7812 */ /* 0x000fe4000782c0ff */
[----:B------:R-:W-:Y:S01]  /*1a00*/  FSEL R0, R2, 1, !P0 ;  /* 0x3f80000002007808 */ /* 0x000fe20004000000 */
[----:B------:R-:W-:Y:S01]  /*1a10*/  FFMA R4, R3, R4, R6 ;  /* 0x0000000403047223 */ /* 0x000fe20000000006 */
[----:B------:R-:W-:Y:S01]  /*1a20*/  FSEL R6, -R5, -0.4999999701976776123, !P0 ;  /* 0xbeffffff05067808 */ /* 0x000fe20004000100 */
[----:B0-----:R-:W-:-:S04]  /*1a30*/  UIMAD.WIDE.U32 UR4, UR7, 0x4, UR4 ;  /* 0x00000004070478a5 */ /* 0x001fc8000f8e0004 */
[C---:B------:R-:W-:Y:S01]  /*1a40*/  FFMA R4, R3.reuse, R4, R6 ;  /* 0x0000000403047223 */ /* 0x040fe20000000006 */
[----:B------:R-:W-:-:S04]  /*1a50*/  FFMA R3, R3, R0, RZ ;  /* 0x0000000003037223 */ /* 0x000fc800000000ff */
[----:B------:R-:W-:Y:S01]  /*1a60*/  FFMA R0, R3, R4, R0 ;  /* 0x0000000403007223 */ /* 0x000fe20000000000 */
[----:B------:R-:W-:Y:S02]  /*1a70*/  IMAD.U32 R2, RZ, RZ, UR4 ;  /* 0x00000004ff027e24 */ /* 0x000fe4000f8e00ff */
[----:B------:R-:W-:Y:S02]  /*1a80*/  IMAD.U32 R3, RZ, RZ, UR5 ;  /* 0x00000005ff037e24 */ /* 0x000fe4000f8e00ff */
[----:B------:R-:W-:-:S04]  /*1a90*/  @P1 FADD R0, RZ, -R0 ;  /* 0x80000000ff001221 */ /* 0x000fc80000000000 */
[----:B-1----:R-:W-:-:S05]  /*1aa0*/  FMUL R5, R0, UR12 ;  /* 0x0000000c00057c20 */ /* 0x002fca0008400000 */
[----:B------:R4:W-:Y:S02]  /*1ab0*/  STG.E desc[UR10][R2.64], R5 ;  /* 0x0000000502007986 */ /* 0x0009e4000c10190a */
.L_x_13:
[----:B------:R-:W-:Y:S05]  /*1ac0*/  BSYNC.RECONVERGENT B0 ;  /* 0x0000000000007941 */ /* 0x000fea0003800200 */
.L_x_12:
[----:B------:R-:W5:Y:S02]  /*1ad0*/  LDCU UR4, c[0x0][0x370] ;  /* 0x00006e00ff0477ac */ /* 0x000f640008000800 */
[----:B-----5:R-:W-:-:S04]  /*1ae0*/  UIADD3 UR7, UPT, UPT, UR4, UR7, URZ ;  /* 0x0000000704077290 */ /* 0x020fc8000fffe0ff */
[----:B------:R-:W-:-:S09]  /*1af0*/  UISETP.GE.U32.AND UP0, UPT, UR7, UR6, UPT ;  /* 0x000000060700728c */ /* 0x000fd2000bf06070 */
[----:B------:R-:W-:Y:S05]  /*1b00*/  BRA.U !UP0, `(.L_x_16) ;  /* 0xffffffe508807547 */ /* 0x000fea000b83ffff */
.L_x_0:
[----:B------:R-:W5:Y:S01]  /*1b10*/  LDC R0, c[0x3][0x48] ;  /* 0x00c01200ff007b82 */ /* 0x000f620000000800 */
[----:B------:R-:W-:-:S06]  /*1b20*/  UIADD3 UR4, UPT, UPT, UR6, UR8, URZ ;  /* 0x0000000806047290 */ /* 0x000fcc000fffe0ff */
[----:B-----5:R-:W-:-:S13]  /*1b30*/  ISETP.LE.U32.AND P0, PT, R0, UR4, PT ;  /* 0x0000000400007c0c */ /* 0x020fda000bf03070 */
[----:B0-----:R-:W-:Y:S05]  /*1b40*/  @P0 EXIT ;  /* 0x000000000000094d */ /* 0x001fea0003800000 */
[----:B------:R-:W4:Y:S01]  /*1b50*/  S2R R6, SR_TID.X ;  /* 0x0000000000067919 */ /* 0x000f220000002100 */
[----:B------:R-:W0:Y:S01]  /*1b60*/  S2UR UR6, SR_CgaCtaId ;  /* 0x00000000000679c3 */ /* 0x000e220000008800 */
[----:B------:R-:W5:Y:S01]  /*1b70*/  LDCU UR9, c[0x3][0x4c] ;  /* 0x00c00980ff0977ac */ /* 0x000f620008000800 */
[----:B------:R-:W-:Y:S01]  /*1b80*/  UMOV UR5, 0x400 ;  /* 0x0000040000057882 */ /* 0x000fe20000000000 */
[----:B------:R-:W0:Y:S01]  /*1b90*/  LDCU UR7, c[0x0][0x360] ;  /* 0x00006c00ff0777ac */ /* 0x000e220008000800 */
[----:B------:R-:W0:Y:S01]  /*1ba0*/  LDCU UR8, c[0x0][0x370] ;  /* 0x00006e00ff0877ac */ /* 0x000e220008000800 */
[----:B-----5:R-:W1:Y:S01]  /*1bb0*/  F2F.F64.F32 R16, UR9 ;  /* 0x0000000900107d10 */ /* 0x020e620008201800 */
[----:B0-----:R-:W-:-:S03]  /*1bc0*/  ULEA UR5, UR6, UR5, 0x18 ;  /* 0x0000000506057291 */ /* 0x001fc6000f8ec0ff */
[----:B------:R-:W-:-:S03]  /*1bd0*/  UMOV UR6, UR4 ;  /* 0x0000000400067c82 */ /* 0x000fc60008000000 */
[----:B----4-:R-:W-:-:S07]  /*1be0*/  LEA R5, R6, UR5, 0x2 ;  /* 0x0000000506057c11 */ /* 0x010fce000f8e10ff */
.L_x_32:
[----:B0123--:R-:W0:Y:S01]  /*1bf0*/  LDC R3, c[0x0][0x360] ;  /* 0x0000d800ff037b82 */ /* 0x00fe220000000800 */
[----:B------:R-:W1:Y:S07]  /*1c00*/  LDCU UR4, c[0x0][0x390] ;  /* 0x00007200ff0477ac */ /* 0x000e6e0008000800 */
[----:B------:R-:W2:Y:S01]  /*1c10*/  LDC.64 R14, c[0x0][0x3a0] ;  /* 0x0000e800ff0e7b82 */ /* 0x000ea20000000a00 */
[----:B------:R4:W-:Y:S01]  /*1c20*/  STS [R5], RZ ;  /* 0x000000ff05007388 */ /* 0x0009e20000000800 */
[----:B------:R-:W0:Y:S02]  /*1c30*/  LDCU UR9, c[0x0][0x390] ;  /* 0x00007200ff0977ac */ /* 0x000e240008000800 */
[----:B0-----:R-:W-:-:S04]  /*1c40*/  IMAD R3, R3, UR6, R6 ;  /* 0x0000000603037c24 */ /* 0x001fc8000f8e0206 */
[----:B--2---:R-:W-:-:S05]  /*1c50*/  IMAD.WIDE.U32 R14, R3, 0x30, R14 ;  /* 0x00000030030e7825 */ /* 0x004fca00078e000e */
[----:B------:R4:W5:Y:S04]  /*1c60*/  LDG.E R4, desc[UR10][R14.64+0x20] ;  /* 0x0000200a0e047981 */ /* 0x000968000c1e1900 */
[----:B------:R4:W5:Y:S04]  /*1c70*/  LDG.E.64 R20, desc[UR10][R14.64+0x28] ;  /* 0x0000280a0e147981 */ /* 0x000968000c1e1b00 */
[----:B------:R4:W5:Y:S04]  /*1c80*/  LDG.E.64 R12, desc[UR10][R14.64] ;  /* 0x0000000a0e0c7981 */ /* 0x000968000c1e1b00 */
[----:B---3--:R4:W5:Y:S04]  /*1c90*/  LDG.E.64 R22, desc[UR10][R14.64+0x8] ;  /* 0x0000080a0e167981 */ /* 0x008968000c1e1b00 */
[----:B------:R4:W5:Y:S04]  /*1ca0*/  LDG.E.64 R10, desc[UR10][R14.64+0x10] ;  /* 0x0000100a0e0a7981 */ /* 0x000968000c1e1b00 */
[----:B------:R4:W5:Y:S01]  /*1cb0*/  LDG.E.64 R8, desc[UR10][R14.64+0x18] ;  /* 0x0000180a0e087981 */ /* 0x000962000c1e1b00 */
[----:B-1----:R-:W-:-:S13]  /*1cc0*/  ISETP.GE.U32.AND P0, PT, R6, UR4, PT ;  /* 0x0000000406007c0c */ /* 0x002fda000bf06070 */
[----:B----4-:R-:W-:Y:S05]  /*1cd0*/  @P0 BRA `(.L_x_17) ;  /* 0x0000000c00ec0947 */ /* 0x010fea0003800000 */
[----:B-----5:R-:W-:Y:S02]  /*1ce0*/  IMAD.MOV.U32 R3, RZ, RZ, R11 ;  /* 0x000000ffff037224 */ /* 0x020fe400078e000b */
[----:B------:R-:W-:-:S07]  /*1cf0*/  IMAD.MOV.U32 R2, RZ, RZ, R6 ;  /* 0x000000ffff027224 */ /* 0x000fce00078e0006 */
.L_x_25:
[----:B0-----:R-:W0:Y:S02]  /*1d00*/  LDC.64 R18, c[0x0][0x380] ;  /* 0x0000e000ff127b82 */ /* 0x001e240000000a00 */
[----:B0-----:R-:W-:-:S05]  /*1d10*/  IMAD.WIDE.U32 R18, R2, 0x4, R18 ;  /* 0x0000000402127825 */ /* 0x001fca00078e0012 */
[----:B------:R0:W5:Y:S01]  /*1d20*/  LDG.E R0, desc[UR10][R18.64] ;  /* 0x0000000a12007981 */ /* 0x000162000c1e1900 */
[----:B------:R-:W-:Y:S01]  /*1d30*/  ISETP.NE.AND P0, PT, R9, 0x1, PT ;  /* 0x000000010900780c */ /* 0x000fe20003f05270 */
[----:B------:R-:W-:Y:S05]  /*1d40*/  YIELD ;  /* 0x0000000000007946 */ /* 0x000fea0003800000 */
[----:B------:R-:W-:Y:S01]  /*1d50*/  BSSY.RECONVERGENT B0, `(.L_x_18) ;  /* 0x00000e9000007945 */ /* 0x000fe20003800200 */
[----:B------:R-:W-:Y:S02]  /*1d60*/  HFMA2 R9, -RZ, RZ, 0, 0 ;  /* 0x00000000ff097431 */ /* 0x000fe400000001ff */
[----:B------:R-:W-:-:S02]  /*1d70*/  IMAD.MOV.U32 R36, RZ, RZ, R20 ;  /* 0x000000ffff247224 */ /* 0x000fc400078e0014 */
[----:B------:R-:W-:Y:S02]  /*1d80*/  IMAD.MOV.U32 R37, RZ, RZ, R21 ;  /* 0x000000ffff257224 */ /* 0x000fe400078e0015 */
[----:B------:R-:W-:Y:S01]  /*1d90*/  IMAD.MOV.U32 R11, RZ, RZ, R3 ;  /* 0x000000ffff0b7224 */ /* 0x000fe200078e0003 */
[----:B0-----:R-:W-:Y:S06]  /*1da0*/  @!P0 BRA `(.L_x_19) ;  /* 0x0000000c008c8947 */ /* 0x001fec0003800000 */
[----:B------:R-:W-:Y:S01]  /*1db0*/  SHF.R.U32.HI R18, RZ, 0x2, R13 ;  /* 0x00000002ff127819 */ /* 0x000fe2000001160d */
[----:B------:R-:W-:Y:S01]  /*1dc0*/  IMAD.SHL.U32 R20, R3, 0x10, RZ ;  /* 0x0000001003147824 */ /* 0x000fe200078e00ff */
[----:B------:R-:W-:Y:S01]  /*1dd0*/  SHF.R.U32.HI R9, RZ, 0x2, R22 ;  /* 0x00000002ff097819 */ /* 0x000fe20000011616 */
[----:B------:R-:W-:Y:S01]  /*1de0*/  IMAD.MOV.U32 R30, RZ, RZ, 0x0 ;  /* 0x00000000ff1e7424 */ /* 0x000fe200078e00ff */
[----:B------:R-:W-:Y:S01]  /*1df0*/  LOP3.LUT R18, R18, R13, RZ, 0x3c, !PT ;  /* 0x0000000d12127212 */ /* 0x000fe200078e3cff */
[----:B------:R-:W-:Y:S01]  /*1e00*/  BSSY.RECONVERGENT B1, `(.L_x_20) ;  /* 0x0000073000017945 */ /* 0x000fe20003800200 */
[----:B------:R-:W-:Y:S02]  /*1e10*/  LOP3.LUT R22, R9, R22, RZ, 0x3c, !PT ;  /* 0x0000001609167212 */ /* 0x000fe400078e3cff */
[----:B------:R-:W-:Y:S01]  /*1e20*/  MOV R31, 0x3ca00000 ;  /* 0x3ca00000001f7802 */ /* 0x000fe20000000f00 */
[----:B------:R-:W-:Y:S01]  /*1e30*/  IMAD.SHL.U32 R7, R18, 0x2, RZ ;  /* 0x0000000212077824 */ /* 0x000fe200078e00ff */
[----:B------:R-:W-:Y:S01]  /*1e40*/  SHF.R.U32.HI R21, RZ, 0x2, R10 ;  /* 0x00000002ff157819 */ /* 0x000fe2000001160a */
[----:B------:R-:W-:-:S03]  /*1e50*/  IMAD.SHL.U32 R11, R22, 0x2, RZ ;  /* 0x00000002160b7824 */ /* 0x000fc600078e00ff */
[----:B------:R-:W-:Y:S02]  /*1e60*/  LOP3.LUT R7, R3, R20, R7, 0x96, !PT ;  /* 0x0000001403077212 */ /* 0x000fe400078e9607 */
[----:B------:R-:W-:Y:S02]  /*1e70*/  SHF.R.U32.HI R20, RZ, 0x2, R23 ;  /* 0x00000002ff147819 */ /* 0x000fe40000011617 */
[----:B------:R-:W-:Y:S02]  /*1e80*/  LOP3.LUT R9, R7, R18, RZ, 0x3c, !PT ;  /* 0x0000001207097212 */ /* 0x000fe400078e3cff */
[----:B------:R-:W-:Y:S02]  /*1e90*/  LOP3.LUT R20, R20, R23, RZ, 0x3c, !PT ;  /* 0x0000001714147212 */ /* 0x000fe400078e3cff */
[----:B------:R-:W-:Y:S01]  /*1ea0*/  LOP3.LUT R21, R21, R10, RZ, 0x3c, !PT ;  /* 0x0000000a15157212 */ /* 0x000fe200078e3cff */
[----:B------:R-:W-:Y:S02]  /*1eb0*/  IMAD.SHL.U32 R7, R9, 0x10, RZ ;  /* 0x0000001009077824 */ /* 0x000fe400078e00ff */
[----:B------:R-:W-:-:S03]  /*1ec0*/  IMAD.SHL.U32 R13, R20, 0x2, RZ ;  /* 0x00000002140d7824 */ /* 0x000fc600078e00ff */
[----:B------:R-:W-:Y:S02]  /*1ed0*/  LOP3.LUT R22, R22, R11, R7, 0x96, !PT ;  /* 0x0000000b16167212 */ /* 0x000fe400078e9607 */
[----:B------:R-:W-:Y:S02]  /*1ee0*/  IADD3 R11, PT, PT, R12, 0x587c5, R9 ;  /* 0x000587c50c0b7810 */ /* 0x000fe40007ffe009 */
[----:B------:R-:W-:-:S04]  /*1ef0*/  LOP3.LUT R7, R22, R9, RZ, 0x3c, !PT ;  /* 0x0000000916077212 */ /* 0x000fc800078e3cff */
[----:B------:R-:W-:-:S05]  /*1f00*/  IADD3 R18, PT, PT, R12, 0xb0f8a, R7 ;  /* 0x000b0f8a0c127810 */ /* 0x000fca0007ffe007 */
[----:B------:R-:W-:-:S03]  /*1f10*/  IMAD.WIDE.U32 R18, R18, 0x200000, RZ ;  /* 0x0020000012127825 */ /* 0x000fc600078e00ff */
[----:B------:R-:W-:Y:S01]  /*1f20*/  LOP3.LUT R18, R18, R11, RZ, 0x3c, !PT ;  /* 0x0000000b12127212 */ /* 0x000fe200078e3cff */
[----:B------:R-:W-:-:S03]  /*1f30*/  IMAD.SHL.U32 R11, R7, 0x10, RZ ;  /* 0x00000010070b7824 */ /* 0x000fc600078e00ff */
[----:B------:R-:W0:Y:S02]  /*1f40*/  I2F.F64.U64 R22, R18 ;  /* 0x0000001200167312 */ /* 0x000e240000301800 */
[----:B------:R-:W-:Y:S01]  /*1f50*/  LOP3.LUT R20, R20, R13, R11, 0x96, !PT ;  /* 0x0000000d14147212 */ /* 0x000fe200078e960b */
[----:B------:R-:W-:-:S03]  /*1f60*/  IMAD.SHL.U32 R11, R21, 0x2, RZ ;  /* 0x00000002150b7824 */ /* 0x000fc600078e00ff */
[----:B------:R-:W-:-:S04]  /*1f70*/  LOP3.LUT R13, R20, R7, RZ, 0x3c, !PT ;  /* 0x00000007140d7212 */ /* 0x000fc800078e3cff */
[C---:B------:R-:W-:Y:S01]  /*1f80*/  IADD3 R25, PT, PT, R12.reuse, 0x10974f, R13 ;  /* 0x0010974f0c197810 */ /* 0x040fe20007ffe00d */
[----:B------:R-:W-:Y:S02]  /*1f90*/  IMAD.SHL.U32 R10, R13, 0x10, RZ ;  /* 0x000000100d0a7824 */ /* 0x000fe400078e00ff */
[----:B------:R-:W-:Y:S01]  /*1fa0*/  VIADD R12, R12, 0x161f14 ;  /* 0x00161f140c0c7836 */ /* 0x000fe20000000000 */
[----:B0-----:R-:W-:Y:S02]  /*1fb0*/  DFMA R22, R22, R30, 5.5511151231257827021e-17 ;  /* 0x3c9000001616742b */ /* 0x001fe4000000001e */
[----:B------:R-:W-:-:S04]  /*1fc0*/  LOP3.LUT R10, R21, R11, R10, 0x96, !PT ;  /* 0x0000000b150a7212 */ /* 0x000fc800078e960a */
[----:B------:R-:W-:-:S04]  /*1fd0*/  LOP3.LUT R11, R10, R13, RZ, 0x3c, !PT ;  /* 0x0000000d0a0b7212 */ /* 0x000fc800078e3cff */
[----:B------:R-:W-:Y:S01]  /*1fe0*/  ISETP.GT.AND P0, PT, R23, 0xfffff, PT ;  /* 0x000fffff1700780c */ /* 0x000fe20003f04270 */
[----:B------:R-:W-:Y:S02]  /*1ff0*/  IMAD.MOV.U32 R18, RZ, RZ, R22 ;  /* 0x000000ffff127224 */ /* 0x000fe400078e0016 */
[----:B------:R-:W-:Y:S02]  /*2000*/  IMAD.MOV.U32 R19, RZ, RZ, R23 ;  /* 0x000000ffff137224 */ /* 0x000fe400078e0017 */
[----:B------:R-:W-:Y:S02]  /*2010*/  IMAD.IADD R20, R11, 0x1, R12 ;  /* 0x000000010b147824 */ /* 0x000fe400078e020c */
[----:B------:R-:W-:Y:S02]  /*2020*/  IMAD.MOV.U32 R32, RZ, RZ, R22 ;  /* 0x000000ffff207224 */ /* 0x000fe400078e0016 */
[----:B------:R-:W-:-:S04]  /*2030*/  IMAD.WIDE.U32 R20, R20, 0x200000, RZ ;  /* 0x0020000014147825 */ /* 0x000fc800078e00ff */
[----:B------:R-:W-:Y:S01]  /*2040*/  @!P0 DMUL R18, R18, 1.80143985094819840000e+16 ;  /* 0x4350000012128828 */ /* 0x000fe20000000000 */
[----:B------:R-:W-:-:S06]  /*2050*/  LOP3.LUT R20, R20, R25, RZ, 0x3c, !PT ;  /* 0x0000001914147212 */ /* 0x000fcc00078e3cff */
[----:B------:R-:W0:Y:S03]  /*2060*/  I2F.F64.U64 R20, R20 ;  /* 0x0000001400147312 */ /* 0x000e260000301800 */
[----:B------:R-:W-:Y:S02]  /*2070*/  @!P0 IMAD.MOV.U32 R23, RZ, RZ, R19 ;  /* 0x000000ffff178224 */ /* 0x000fe400078e0013 */
[----:B------:R-:W-:-:S03]  /*2080*/  @!P0 IMAD.MOV.U32 R32, RZ, RZ, R18 ;  /* 0x000000ffff208224 */ /* 0x000fc600078e0012 */
[----:B------:R-:W-:-:S04]  /*2090*/  IADD3 R10, PT, PT, R23, -0x1, RZ ;  /* 0xffffffff170a7810 */ /* 0x000fc80007ffe0ff */
[----:B------:R-:W-:Y:S01]  /*20a0*/  ISETP.GT.U32.AND P1, PT, R10, 0x7feffffe, PT ;  /* 0x7feffffe0a00780c */ /* 0x000fe20003f24070 */
[----:B------:R-:W-:Y:S01]  /*20b0*/  IMAD.MOV.U32 R10, RZ, RZ, -0x3ff ;  /* 0xfffffc01ff0a7424 */ /* 0x000fe200078e00ff */
[----:B0-----:R-:W-:Y:S01]  /*20c0*/  DFMA R30, R20, 2.2204460492503130808e-16, R30 ;  /* 0x3cb00000141e782b */ /* 0x001fe2000000001e */
        /* <DEDUP_REMOVED lines=9> */
[----:B------:R-:W-:Y:S02]  /*2160*/  @P0 VIADD R19, R33, 0xfff00000 ;  /* 0xfff0000021130836 */ /* 0x000fe40000000000 */
[----:B------:R-:W-:Y:S02]  /*2170*/  @P0 VIADD R23, R23, 0x1 ;  /* 0x0000000117170836 */ /* 0x000fe40000000000 */
[----:B------:R-:W-:-:S03]  /*2180*/  @P0 IMAD.MOV.U32 R33, RZ, RZ, R19 ;  /* 0x000000ffff210224 */ /* 0x000fc600078e0013 */
[----:B------:R-:W-:Y:S01]  /*2190*/  LOP3.LUT R22, R23, 0x80000000, RZ, 0x3c, !PT ;  /* 0x8000000017167812 */ /* 0x000fe200078e3cff */
[----:B------:R-:W-:Y:S02]  /*21a0*/  IMAD.MOV.U32 R23, RZ, RZ, 0x43300000 ;  /* 0x43300000ff177424 */ /* 0x000fe400078e00ff */
[C---:B------:R-:W-:Y:S02]  /*21b0*/  DADD R20, R32.reuse, 1 ;  /* 0x3ff0000020147429 */ /* 0x040fe40000000000 */
[----:B------:R-:W-:-:S04]  /*21c0*/  DADD R32, R32, -1 ;  /* 0xbff0000020207429 */ /* 0x000fc80000000000 */
[----:B------:R-:W0:Y:S02]  /*21d0*/  MUFU.RCP64H R19, R21 ;  /* 0x0000001500137308 */ /* 0x000e240000001800 */
[----:B0-----:R-:W-:-:S08]  /*21e0*/  DFMA R28, -R20, R18, 1 ;  /* 0x3ff00000141c742b */ /* 0x001fd00000000112 */
[----:B------:R-:W-:-:S08]  /*21f0*/  DFMA R28, R28, R28, R28 ;  /* 0x0000001c1c1c722b */ /* 0x000fd0000000001c */
[----:B------:R-:W-:Y:S01]  /*2200*/  DFMA R28, R18, R28, R18 ;  /* 0x0000001c121c722b */ /* 0x000fe20000000012 */
[----:B------:R-:W-:Y:S01]  /*2210*/  MOV R18, 0x8b7a8b04 ;  /* 0x8b7a8b0400127802 */ /* 0x000fe20000000f00 */
[----:B------:R-:W-:-:S06]  /*2220*/  IMAD.MOV.U32 R19, RZ, RZ, 0x3ed0ee25 ;  /* 0x3ed0ee25ff137424 */ /* 0x000fcc00078e00ff */
        /* <DEDUP_REMOVED lines=42> */
.L_x_21:
[----:B------:R-:W-:Y:S01]  /*24d0*/  IMAD.MOV.U32 R20, RZ, RZ, 0x0 ;  /* 0x00000000ff147424 */ /* 0x000fe200078e00ff */
[----:B------:R-:W-:Y:S01]  /*24e0*/  LOP3.LUT P0, RZ, R19, 0x7fffffff, RZ, 0xc0, !PT ;  /* 0x7fffffff13ff7812 */ /* 0x000fe2000780c0ff */
[----:B------:R-:W-:-:S06]  /*24f0*/  IMAD.MOV.U32 R21, RZ, RZ, 0x7ff00000 ;  /* 0x7ff00000ff157424 */ /* 0x000fcc00078e00ff */
[----:B------:R-:W-:-:S10]  /*2500*/  DFMA R20, R18, R20, +INF ;  /* 0x7ff000001214742b */ /* 0x000fd40000000014 */
[----:B------:R-:W-:Y:S02]  /*2510*/  FSEL R24, R20, RZ, P0 ;  /* 0x000000ff14187208 */ /* 0x000fe40000000000 */
[----:B------:R-:W-:-:S07]  /*2520*/  FSEL R25, R21, -QNAN , P0 ;  /* 0xfff0000015197808 */ /* 0x000fce0000000000 */
.L_x_22:
[----:B------:R-:W-:Y:S05]  /*2530*/  BSYNC.RECONVERGENT B1 ;  /* 0x0000000000017941 */ /* 0x000fea0003800200 */
.L_x_20:
        /* <DEDUP_REMOVED lines=14> */
[----:B------:R-:W-:Y:S01]  /*2620*/  MOV R18, R30 ;  /* 0x0000001e00127202 */ /* 0x000fe20000000f00 */
[----:B------:R-:W0:Y:S02]  /*2630*/  MUFU.RSQ64H R33, R25 ;  /* 0x0000001900217308 */ /* 0x000e240000001c00 */
[----:B------:R-:W-:-:S06]  /*2640*/  VIADD R32, R25, 0xfcb00000 ;  /* 0xfcb0000019207836 */ /* 0x000fcc0000000000 */
        /* <DEDUP_REMOVED lines=12> */
[----:B------:R-:W-:Y:S01]  /*2710*/  UMOV UR5, 0x3da8ff83 ;  /* 0x3da8ff8300057882 */ /* 0x000fe20000000000 */
[----:B------:R-:W-:Y:S01]  /*2720*/  IMAD.MOV.U32 R23, RZ, RZ, 0x3e21eea7 ;  /* 0x3e21eea7ff177424 */ /* 0x000fe200078e00ff */
        /* <DEDUP_REMOVED lines=49> */
[----:B------:R-:W-:Y:S02]  /*2a40*/  @P1 LOP3.LUT R37, R23, 0x80000000, RZ, 0x3c, !PT ;  /* 0x8000000017251812 */ /* 0x000fe400078e3cff */
[----:B------:R-:W-:Y:S01]  /*2a50*/  @P1 MOV R21, R29 ;  /* 0x0000001d00151202 */ /* 0x000fe20000000f00 */
[----:B------:R-:W-:-:S02]  /*2a60*/  VIADD R29, R35, 0xfff00000 ;  /* 0xfff00000231d7836 */ /* 0x000fc40000000000 */
[----:B------:R-:W-:-:S04]  /*2a70*/  @P1 IMAD.MOV.U32 R23, RZ, RZ, R37 ;  /* 0x000000ffff171224 */ /* 0x000fc800078e0025 */
[----:B------:R-:W-:Y:S01]  /*2a80*/  DFMA R36, R26, R28, R30 ;  /* 0x0000001c1a24722b */ /* 0x000fe2000000001e */
[----:B------:R-:W-:Y:S10]  /*2a90*/  @!P0 BRA `(.L_x_24) ;  /* 0x0000000000148947 */ /* 0x000ff40003800000 */
[----:B------:R-:W-:Y:S01]  /*2aa0*/  IMAD.MOV.U32 R28, RZ, RZ, R34 ;  /* 0x000000ffff1c7224 */ /* 0x000fe200078e0022 */
[----:B------:R-:W-:-:S07]  /*2ab0*/  MOV R10, 0x2ad0 ;  /* 0x00002ad0000a7802 */ /* 0x000fce0000000f00 */
[----:B-----5:R-:W-:Y:S05]  /*2ac0*/  CALL.REL.NOINC `($__internal_0_$__cuda_sm20_dsqrt_rn_f64_mediumpath_v1) ;  /* 0x0000000800e07944 */ /* 0x020fea0003c00000 */
[----:B------:R-:W-:Y:S02]  /*2ad0*/  IMAD.MOV.U32 R36, RZ, RZ, R24 ;  /* 0x000000ffff247224 */ /* 0x000fe400078e0018 */
[----:B------:R-:W-:-:S07]  /*2ae0*/  IMAD.MOV.U32 R37, RZ, RZ, R25 ;  /* 0x000000ffff257224 */ /* 0x000fce00078e0019 */
.L_x_24:
[----:B------:R-:W-:Y:S05]  /*2af0*/  BSYNC.RECONVERGENT B1 ;  /* 0x0000000000017941 */ /* 0x000fea0003800200 */
.L_x_23:
[----:B------:R-:W0:Y:S01]  /*2b00*/  FRND.F64.TRUNC R26, R18 ;  /* 0x00000012001a7313 */ /* 0x000e22000030d800 */
[----:B------:R-:W-:Y:S01]  /*2b10*/  DMUL R24, RZ, R18 ;  /* 0x00000012ff187228 */ /* 0x000fe20000000000 */
[----:B------:R-:W-:Y:S01]  /*2b20*/  IMAD.MOV.U32 R10, RZ, RZ, R13 ;  /* 0x000000ffff0a7224 */ /* 0x000fe200078e000d */
[----:B------:R-:W-:Y:S01]  /*2b30*/  DADD R22, RZ, R22 ;  /* 0x00000000ff167229 */ /* 0x000fe20000000016 */
[----:B------:R-:W-:Y:S02]  /*2b40*/  IMAD.MOV.U32 R13, RZ, RZ, R3 ;  /* 0x000000ffff0d7224 */ /* 0x000fe400078e0003 */
[----:B------:R-:W-:Y:S01]  /*2b50*/  IMAD.MOV.U32 R3, RZ, RZ, R11 ;  /* 0x000000ffff037224 */ /* 0x000fe200078e000b */
[----:B0-----:R-:W-:-:S06]  /*2b60*/  DSETP.NEU.AND P0, PT, R18, R26, PT ;  /* 0x0000001a1200722a */ /* 0x001fcc0003f0d000 */
[----:B------:R-:W-:Y:S02]  /*2b70*/  FSEL R24, R24, R20, !P0 ;  /* 0x0000001418187208 */ /* 0x000fe40004000000 */
[----:B------:R-:W-:Y:S01]  /*2b80*/  FSEL R25, R25, R21, !P0 ;  /* 0x0000001519197208 */ /* 0x000fe20004000000 */
[----:B------:R-:W-:Y:S01]  /*2b90*/  DMUL R20, R22, R36 ;  /* 0x0000002416147228 */ /* 0x000fe20000000000 */
[----:B------:R-:W-:Y:S01]  /*2ba0*/  IMAD.MOV.U32 R22, RZ, RZ, R9 ;  /* 0x000000ffff167224 */ /* 0x000fe200078e0009 */
[----:B------:R-:W-:Y:S01]  /*2bb0*/  MOV R23, R7 ;  /* 0x0000000700177202 */ /* 0x000fe20000000f00 */
[----:B------:R-:W-:Y:S02]  /*2bc0*/  IMAD.MOV.U32 R9, RZ, RZ, 0x1 ;  /* 0x00000001ff097424 */ /* 0x000fe400078e00ff */
[----:B------:R-:W-:-:S11]  /*2bd0*/  DMUL R36, R36, R24 ;  /* 0x0000001824247228 */ /* 0x000fd60000000000 */
.L_x_19:
[----:B------:R-:W-:Y:S05]  /*2be0*/  BSYNC.RECONVERGENT B0 ;  /* 0x0000000000007941 */ /* 0x000fea0003800200 */
.L_x_18:
[----:B------:R-:W0:Y:S01]  /*2bf0*/  LDS R26, [R5] ;  /* 0x00000000051a7984 */ /* 0x000e220000000800 */
[----:B-----5:R-:W-:Y:S01]  /*2c00*/  F2F.F64.F32 R24, R0 ;  /* 0x0000000000187310 */ /* 0x020fe20000201800 */
[----:B------:R-:W-:Y:S01]  /*2c10*/  DMUL R18, R16, R36 ;  /* 0x0000002410127228 */ /* 0x000fe20000000000 */
[----:B------:R-:W-:-:S05]  /*2c20*/  VIADD R2, R2, UR7 ;  /* 0x0000000702027c36 */ /* 0x000fca0008000000 */
[----:B------:R-:W-:Y:S01]  /*2c30*/  ISETP.GE.U32.AND P0, PT, R2, UR9, PT ;  /* 0x0000000902007c0c */ /* 0x000fe2000bf06070 */
[----:B0-----:R-:W0:Y:S02]  /*2c40*/  F2F.F64.F32 R26, R26 ;  /* 0x0000001a001a7310 */ /* 0x001e240000201800 */
[----:B0-----:R-:W-:-:S10]  /*2c50*/  DFMA R18, R18, R24, R26 ;  /* 0x000000181212722b */ /* 0x001fd4000000001a */
[----:B------:R-:W0:Y:S02]  /*2c60*/  F2F.F32.F64 R18, R18 ;  /* 0x0000001200127310 */ /* 0x000e240000301000 */
[----:B0-----:R0:W-:Y:S01]  /*2c70*/  STS [R5], R18 ;  /* 0x0000001205007388 */ /* 0x0011e20000000800 */
[----:B------:R-:W-:Y:S05]  /*2c80*/  @!P0 BRA `(.L_x_25) ;  /* 0xfffffff0001c8947 */ /* 0x000fea000383ffff */
.L_x_17:
        /* <DEDUP_REMOVED lines=12> */
[----:B------:R-:W1:Y:S02]  /*2d50*/  @!P0 LDS R3, [R5] ;  /* 0x0000000005038984 */ /* 0x000e640000000800 */
[----:B-1----:R-:W-:-:S05]  /*2d60*/  @!P0 FADD R2, R2, R3 ;  /* 0x0000000302028221 */ /* 0x002fca0000000000 */
[----:B------:R-:W-:Y:S01]  /*2d70*/  @!P0 STS [R5], R2 ;  /* 0x0000000205008388 */ /* 0x000fe20000000800 */
[----:B------:R-:W-:Y:S01]  /*2d80*/  BAR.SYNC.DEFER_BLOCKING 0x0 ;  /* 0x0000000000007b1d */ /* 0x000fe20000010000 */
[----:B------:R-:W-:-:S05]  /*2d90*/  ISETP.NE.AND P0, PT, R6, RZ, PT ;  /* 0x000000ff0600720c */ /* 0x000fca0003f05270 */
[----:B------:R-:W-:Y:S04]  /*2da0*/  @!P1 LDS R3, [R5+0x100] ;  /* 0x0001000005039984 */ /* 0x000fe80000000800 */
[----:B0-----:R-:W0:Y:S02]  /*2db0*/  @!P1 LDS R18, [R5] ;  /* 0x0000000005129984 */ /* 0x001e240000000800 */
        /* <DEDUP_REMOVED lines=13> */
[----:B------:R-:W1:Y:S02]  /*2e90*/  LDS R3, [R5] ;  /* 0x0000000005037984 */ /* 0x000e640000000800 */
[----:B-1----:R-:W-:-:S05]  /*2ea0*/  FADD R0, R0, R3 ;  /* 0x0000000300007221 */ /* 0x002fca0000000000 */
[----:B------:R1:W-:Y:S03]  /*2eb0*/  STS [R5], R0 ;  /* 0x0000000005007388 */ /* 0x0003e60000000800 */
[----:B------:R-:W-:Y:S05]  /*2ec0*/  @P1 BRA `(.L_x_27) ;  /* 0x0000000000501947 */ /* 0x000fea0003800000 */
[----:B-1----:R-:W-:Y:S04]  /*2ed0*/  LDS R0, [R5+0x40] ;  /* 0x0000400005007984 */ /* 0x002fe80000000800 */
[----:B------:R-:W1:Y:S02]  /*2ee0*/  LDS R3, [R5] ;  /* 0x0000000005037984 */ /* 0x000e640000000800 */
[----:B-1----:R-:W-:-:S05]  /*2ef0*/  FADD R0, R0, R3 ;  /* 0x0000000300007221 */ /* 0x002fca0000000000 */
[----:B------:R-:W-:Y:S04]  /*2f00*/  STS [R5], R0 ;  /* 0x0000000005007388 */ /* 0x000fe80000000800 */
[----:B------:R-:W-:Y:S04]  /*2f10*/  LDS R2, [R5+0x20] ;  /* 0x0000200005027984 */ /* 0x000fe80000000800 */
[----:B------:R-:W1:Y:S02]  /*2f20*/  LDS R3, [R5] ;  /* 0x0000000005037984 */ /* 0x000e640000000800 */
[----:B-1----:R-:W-:-:S05]  /*2f30*/  FADD R2, R2, R3 ;  /* 0x0000000302027221 */ /* 0x002fca0000000000 */
[----:B------:R-:W-:Y:S04]  /*2f40*/  STS [R5], R2 ;  /* 0x0000000205007388 */ /* 0x000fe80000000800 */
[----:B------:R-:W-:Y:S04]  /*2f50*/  LDS R3, [R5+0x10] ;  /* 0x0000100005037984 */ /* 0x000fe80000000800 */
[----:B0-----:R-:W0:Y:S02]  /*2f60*/  LDS R4, [R5] ;  /* 0x0000000005047984 */ /* 0x001e240000000800 */
        /* <DEDUP_REMOVED lines=10> */
.L_x_27:
[----:B------:R-:W-:Y:S05]  /*3010*/  BSYNC.RECONVERGENT B0 ;  /* 0x0000000000007941 */ /* 0x000fea0003800200 */
.L_x_26:
[----:B------:R-:W-:Y:S04]  /*3020*/  BSSY.RECONVERGENT B0, `(.L_x_28) ;  /* 0x000005d000007945 */ /* 0x000fe80003800200 */
[----:B------:R-:W-:Y:S05]  /*3030*/  @P0 BRA `(.L_x_29) ;  /* 0x00000004006c0947 */ /* 0x000fea0003800000 */
[----:B------:R-:W3:Y:S01]  /*3040*/  S2UR UR5, SR_CgaCtaId ;  /* 0x00000000000579c3 */ /* 0x000ee20000008800 */
[----:B------:R-:W-:Y:S02]  /*3050*/  UMOV UR4, 0x400 ;  /* 0x0000040000047882 */ /* 0x000fe40000000000 */
[----:B---3--:R-:W-:-:S09]  /*3060*/  ULEA UR4, UR5, UR4, 0x18 ;  /* 0x0000000405047291 */ /* 0x008fd2000f8ec0ff */
[----:B0-----:R-:W1:Y:S02]  /*3070*/  LDS R11, [UR4] ;  /* 0x00000004ff0b7984 */ /* 0x001e640008000800 */
[C---:B-12---:R-:W-:Y:S01]  /*3080*/  FMUL R0, R11.reuse, 0.63661974668502807617 ;  /* 0x3f22f9830b007820 */ /* 0x046fe20000400000 */
[----:B------:R-:W-:-:S05]  /*3090*/  FSETP.GE.AND P0, PT, |R11|, 105615, PT ;  /* 0x47ce47800b00780b */ /* 0x000fca0003f06200 */
[----:B------:R-:W0:Y:S02]  /*30a0*/  F2I.NTZ R0, R0 ;  /* 0x0000000000007305 */ /* 0x000e240000203100 */
[----:B0-----:R-:W-:-:S05]  /*30b0*/  I2FP.F32.S32 R2, R0 ;  /* 0x0000000000027245 */ /* 0x001fca0000201400 */
[----:B------:R-:W-:-:S04]  /*30c0*/  FFMA R3, R2, -1.5707962512969970703, R11 ;  /* 0xbfc90fda02037823 */ /* 0x000fc8000000000b */
[----:B------:R-:W-:-:S04]  /*30d0*/  FFMA R3, R2, -7.5497894158615963534e-08, R3 ;  /* 0xb3a2216802037823 */ /* 0x000fc80000000003 */
[----:B------:R-:W-:Y:S01]  /*30e0*/  FFMA R2, R2, -5.3903029534742383927e-15, R3 ;  /* 0xa7c234c502027823 */ /* 0x000fe20000000003 */
[----:B------:R-:W-:Y:S06]  /*30f0*/  @!P0 BRA `(.L_x_30) ;  /* 0x0000000000dc8947 */ /* 0x000fec0003800000 */
[----:B------:R-:W-:-:S13]  /*3100*/  FSETP.NEU.AND P0, PT, |R11|, +INF , PT ;  /* 0x7f8000000b00780b */ /* 0x000fda0003f0d200 */
[----:B------:R-:W-:Y:S01]  /*3110*/  @!P0 FMUL R2, RZ, R11 ;  /* 0x0000000bff028220 */ /* 0x000fe20000400000 */
[----:B------:R-:W-:Y:S01]  /*3120*/  @!P0 IMAD.MOV.U32 R0, RZ, RZ, RZ ;  /* 0x000000ffff008224 */ /* 0x000fe200078e00ff */
[----:B------:R-:W-:Y:S06]  /*3130*/  @!P0 BRA `(.L_x_30) ;  /* 0x0000000000cc8947 */ /* 0x000fec0003800000 */
[----:B------:R-:W-:Y:S01]  /*3140*/  IMAD.SHL.U32 R2, R11, 0x100, RZ ;  /* 0x000001000b027824 */ /* 0x000fe200078e00ff */
[----:B------:R-:W-:Y:S01]  /*3150*/  MOV R4, RZ ;  /* 0x000000ff00047202 */ /* 0x000fe20000000f00 */
[----:B------:R-:W-:Y:S01]  /*3160*/  IMAD.MOV.U32 R15, RZ, RZ, RZ ;  /* 0x000000ffff0f7224 */ /* 0x000fe200078e00ff */
[----:B------:R-:W0:Y:S01]  /*3170*/  LDCU.64 UR12, c[0x4][0x40] ;  /* 0x01000800ff0c77ac */ /* 0x000e220008000a00 */
[----:B------:R-:W-:Y:S01]  /*3180*/  IMAD.MOV.U32 R0, RZ, RZ, R1 ;  /* 0x000000ffff007224 */ /* 0x000fe200078e0001 */
[----:B------:R-:W-:Y:S01]  /*3190*/  LOP3.LUT R7, R2, 0x80000000, RZ, 0xfc, !PT ;  /* 0x8000000002077812 */ /* 0x000fe200078efcff */
[----:B------:R-:W-:-:S06]  /*31a0*/  UMOV UR4, URZ ;  /* 0x000000ff00047c82 */ /* 0x000fcc0008000000 */
.L_x_31:
[----:B0-----:R-:W-:Y:S02]  /*31b0*/  IMAD.U32 R8, RZ, RZ, UR12 ;  /* 0x0000000cff087e24 */ /* 0x001fe4000f8e00ff */
[----:B------:R-:W-:-:S05]  /*31c0*/  IMAD.U32 R9, RZ, RZ, UR13 ;  /* 0x0000000dff097e24 */ /* 0x000fca000f8e00ff */
[----:B------:R-:W2:Y:S01]  /*31d0*/  LDG.E.CONSTANT R2, desc[UR10][R8.64] ;  /* 0x0000000a08027981 */ /* 0x000ea2000c1e9900 */
[----:B------:R-:W-:Y:S02]  /*31e0*/  UIADD3 UR12, UP0, UPT, UR12, 0x4, URZ ;  /* 0x000000040c0c7890 */ /* 0x000fe4000ff1e0ff */
[----:B------:R-:W-:Y:S02]  /*31f0*/  UIADD3 UR4, UPT, UPT, UR4, 0x1, URZ ;  /* 0x0000000104047890 */ /* 0x000fe4000fffe0ff */
[----:B------:R-:W-:Y:S02]  /*3200*/  UIADD3.X UR13, UPT, UPT, URZ, UR13, URZ, UP0, !UPT ;  /* 0x0000000dff0d7290 */ /* 0x000fe400087fe4ff */
[----:B------:R-:W-:Y:S01]  /*3210*/  UISETP.NE.AND UP0, UPT, UR4, 0x6, UPT ;  /* 0x000000060400788c */ /* 0x000fe2000bf05270 */
[----:B--2---:R-:W-:-:S03]  /*3220*/  IMAD.WIDE.U32 R2, R2, R7, RZ ;  /* 0x0000000702027225 */ /* 0x004fc600078e00ff */
[----:B------:R-:W-:-:S05]  /*3230*/  IADD3 R13, P0, PT, R2, R4, RZ ;  /* 0x00000004020d7210 */ /* 0x000fca0007f1e0ff */
[----:B------:R0:W-:Y:S01]  /*3240*/  STL [R0], R13 ;  /* 0x0000000d00007387 */ /* 0x0001e20000100800 */
[----:B------:R-:W-:Y:S02]  /*3250*/  IMAD.X R4, R3, 0x1, R15, P0 ;  /* 0x0000000103047824 */ /* 0x000fe400000e060f */
[----:B0-----:R-:W-:Y:S01]  /*3260*/  VIADD R0, R0, 0x4 ;  /* 0x0000000400007836 */ /* 0x001fe20000000000 */
[----:B------:R-:W-:Y:S06]  /*3270*/  BRA.U UP0, `(.L_x_31) ;  /* 0xfffffffd00cc7547 */ /* 0x000fec000b83ffff */
[----:B------:R-:W-:Y:S01]  /*3280*/  SHF.R.U32.HI R8, RZ, 0x17, R11 ;  /* 0x00000017ff087819 */ /* 0x000fe2000001160b */
[----:B------:R0:W-:Y:S03]  /*3290*/  STL [R1+0x18], R4 ;  /* 0x0000180401007387 */ /* 0x0001e60000100800 */
[C---:B------:R-:W-:Y:S02]  /*32a0*/  LOP3.LUT R0, R8.reuse, 0xe0, RZ, 0xc0, !PT ;  /* 0x000000e008007812 */ /* 0x040fe400078ec0ff */
[----:B------:R-:W-:-:S03]  /*32b0*/  LOP3.LUT P0, RZ, R8, 0x1f, RZ, 0xc0, !PT ;  /* 0x0000001f08ff7812 */ /* 0x000fc6000780c0ff */
[----:B------:R-:W-:-:S05]  /*32c0*/  VIADD R0, R0, 0xffffff80 ;  /* 0xffffff8000007836 */ /* 0x000fca0000000000 */
[----:B------:R-:W-:-:S05]  /*32d0*/  SHF.R.U32.HI R0, RZ, 0x5, R0 ;  /* 0x00000005ff007819 */ /* 0x000fca0000011600 */
[----:B------:R-:W-:-:S05]  /*32e0*/  IMAD R10, R0, -0x4, R1 ;  /* 0xfffffffc000a7824 */ /* 0x000fca00078e0201 */
[----:B------:R-:W2:Y:S04]  /*32f0*/  LDL R3, [R10+0x18] ;  /* 0x000018000a037983 */ /* 0x000ea80000100800 */
[----:B------:R-:W2:Y:S04]  /*3300*/  LDL R2, [R10+0x14] ;  /* 0x000014000a027983 */ /* 0x000ea80000100800 */
[----:B------:R-:W3:Y:S01]  /*3310*/  @P0 LDL R7, [R10+0x10] ;  /* 0x000010000a070983 */ /* 0x000ee20000100800 */
[----:B------:R-:W-:Y:S01]  /*3320*/  LOP3.LUT R0, R8, 0x1f, RZ, 0xc0, !PT ;  /* 0x0000001f08007812 */ /* 0x000fe200078ec0ff */
[----:B------:R-:W-:Y:S01]  /*3330*/  UMOV UR4, 0x54442d19 ;  /* 0x54442d1900047882 */ /* 0x000fe20000000000 */
[----:B------:R-:W-:-:S02]  /*3340*/  UMOV UR5, 0x3bf921fb ;  /* 0x3bf921fb00057882 */ /* 0x000fc40000000000 */
[-C--:B--2---:R-:W-:Y:S02]  /*3350*/  @P0 SHF.L.W.U32.HI R3, R2, R0.reuse, R3 ;  /* 0x0000000002030219 */ /* 0x084fe40000010e03 */
[----:B---3--:R-:W-:Y:S02]  /*3360*/  @P0 SHF.L.W.U32.HI R2, R7, R0, R2 ;  /* 0x0000000007020219 */ /* 0x008fe40000010e02 */
[----:B------:R-:W-:Y:S02]  /*3370*/  ISETP.GE.AND P0, PT, R11, RZ, PT ;  /* 0x000000ff0b00720c */ /* 0x000fe40003f06270 */
[C---:B------:R-:W-:Y:S02]  /*3380*/  SHF.L.W.U32.HI R0, R2.reuse, 0x2, R3 ;  /* 0x0000000202007819 */ /* 0x040fe40000010e03 */
[----:B------:R-:W-:Y:S02]  /*3390*/  SHF.L.U32 R2, R2, 0x2, RZ ;  /* 0x0000000202027819 */ /* 0x000fe400000006ff */
[----:B------:R-:W-:-:S02]  /*33a0*/  SHF.R.S32.HI R7, RZ, 0x1f, R0 ;  /* 0x0000001fff077819 */ /* 0x000fc40000011400 */
[----:B------:R-:W-:Y:S02]  /*33b0*/  SHF.R.U32.HI R3, RZ, 0x1e, R3 ;  /* 0x0000001eff037819 */ /* 0x000fe40000011603 */
[C---:B------:R-:W-:Y:S02]  /*33c0*/  LOP3.LUT R8, R7.reuse, R2, RZ, 0x3c, !PT ;  /* 0x0000000207087212 */ /* 0x040fe400078e3cff */
[----:B------:R-:W-:Y:S02]  /*33d0*/  LOP3.LUT R9, R7, R0, RZ, 0x3c, !PT ;  /* 0x0000000007097212 */ /* 0x000fe400078e3cff */
[C---:B------:R-:W-:Y:S02]  /*33e0*/  LOP3.LUT R11, R0.reuse, R11, RZ, 0x3c, !PT ;  /* 0x0000000b000b7212 */ /* 0x040fe400078e3cff */
[----:B------:R-:W-:Y:S02]  /*33f0*/  LEA.HI R0, R0, R3, RZ, 0x1 ;  /* 0x0000000300007211 */ /* 0x000fe400078f08ff */
[----:B------:R-:W1:Y:S01]  /*3400*/  I2F.F64.S64 R8, R8 ;  /* 0x0000000800087312 */ /* 0x000e620000301c00 */
[----:B------:R-:W-:-:S02]  /*3410*/  ISETP.GE.AND P1, PT, R11, RZ, PT ;  /* 0x000000ff0b00720c */ /* 0x000fc40003f26270 */
[----:B------:R-:W-:-:S04]  /*3420*/  IMAD.MOV R2, RZ, RZ, -R0 ;  /* 0x000000ffff027224 */ /* 0x000fc800078e0a00 */
[----:B------:R-:W-:Y:S01]  /*3430*/  @!P0 IMAD.MOV.U32 R0, RZ, RZ, R2 ;  /* 0x000000ffff008224 */ /* 0x000fe200078e0002 */
[----:B-1----:R-:W-:-:S10]  /*3440*/  DMUL R12, R8, UR4 ;  /* 0x00000004080c7c28 */ /* 0x002fd40008000000 */
[----:B------:R-:W1:Y:S02]  /*3450*/  F2F.F32.F64 R12, R12 ;  /* 0x0000000c000c7310 */ /* 0x000e640000301000 */
[----:B01----:R-:W-:-:S07]  /*3460*/  FSEL R2, -R12, R12, !P1 ;  /* 0x0000000c0c027208 */ /* 0x003fce0004800100 */
.L_x_30:
[----:B------:R-:W-:Y:S02]  /*3470*/  IMAD.MOV.U32 R4, RZ, RZ, 0x37cbac00 ;  /* 0x37cbac00ff047424 */ /* 0x000fe400078e00ff */
[----:B------:R-:W-:Y:S01]  /*3480*/  FMUL R3, R2, R2 ;  /* 0x0000000202037220 */ /* 0x000fe20000400000 */
[C---:B------:R-:W-:Y:S01]  /*3490*/  LOP3.LUT R7, R0.reuse, 0x1, RZ, 0xc0, !PT ;  /* 0x0000000100077812 */ /* 0x040fe200078ec0ff */
[----:B------:R-:W-:Y:S01]  /*34a0*/  IMAD.MOV.U32 R8, RZ, RZ, 0x3d2aaabb ;  /* 0x3d2aaabbff087424 */ /* 0x000fe200078e00ff */
[----:B------:R-:W0:Y:S01]  /*34b0*/  LDCU.64 UR4, c[0x0][0x388] ;  /* 0x00007100ff0477ac */ /* 0x000e220008000a00 */
[----:B------:R-:W-:Y:S01]  /*34c0*/  FFMA R4, R3, R4, -0.0013887860113754868507 ;  /* 0xbab607ed03047423 */ /* 0x000fe20000000004 */
[----:B------:R-:W-:Y:S01]  /*34d0*/  ISETP.NE.U32.AND P0, PT, R7, 0x1, PT ;  /* 0x000000010700780c */ /* 0x000fe20003f05070 */
[----:B------:R-:W-:Y:S01]  /*34e0*/  IMAD.MOV.U32 R7, RZ, RZ, 0x3effffff ;  /* 0x3effffffff077424 */ /* 0x000fe200078e00ff */
[----:B------:R-:W-:Y:S01]  /*34f0*/  LOP3.LUT P1, RZ, R0, 0x2, RZ, 0xc0, !PT ;  /* 0x0000000200ff7812 */ /* 0x000fe2000782c0ff */
[----:B------:R-:W1:Y:S01]  /*3500*/  LDCU UR9, c[0x3][0x50] ;  /* 0x00c00a00ff0977ac */ /* 0x000e620008000800 */
[----:B------:R-:W-:-:S02]  /*3510*/  FSEL R4, R4, -0.00019574658654164522886, !P0 ;  /* 0xb94d415304047808 */ /* 0x000fc40004000000 */
[----:B------:R-:W-:Y:S02]  /*3520*/  FSEL R8, R8, 0.0083327032625675201416, !P0 ;  /* 0x3c0885e408087808 */ /* 0x000fe40004000000 */
[----:B------:R-:W-:-:S03]  /*3530*/  FSEL R0, R2, 1, P0 ;  /* 0x3f80000002007808 */ /* 0x000fc60000000000 */
[----:B------:R-:W-:Y:S01]  /*3540*/  FFMA R4, R3, R4, R8 ;  /* 0x0000000403047223 */ /* 0x000fe20000000008 */
[----:B------:R-:W-:Y:S01]  /*3550*/  FSEL R8, -R7, -0.16666662693023681641, !P0 ;  /* 0xbe2aaaa807087808 */ /* 0x000fe20004000100 */
[----:B0-----:R-:W-:-:S04]  /*3560*/  UIMAD.WIDE.U32 UR4, UR6, 0x4, UR4 ;  /* 0x00000004060478a5 */ /* 0x001fc8000f8e0004 */
[C---:B------:R-:W-:Y:S01]  /*3570*/  FFMA R4, R3.reuse, R4, R8 ;  /* 0x0000000403047223 */ /* 0x040fe20000000008 */
[----:B------:R-:W-:-:S04]  /*3580*/  FFMA R3, R3, R0, RZ ;  /* 0x0000000003037223 */ /* 0x000fc800000000ff */
[----:B------:R-:W-:Y:S01]  /*3590*/  FFMA R0, R3, R4, R0 ;  /* 0x0000000403007223 */ /* 0x000fe20000000000 */
[----:B------:R-:W-:Y:S01]  /*35a0*/  IMAD.U32 R2, RZ, RZ, UR4 ;  /* 0x00000004ff027e24 */ /* 0x000fe2000f8e00ff */
[----:B------:R-:W-:Y:S02]  /*35b0*/  MOV R3, UR5 ;  /* 0x0000000500037c02 */ /* 0x000fe40008000f00 */
[----:B------:R-:W-:-:S04]  /*35c0*/  @P1 FADD R0, RZ, -R0 ;  /* 0x80000000ff001221 */ /* 0x000fc80000000000 */
[----:B-1----:R-:W-:-:S05]  /*35d0*/  FMUL R7, R0, UR9 ;  /* 0x0000000900077c20 */ /* 0x002fca0008400000 */
[----:B------:R3:W-:Y:S02]  /*35e0*/  STG.E desc[UR10][R2.64], R7 ;  /* 0x0000000702007986 */ /* 0x0007e4000c10190a */
.L_x_29:
[----:B------:R-:W-:Y:S05]  /*35f0*/  BSYNC.RECONVERGENT B0 ;  /* 0x0000000000007941 */ /* 0x000fea0003800200 */
.L_x_28:
[----:B------:R-:W4:Y:S01]  /*3600*/  LDCU UR4, c[0x3][0x48] ;  /* 0x00c00900ff0477ac */ /* 0x000f220008000800 */
[----:B------:R-:W-:-:S04]  /*3610*/  UIADD3 UR6, UPT, UPT, UR8, UR6, URZ ;  /* 0x0000000608067290 */ /* 0x000fc8000fffe0ff */
[----:B----4-:R-:W-:-:S09]  /*3620*/  UISETP.GE.U32.AND UP0, UPT, UR6, UR4, UPT ;  /* 0x000000040600728c */ /* 0x010fd2000bf06070 */
[----:B------:R-:W-:Y:S05]  /*3630*/  BRA.U !UP0, `(.L_x_32) ;  /* 0xffffffe5086c7547 */ /* 0x000fea000b83ffff */
[----:B------:R-:W-:Y:S05]  /*3640*/  EXIT ;  /* 0x000000000000794d */ /* 0x000fea0003800000 */
        .weak           $__internal_0_$__cuda_sm20_dsqrt_rn_f64_mediumpath_v1
        .type           $__internal_0_$__cuda_sm20_dsqrt_rn_f64_mediumpath_v1,@function
        .size           $__internal_0_$__cuda_sm20_dsqrt_rn_f64_mediumpath_v1,(.L_x_531 - $__internal_0_$__cuda_sm20_dsqrt_rn_f64_mediumpath_v1)
$__internal_0_$__cuda_sm20_dsqrt_rn_f64_mediumpath_v1:
[----:B------:R-:W-:Y:S01]  /*3650*/  ISETP.GE.U32.AND P0, PT, R32, -0x3400000, PT ;  /* 0xfcc000002000780c */ /* 0x000fe20003f06070 */
[----:B------:R-:W-:-:S12]  /*3660*/  BSSY.RECONVERGENT B2, `(.L_x_33) ;  /* 0x0000023000027945 */ /* 0x000fd80003800200 */
[----:B------:R-:W-:Y:S05]  /*3670*/  @!P0 BRA `(.L_x_34) ;  /* 0x0000000000208947 */ /* 0x000fea0003800000 */
[----:B------:R-:W-:-:S10]  /*3680*/  DFMA.RM R28, R26, R28, R30 ;  /* 0x0000001c1a1c722b */ /* 0x000fd4000000401e */
[----:B------:R-:W-:-:S05]  /*3690*/  IADD3 R26, P0, PT, R28, 0x1, RZ ;  /* 0x000000011c1a7810 */ /* 0x000fca0007f1e0ff */
[----:B------:R-:W-:-:S06]  /*36a0*/  IMAD.X R27, RZ, RZ, R29, P0 ;  /* 0x000000ffff1b7224 */ /* 0x000fcc00000e061d */
[----:B------:R-:W-:-:S08]  /*36b0*/  DFMA.RP R24, -R28, R26, R24 ;  /* 0x0000001a1c18722b */ /* 0x000fd00000008118 */
[----:B------:R-:W-:-:S06]  /*36c0*/  DSETP.GT.AND P0, PT, R24, RZ, PT ;  /* 0x000000ff1800722a */ /* 0x000fcc0003f04000 */
[----:B------:R-:W-:Y:S02]  /*36d0*/  FSEL R26, R26, R28, P0 ;  /* 0x0000001c1a1a7208 */ /* 0x000fe40000000000 */
[----:B------:R-:W-:Y:S01]  /*36e0*/  FSEL R27, R27, R29, P0 ;  /* 0x0000001d1b1b7208 */ /* 0x000fe20000000000 */
[----:B------:R-:W-:Y:S06]  /*36f0*/  BRA `(.L_x_35) ;  /* 0x0000000000647947 */ /* 0x000fec0003800000 */
.L_x_34:
[----:B------:R-:W-:-:S14]  /*3700*/  DSETP.NE.AND P0, PT, R24, RZ, PT ;  /* 0x000000ff1800722a */ /* 0x000fdc0003f05000 */
[----:B------:R-:W-:Y:S05]  /*3710*/  @!P0 BRA `(.L_x_36) ;  /* 0x0000000000588947 */ /* 0x000fea0003800000 */
[----:B------:R-:W-:-:S13]  /*3720*/  ISETP.GE.AND P0, PT, R25, RZ, PT ;  /* 0x000000ff1900720c */ /* 0x000fda0003f06270 */
[----:B------:R-:W-:Y:S02]  /*3730*/  @!P0 IMAD.MOV.U32 R26, RZ, RZ, 0x0 ;  /* 0x00000000ff1a8424 */ /* 0x000fe400078e00ff */
[----:B------:R-:W-:Y:S01]  /*3740*/  @!P0 IMAD.MOV.U32 R27, RZ, RZ, -0x80000 ;  /* 0xfff80000ff1b8424 */ /* 0x000fe200078e00ff */
[----:B------:R-:W-:Y:S06]  /*3750*/  @!P0 BRA `(.L_x_35) ;  /* 0x00000000004c8947 */ /* 0x000fec0003800000 */
[----:B------:R-:W-:-:S13]  /*3760*/  ISETP.GT.AND P0, PT, R25, 0x7fefffff, PT ;  /* 0x7fefffff1900780c */ /* 0x000fda0003f04270 */
[----:B------:R-:W-:Y:S05]  /*3770*/  @P0 BRA `(.L_x_36) ;  /* 0x0000000000400947 */ /* 0x000fea0003800000 */
[----:B------:R-:W-:Y:S01]  /*3780*/  DMUL R30, R24, 8.11296384146066816958e+31 ;  /* 0x46900000181e7828 */ /* 0x000fe20000000000 */
[----:B------:R-:W-:Y:S02]  /*3790*/  IMAD.MOV.U32 R28, RZ, RZ, 0x0 ;  /* 0x00000000ff1c7424 */ /* 0x000fe400078e00ff */
[----:B------:R-:W-:Y:S02]  /*37a0*/  IMAD.MOV.U32 R24, RZ, RZ, RZ ;  /* 0x000000ffff187224 */ /* 0x000fe400078e00ff */
[----:B------:R-:W-:Y:S01]  /*37b0*/  IMAD.MOV.U32 R29, RZ, RZ, 0x3fd80000 ;  /* 0x3fd80000ff1d7424 */ /* 0x000fe200078e00ff */
[----:B------:R-:W0:Y:S03]  /*37c0*/  MUFU.RSQ64H R25, R31 ;  /* 0x0000001f00197308 */ /* 0x000e260000001c00 */
[----:B0-----:R-:W-:-:S08]  /*37d0*/  DMUL R26, R24, R24 ;  /* 0x00000018181a7228 */ /* 0x001fd00000000000 */
[----:B------:R-:W-:-:S08]  /*37e0*/  DFMA R26, R30, -R26, 1 ;  /* 0x3ff000001e1a742b */ /* 0x000fd0000000081a */
[----:B------:R-:W-:Y:S02]  /*37f0*/  DFMA R28, R26, R28, 0.5 ;  /* 0x3fe000001a1c742b */ /* 0x000fe4000000001c */
[----:B------:R-:W-:-:S08]  /*3800*/  DMUL R26, R24, R26 ;  /* 0x0000001a181a7228 */ /* 0x000fd00000000000 */
[----:B------:R-:W-:-:S08]  /*3810*/  DFMA R26, R28, R26, R24 ;  /* 0x0000001a1c1a722b */ /* 0x000fd00000000018 */
[----:B------:R-:W-:Y:S02]  /*3820*/  DMUL R24, R30, R26 ;  /* 0x0000001a1e187228 */ /* 0x000fe40000000000 */
[----:B------:R-:W-:-:S06]  /*3830*/  IADD3 R27, PT, PT, R27, -0x100000, RZ ;  /* 0xfff000001b1b7810 */ /* 0x000fcc0007ffe0ff */
[----:B------:R-:W-:-:S08]  /*3840*/  DFMA R28, R24, -R24, R30 ;  /* 0x80000018181c722b */ /* 0x000fd0000000001e */
[----:B------:R-:W-:-:S10]  /*3850*/  DFMA R26, R26, R28, R24 ;  /* 0x0000001c1a1a722b */ /* 0x000fd40000000018 */
[----:B------:R-:W-:Y:S01]  /*3860*/  VIADD R27, R27, 0xfcb00000 ;  /* 0xfcb000001b1b7836 */ /* 0x000fe20000000000 */
[----:B------:R-:W-:Y:S06]  /*3870*/  BRA `(.L_x_35) ;  /* 0x0000000000047947 */ /* 0x000fec0003800000 */
.L_x_36:
[----:B------:R-:W-:-:S11]  /*3880*/  DADD R26, R24, R24 ;  /* 0x00000000181a7229 */ /* 0x000fd60000000018 */
.L_x_35:
[----:B------:R-:W-:Y:S05]  /*3890*/  BSYNC.RECONVERGENT B2 ;  /* 0x0000000000027941 */ /* 0x000fea0003800200 */
.L_x_33:
[----:B------:R-:W-:Y:S02]  /*38a0*/  IMAD.MOV.U32 R24, RZ, RZ, R26 ;  /* 0x000000ffff187224 */ /* 0x000fe400078e001a */
[----:B------:R-:W-:Y:S02]  /*38b0*/  IMAD.MOV.U32 R25, RZ, RZ, R27 ;  /* 0x000000ffff197224 */ /* 0x000fe400078e001b */
[----:B------:R-:W-:Y:S02]  /*38c0*/  IMAD.MOV.U32 R26, RZ, RZ, R10 ;  /* 0x000000ffff1a7224 */ /* 0x000fe400078e000a */
[----:B------:R-:W-:-:S04]  /*38d0*/  IMAD.MOV.U32 R27, RZ, RZ, 0x0 ;  /* 0x00000000ff1b7424 */ /* 0x000fc800078e00ff */
[----:B------:R-:W-:Y:S05]  /*38e0*/  RET.REL.NODEC R26 `(_Z13doRandomStuffIfLj512EEvPT_S1_jmP17curandStateXORWOWS3_) ;  /* 0xffffffc41ac47950 */ /* 0x000fea0003c3ffff */
.L_x_37:
[----:B------:R-:W-:-:S00]  /*38f0*/  BRA `(.L_x_37) ;  /* 0xfffffffc00fc7947 */ /* 0x000fc0000383ffff */
[----:B------:R-:W-:-:S00]  /*3900*/  NOP ;  /* 0x0000000000007918 */ /* 0x000fc00000000000 */
[----:B------:R-:W-:-:S00]  /*3910*/  NOP ;  /* 0x0000000000007918 */ /* 0x000fc00000000000 */
[----:B------:R-:W-:-:S00]  /*3920*/  NOP ;  /* 0x0000000000007918 */ /* 0x000fc00000000000 */
[----:B------:R-:W-:-:S00]  /*3930*/  NOP ;  /* 0x0000000000007918 */ /* 0x000fc00000000000 */
[----:B------:R-:W-:-:S00]  /*3940*/  NOP ;  /* 0x0000000000007918 */ /* 0x000fc00000000000 */
[----:B------:R-:W-:-:S00]  /*3950*/  NOP ;  /* 0x0000000000007918 */ /* 0x000fc00000000000 */
[----:B------:R-:W-:-:S00]  /*3960*/  NOP ;  /* 0x0000000000007918 */ /* 0x000fc00000000000 */
[----:B------:R-:W-:-:S00]  /*3970*/  NOP ;  /* 0x0000000000007918 */ /* 0x000fc00000000000 */
.L_x_531:


//--------------------- .text._Z13doRandomStuffIfLj256EEvPT_S1_jmP17curandStateXORWOWS3_ --------------------------
	.section	.text._Z13doRandomStuffIfLj256EEvPT_S1_jmP17curandStateXORWOWS3_,"ax",@progbits
	.align	128
        .global         _Z13doRandomStuffIfLj256EEvPT_S1_jmP17curandStateXORWOWS3_
        .type           _Z13doRandomStuffIfLj256EEvPT_S1_jmP17curandStateXORWOWS3_,@function
        .size           _Z13doRandomStuffIfLj256EEvPT_S1_jmP17curandStateXORWOWS3_,(.L_x_532 - _Z13doRandomStuffIfLj256EEvPT_S1_jmP17curandStateXORWOWS3_)
        .other          _Z13doRandomStuffIfLj256EEvPT_S1_jmP17curandStateXORWOWS3_,@"STO_CUDA_ENTRY STV_DEFAULT"
_Z13doRandomStuffIfLj256EEvPT_S1_jmP17curandStateXORWOWS3_:
.text._Z13doRandomStuffIfLj256EEvPT_S1_jmP17curandStateXORWOWS3_:
        /* <DEDUP_REMOVED lines=17> */
.L_x_54:
        /* <DEDUP_REMOVED lines=17> */
.L_x_47:
        /* <DEDUP_REMOVED lines=125> */
.L_x_43:
[----:B------:R-:W-:Y:S01]  /*09f0*/  IMAD.MOV.U32 R18, RZ, RZ, 0x0 ;  /* 0x00000000ff127424 */ /* 0x000fe200078e00ff */
[----:B------:R-:W-:Y:S01]  /*0a00*/  LOP3.LUT P0, RZ, R15, 0x7fffffff, RZ, 0xc0, !PT ;  /* 0x7fffffff0fff7812 */ /* 0x000fe2000780c0ff */
[----:B------:R-:W-:-:S06]  /*0a10*/  IMAD.MOV.U32 R19, RZ, RZ, 0x7ff00000 ;  /* 0x7ff00000ff137424 */ /* 0x000fcc00078e00ff */
[----:B------:R-:W-:-:S10]  /*0a20*/  DFMA R18, R14, R18, +INF ;  /* 0x7ff000000e12742b */ /* 0x000fd40000000012 */
[----:B------:R-:W-:Y:S02]  /*0a30*/  FSEL R24, R18, RZ, P0 ;  /* 0x000000ff12187208 */ /* 0x000fe40000000000 */
[----:B------:R-:W-:-:S07]  /*0a40*/  FSEL R25, R19, -QNAN , P0 ;  /* 0xfff0000013197808 */ /* 0x000fce0000000000 */
.L_x_44:
[----:B------:R-:W-:Y:S05]  /*0a50*/  BSYNC.RECONVERGENT B1 ;  /* 0x0000000000017941 */ /* 0x000fea0003800200 */
.L_x_42:
        /* <DEDUP_REMOVED lines=88> */
[----:B---3-5:R-:W-:Y:S05]  /*0fe0*/  CALL.REL.NOINC `($__internal_1_$__cuda_sm20_dsqrt_rn_f64_mediumpath_v1) ;  /* 0x0000002400687944 */ /* 0x028fea0003c00000 */
[----:B------:R-:W-:Y:S02]  /*0ff0*/  IMAD.MOV.U32 R36, RZ, RZ, R24 ;  /* 0x000000ffff247224 */ /* 0x000fe400078e0018 */
[----:B------:R-:W-:-:S07]  /*1000*/  IMAD.MOV.U32 R37, RZ, RZ, R25 ;  /* 0x000000ffff257224 */ /* 0x000fce00078e0019 */
.L_x_46:
[----:B------:R-:W-:Y:S05]  /*1010*/  BSYNC.RECONVERGENT B1 ;  /* 0x0000000000017941 */ /* 0x000fea0003800200 */
.L_x_45:
        /* <DEDUP_REMOVED lines=13> */
.L_x_41:
[----:B------:R-:W-:Y:S05]  /*10f0*/  BSYNC.RECONVERGENT B0 ;  /* 0x0000000000007941 */ /* 0x000fea0003800200 */
.L_x_40:
        /* <DEDUP_REMOVED lines=10> */
.L_x_39:
        /* <DEDUP_REMOVED lines=50> */
.L_x_49:
[----:B------:R-:W-:Y:S05]  /*14c0*/  BSYNC.RECONVERGENT B0 ;  /* 0x0000000000007941 */ /* 0x000fea0003800200 */
.L_x_48:
        /* <DEDUP_REMOVED lines=23> */
.L_x_53:
        /* <DEDUP_REMOVED lines=41> */
.L_x_52:
        /* <DEDUP_REMOVED lines=25> */
.L_x_51:
[----:B------:R-:W-:Y:S05]  /*1a60*/  BSYNC.RECONVERGENT B0 ;  /* 0x0000000000007941 */ /* 0x000fea0003800200 */
.L_x_50:
[----:B------:R-:W5:Y:S02]  /*1a70*/  LDCU UR4, c[0x0][0x370] ;  /* 0x00006e00ff0477ac */ /* 0x000f640008000800 */
[----:B-----5:R-:W-:-:S04]  /*1a80*/  UIADD3 UR7, UPT, UPT, UR4, UR7, URZ ;  /* 0x0000000704077290 */ /* 0x020fc8000fffe0ff */
[----:B------:R-:W-:-:S09]  /*1a90*/  UISETP.GE.U32.AND UP0, UPT, UR7, UR6, UPT ;  /* 0x000000060700728c */ /* 0x000fd2000bf06070 */
[----:B------:R-:W-:Y:S05]  /*1aa0*/  BRA.U !UP0, `(.L_x_54) ;  /* 0xffffffe508987547 */ /* 0x000fea000b83ffff */
.L_x_38:
        /* <DEDUP_REMOVED lines=14> */
.L_x_70:
[----:B012-4-:R-:W0:Y:S01]  /*1b90*/  LDC R3, c[0x0][0x360] ;  /* 0x0000d800ff037b82 */ /* 0x017e220000000800 */
        /* <DEDUP_REMOVED lines=16> */
.L_x_63:
        /* <DEDUP_REMOVED lines=125> */
.L_x_59:
[----:B------:R-:W-:Y:S01]  /*2470*/  IMAD.MOV.U32 R20, RZ, RZ, 0x0 ;  /* 0x00000000ff147424 */ /* 0x000fe200078e00ff */
[----:B------:R-:W-:Y:S01]  /*2480*/  LOP3.LUT P0, RZ, R19, 0x7fffffff, RZ, 0xc0, !PT ;  /* 0x7fffffff13ff7812 */ /* 0x000fe2000780c0ff */
[----:B------:R-:W-:-:S06]  /*2490*/  IMAD.MOV.U32 R21, RZ, RZ, 0x7ff00000 ;  /* 0x7ff00000ff157424 */ /* 0x000fcc00078e00ff */
[----:B------:R-:W-:-:S10]  /*24a0*/  DFMA R20, R18, R20, +INF ;  /* 0x7ff000001214742b */ /* 0x000fd40000000014 */
[----:B------:R-:W-:Y:S02]  /*24b0*/  FSEL R24, R20, RZ, P0 ;  /* 0x000000ff14187208 */ /* 0x000fe40000000000 */
[----:B------:R-:W-:-:S07]  /*24c0*/  FSEL R25, R21, -QNAN , P0 ;  /* 0xfff0000015197808 */ /* 0x000fce0000000000 */
.L_x_60:
[----:B------:R-:W-:Y:S05]  /*24d0*/  BSYNC.RECONVERGENT B1 ;  /* 0x0000000000017941 */ /* 0x000fea0003800200 */
.L_x_58:
        /* <DEDUP_REMOVED lines=88> */
[----:B-----5:R-:W-:Y:S05]  /*2a60*/  CALL.REL.NOINC `($__internal_1_$__cuda_sm20_dsqrt_rn_f64_mediumpath_v1) ;  /* 0x0000000800c87944 */ /* 0x020fea0003c00000 */
[----:B------:R-:W-:Y:S02]  /*2a70*/  IMAD.MOV.U32 R36, RZ, RZ, R24 ;  /* 0x000000ffff247224 */ /* 0x000fe400078e0018 */
[----:B------:R-:W-:-:S07]  /*2a80*/  IMAD.MOV.U32 R37, RZ, RZ, R25 ;  /* 0x000000ffff257224 */ /* 0x000fce00078e0019 */
.L_x_62:
[----:B------:R-:W-:Y:S05]  /*2a90*/  BSYNC.RECONVERGENT B1 ;  /* 0x0000000000017941 */ /* 0x000fea0003800200 */
.L_x_61:
        /* <DEDUP_REMOVED lines=14> */
.L_x_57:
[----:B------:R-:W-:Y:S05]  /*2b80*/  BSYNC.RECONVERGENT B0 ;  /* 0x0000000000007941 */ /* 0x000fea0003800200 */
.L_x_56:
        /* <DEDUP_REMOVED lines=10> */
.L_x_55:
        /* <DEDUP_REMOVED lines=12> */
[----:B------:R-:W1:Y:S02]  /*2cf0*/  @!P1 LDS R3, [R5] ;  /* 0x0000000005039984 */ /* 0x000e640000000800 */
[----:B-1----:R-:W-:-:S05]  /*2d00*/  @!P1 FADD R2, R2, R3 ;  /* 0x0000000302029221 */ /* 0x002fca0000000000 */
        /* <DEDUP_REMOVED lines=12> */
[----:B------:R-:W2:Y:S02]  /*2dd0*/  LDS R3, [R5] ;  /* 0x0000000005037984 */ /* 0x000ea40000000800 */
[----:B--2---:R-:W-:-:S05]  /*2de0*/  FADD R0, R0, R3 ;  /* 0x0000000300007221 */ /* 0x004fca0000000000 */
[----:B------:R2:W-:Y:S03]  /*2df0*/  STS [R5], R0 ;  /* 0x0000000005007388 */ /* 0x0005e60000000800 */
[----:B------:R-:W-:Y:S05]  /*2e00*/  @P1 BRA `(.L_x_65) ;  /* 0x0000000000501947 */ /* 0x000fea0003800000 */
[----:B--2---:R-:W-:Y:S04]  /*2e10*/  LDS R0, [R5+0x40] ;  /* 0x0000400005007984 */ /* 0x004fe80000000800 */
[----:B------:R-:W2:Y:S02]  /*2e20*/  LDS R3, [R5] ;  /* 0x0000000005037984 */ /* 0x000ea40000000800 */
[----:B--2---:R-:W-:-:S05]  /*2e30*/  FADD R0, R0, R3 ;  /* 0x0000000300007221 */ /* 0x004fca0000000000 */
[----:B------:R-:W-:Y:S04]  /*2e40*/  STS [R5], R0 ;  /* 0x0000000005007388 */ /* 0x000fe80000000800 */
        /* <DEDUP_REMOVED lines=15> */
[----:B------:R3:W-:Y:S02]  /*2f40*/  STS [R5], R0 ;  /* 0x0000000005007388 */ /* 0x0007e40000000800 */
.L_x_65:
[----:B------:R-:W-:Y:S05]  /*2f50*/  BSYNC.RECONVERGENT B0 ;  /* 0x0000000000007941 */ /* 0x000fea0003800200 */
.L_x_64:
[----:B------:R-:W-:Y:S04]  /*2f60*/  BSSY.RECONVERGENT B0, `(.L_x_66) ;  /* 0x000005d000007945 */ /* 0x000fe80003800200 */
[----:B------:R-:W-:Y:S05]  /*2f70*/  @P0 BRA `(.L_x_67) ;  /* 0x00000004006c0947 */ /* 0x000fea0003800000 */
[----:B------:R-:W4:Y:S01]  /*2f80*/  S2UR UR5, SR_CgaCtaId ;  /* 0x00000000000579c3 */ /* 0x000f220000008800 */
[----:B------:R-:W-:Y:S02]  /*2f90*/  UMOV UR4, 0x400 ;  /* 0x0000040000047882 */ /* 0x000fe40000000000 */
[----:B----4-:R-:W-:-:S09]  /*2fa0*/  ULEA UR4, UR5, UR4, 0x18 ;  /* 0x0000000405047291 */ /* 0x010fd2000f8ec0ff */
[----:B-1----:R-:W2:Y:S02]  /*2fb0*/  LDS R11, [UR4] ;  /* 0x00000004ff0b7984 */ /* 0x002ea40008000800 */
[C---:B--23--:R-:W-:Y:S01]  /*2fc0*/  FMUL R0, R11.reuse, 0.63661974668502807617 ;  /* 0x3f22f9830b007820 */ /* 0x04cfe20000400000 */
[----:B------:R-:W-:-:S05]  /*2fd0*/  FSETP.GE.AND P0, PT, |R11|, 105615, PT ;  /* 0x47ce47800b00780b */ /* 0x000fca0003f06200 */
[----:B------:R-:W1:Y:S02]  /*2fe0*/  F2I.NTZ R0, R0 ;  /* 0x0000000000007305 */ /* 0x000e640000203100 */
[----:B-1----:R-:W-:-:S05]  /*2ff0*/  I2FP.F32.S32 R2, R0 ;  /* 0x0000000000027245 */ /* 0x002fca0000201400 */
        /* <DEDUP_REMOVED lines=11> */
[----:B------:R-:W1:Y:S01]  /*30b0*/  LDCU.64 UR12, c[0x4][0x40] ;  /* 0x01000800ff0c77ac */ /* 0x000e620008000a00 */
[----:B------:R-:W-:Y:S01]  /*30c0*/  IMAD.MOV.U32 R0, RZ, RZ, R1 ;  /* 0x000000ffff007224 */ /* 0x000fe200078e0001 */
[----:B------:R-:W-:Y:S01]  /*30d0*/  LOP3.LUT R7, R2, 0x80000000, RZ, 0xfc, !PT ;  /* 0x8000000002077812 */ /* 0x000fe200078efcff */
[----:B------:R-:W-:-:S06]  /*30e0*/  UMOV UR4, URZ ;  /* 0x000000ff00047c82 */ /* 0x000fcc0008000000 */
.L_x_69:
[----:B-1----:R-:W-:Y:S02]  /*30f0*/  IMAD.U32 R8, RZ, RZ, UR12 ;  /* 0x0000000cff087e24 */ /* 0x002fe4000f8e00ff */
        /* <DEDUP_REMOVED lines=10> */
[----:B-1----:R-:W-:Y:S01]  /*31a0*/  VIADD R0, R0, 0x4 ;  /* 0x0000000400007836 */ /* 0x002fe20000000000 */
        /* <DEDUP_REMOVED lines=25> */
[----:B------:R-:W2:Y:S01]  /*3340*/  I2F.F64.S64 R8, R8 ;  /* 0x0000000800087312 */ /* 0x000ea20000301c00 */
[----:B------:R-:W-:-:S02]  /*3350*/  ISETP.GE.AND P1, PT, R11, RZ, PT ;  /* 0x000000ff0b00720c */ /* 0x000fc40003f26270 */
[----:B------:R-:W-:-:S04]  /*3360*/  IMAD.MOV R2, RZ, RZ, -R0 ;  /* 0x000000ffff027224 */ /* 0x000fc800078e0a00 */
[----:B------:R-:W-:Y:S01]  /*3370*/  @!P0 IMAD.MOV.U32 R0, RZ, RZ, R2 ;  /* 0x000000ffff008224 */ /* 0x000fe200078e0002 */
[----:B--2---:R-:W-:-:S10]  /*3380*/  DMUL R12, R8, UR4 ;  /* 0x00000004080c7c28 */ /* 0x004fd40008000000 */
[----:B------:R-:W2:Y:S02]  /*3390*/  F2F.F32.F64 R12, R12 ;  /* 0x0000000c000c7310 */ /* 0x000ea40000301000 */
[----:B-12---:R-:W-:-:S07]  /*33a0*/  FSEL R2, -R12, R12, !P1 ;  /* 0x0000000c0c027208 */ /* 0x006fce0004800100 */
.L_x_68:
[----:B------:R-:W-:Y:S02]  /*33b0*/  IMAD.MOV.U32 R4, RZ, RZ, 0x37cbac00 ;  /* 0x37cbac00ff047424 */ /* 0x000fe400078e00ff */
[----:B------:R-:W-:Y:S01]  /*33c0*/  FMUL R3, R2, R2 ;  /* 0x0000000202037220 */ /* 0x000fe20000400000 */
[C---:B------:R-:W-:Y:S01]  /*33d0*/  LOP3.LUT R7, R0.reuse, 0x1, RZ, 0xc0, !PT ;  /* 0x0000000100077812 */ /* 0x040fe200078ec0ff */
[----:B------:R-:W-:Y:S01]  /*33e0*/  IMAD.MOV.U32 R8, RZ, RZ, 0x3d2aaabb ;  /* 0x3d2aaabbff087424 */ /* 0x000fe200078e00ff */
[----:B------:R-:W1:Y:S01]  /*33f0*/  LDCU.64 UR4, c[0x0][0x388] ;  /* 0x00007100ff0477ac */ /* 0x000e620008000a00 */
[----:B------:R-:W-:Y:S01]  /*3400*/  FFMA R4, R3, R4, -0.0013887860113754868507 ;  /* 0xbab607ed03047423 */ /* 0x000fe20000000004 */
[----:B------:R-:W-:Y:S01]  /*3410*/  ISETP.NE.U32.AND P0, PT, R7, 0x1, PT ;  /* 0x000000010700780c */ /* 0x000fe20003f05070 */
[----:B------:R-:W-:Y:S01]  /*3420*/  IMAD.MOV.U32 R7, RZ, RZ, 0x3effffff ;  /* 0x3effffffff077424 */ /* 0x000fe200078e00ff */
[----:B------:R-:W-:Y:S01]  /*3430*/  LOP3.LUT P1, RZ, R0, 0x2, RZ, 0xc0, !PT ;  /* 0x0000000200ff7812 */ /* 0x000fe2000782c0ff */
[----:B------:R-:W2:Y:S01]  /*3440*/  LDCU UR9, c[0x3][0x50] ;  /* 0x00c00a00ff0977ac */ /* 0x000ea20008000800 */
[----:B------:R-:W-:-:S02]  /*3450*/  FSEL R4, R4, -0.00019574658654164522886, !P0 ;  /* 0xb94d415304047808 */ /* 0x000fc40004000000 */
[----:B------:R-:W-:Y:S02]  /*3460*/  FSEL R8, R8, 0.0083327032625675201416, !P0 ;  /* 0x3c0885e408087808 */ /* 0x000fe40004000000 */
[----:B------:R-:W-:-:S03]  /*3470*/  FSEL R0, R2, 1, P0 ;  /* 0x3f80000002007808 */ /* 0x000fc60000000000 */
[----:B------:R-:W-:Y:S01]  /*3480*/  FFMA R4, R3, R4, R8 ;  /* 0x0000000403047223 */ /* 0x000fe20000000008 */
[----:B------:R-:W-:Y:S01]  /*3490*/  FSEL R8, -R7, -0.16666662693023681641, !P0 ;  /* 0xbe2aaaa807087808 */ /* 0x000fe20004000100 */
[----:B-1----:R-:W-:-:S04]  /*34a0*/  UIMAD.WIDE.U32 UR4, UR6, 0x4, UR4 ;  /* 0x00000004060478a5 */ /* 0x002fc8000f8e0004 */
[C---:B------:R-:W-:Y:S01]  /*34b0*/  FFMA R4, R3.reuse, R4, R8 ;  /* 0x0000000403047223 */ /* 0x040fe20000000008 */
[----:B------:R-:W-:-:S04]  /*34c0*/  FFMA R3, R3, R0, RZ ;  /* 0x0000000003037223 */ /* 0x000fc800000000ff */
[----:B------:R-:W-:Y:S01]  /*34d0*/  FFMA R0, R3, R4, R0 ;  /* 0x0000000403007223 */ /* 0x000fe20000000000 */
[----:B------:R-:W-:Y:S01]  /*34e0*/  IMAD.U32 R2, RZ, RZ, UR4 ;  /* 0x00000004ff027e24 */ /* 0x000fe2000f8e00ff */
[----:B------:R-:W-:Y:S02]  /*34f0*/  MOV R3, UR5 ;  /* 0x0000000500037c02 */ /* 0x000fe40008000f00 */
[----:B------:R-:W-:-:S04]  /*3500*/  @P1 FADD R0, RZ, -R0 ;  /* 0x80000000ff001221 */ /* 0x000fc80000000000 */
[----:B--2---:R-:W-:-:S05]  /*3510*/  FMUL R7, R0, UR9 ;  /* 0x0000000900077c20 */ /* 0x004fca0008400000 */
[----:B------:R4:W-:Y:S02]  /*3520*/  STG.E desc[UR10][R2.64], R7 ;  /* 0x0000000702007986 */ /* 0x0009e4000c10190a */
.L_x_67:
[----:B------:R-:W-:Y:S05]  /*3530*/  BSYNC.RECONVERGENT B0 ;  /* 0x0000000000007941 */ /* 0x000fea0003800200 */
.L_x_66:
[----:B------:R-:W5:Y:S01]  /*3540*/  LDCU UR4, c[0x3][0x48] ;  /* 0x00c00900ff0477ac */ /* 0x000f620008000800 */
[----:B------:R-:W-:-:S04]  /*3550*/  UIADD3 UR6, UPT, UPT, UR8, UR6, URZ ;  /* 0x0000000608067290 */ /* 0x000fc8000fffe0ff */
[----:B-----5:R-:W-:-:S09]  /*3560*/  UISETP.GE.U32.AND UP0, UPT, UR6, UR4, UPT ;  /* 0x000000040600728c */ /* 0x020fd2000bf06070 */
[----:B------:R-:W-:Y:S05]  /*3570*/  BRA.U !UP0, `(.L_x_70) ;  /* 0xffffffe508847547 */ /* 0x000fea000b83ffff */
[----:B------:R-:W-:Y:S05]  /*3580*/  EXIT ;  /* 0x000000000000794d */ /* 0x000fea0003800000 */
        .weak           $__internal_1_$__cuda_sm20_dsqrt_rn_f64_mediumpath_v1
        .type           $__internal_1_$__cuda_sm20_dsqrt_rn_f64_mediumpath_v1,@function
        .size           $__internal_1_$__cuda_sm20_dsqrt_rn_f64_mediumpath_v1,(.L_x_532 - $__internal_1_$__cuda_sm20_dsqrt_rn_f64_mediumpath_v1)
$__internal_1_$__cuda_sm20_dsqrt_rn_f64_mediumpath_v1:
        /* <DEDUP_REMOVED lines=11> */
.L_x_72:
        /* <DEDUP_REMOVED lines=24> */
.L_x_74:
[----:B------:R-:W-:-:S11]  /*37c0*/  DADD R26, R24, R24 ;  /* 0x00000000181a7229 */ /* 0x000fd60000000018 */
.L_x_73:
[----:B------:R-:W-:Y:S05]  /*37d0*/  BSYNC.RECONVERGENT B2 ;  /* 0x0000000000027941 */ /* 0x000fea0003800200 */
.L_x_71:
[----:B------:R-:W-:Y:S02]  /*37e0*/  IMAD.MOV.U32 R24, RZ, RZ, R26 ;  /* 0x000000ffff187224 */ /* 0x000fe400078e001a */
[----:B------:R-:W-:Y:S02]  /*37f0*/  IMAD.MOV.U32 R25, RZ, RZ, R27 ;  /* 0x000000ffff197224 */ /* 0x000fe400078e001b */
[----:B------:R-:W-:Y:S02]  /*3800*/  IMAD.MOV.U32 R26, RZ, RZ, R10 ;  /* 0x000000ffff1a7224 */ /* 0x000fe400078e000a */
[----:B------:R-:W-:-:S04]  /*3810*/  IMAD.MOV.U32 R27, RZ, RZ, 0x0 ;  /* 0x00000000ff1b7424 */ /* 0x000fc800078e00ff */
[----:B------:R-:W-:Y:S05]  /*3820*/  RET.REL.NODEC R26 `(_Z13doRandomStuffIfLj256EEvPT_S1_jmP17curandStateXORWOWS3_) ;  /* 0xffffffc41af47950 */ /* 0x000fea0003c3ffff */
.L_x_75:
        /* <DEDUP_REMOVED lines=13> */
.L_x_532:


//--------------------- .text._Z13doRandomStuffIfLj128EEvPT_S1_jmP17curandStateXORWOWS3_ --------------------------
	.section	.text._Z13doRandomStuffIfLj128EEvPT_S1_jmP17curandStateXORWOWS3_,"ax",@progbits
	.align	128
        .global         _Z13doRandomStuffIfLj128EEvPT_S1_jmP17curandStateXORWOWS3_
        .type           _Z13doRandomStuffIfLj128EEvPT_S1_jmP17curandStateXORWOWS3_,@function
        .size           _Z13doRandomStuffIfLj128EEvPT_S1_jmP17curandStateXORWOWS3_,(.L_x_533 - _Z13doRandomStuffIfLj128EEvPT_S1_jmP17curandStateXORWOWS3_)
        .other          _Z13doRandomStuffIfLj128EEvPT_S1_jmP17curandStateXORWOWS3_,@"STO_CUDA_ENTRY STV_DEFAULT"
_Z13doRandomStuffIfLj128EEvPT_S1_jmP17curandStateXORWOWS3_:
.text._Z13doRandomStuffIfLj128EEvPT_S1_jmP17curandStateXORWOWS3_:
        /* <DEDUP_REMOVED lines=17> */
.L_x_92:
[----:B-1----:R-:W1:Y:S01]  /*0110*/  LDC R0, c[0x0][0x360] ;  /* 0x0000d800ff007b82 */ /* 0x002e620000000800 */
[----:B--2---:R-:W2:Y:S07]  /*0120*/  LDCU UR4, c[0x0][0x390] ;  /* 0x00007200ff0477ac */ /* 0x004eae0008000800 */
[----:B----4-:R-:W4:Y:S01]  /*0130*/  LDC.64 R16, c[0x0][0x3a0] ;  /* 0x0000e800ff107b82 */ /* 0x010f220000000a00 */
[----:B0-----:R0:W-:Y:S01]  /*0140*/  STS [R12], RZ ;  /* 0x000000ff0c007388 */ /* 0x0011e20000000800 */
        /* <DEDUP_REMOVED lines=13> */
.L_x_85:
        /* <DEDUP_REMOVED lines=125> */
.L_x_81:
[----:B------:R-:W-:Y:S01]  /*09f0*/  IMAD.MOV.U32 R18, RZ, RZ, 0x0 ;  /* 0x00000000ff127424 */ /* 0x000fe200078e00ff */
[----:B------:R-:W-:Y:S01]  /*0a00*/  LOP3.LUT P0, RZ, R15, 0x7fffffff, RZ, 0xc0, !PT ;  /* 0x7fffffff0fff7812 */ /* 0x000fe2000780c0ff */
[----:B------:R-:W-:-:S06]  /*0a10*/  IMAD.MOV.U32 R19, RZ, RZ, 0x7ff00000 ;  /* 0x7ff00000ff137424 */ /* 0x000fcc00078e00ff */
[----:B------:R-:W-:-:S10]  /*0a20*/  DFMA R18, R14, R18, +INF ;  /* 0x7ff000000e12742b */ /* 0x000fd40000000012 */
[----:B------:R-:W-:Y:S02]  /*0a30*/  FSEL R24, R18, RZ, P0 ;  /* 0x000000ff12187208 */ /* 0x000fe40000000000 */
[----:B------:R-:W-:-:S07]  /*0a40*/  FSEL R25, R19, -QNAN , P0 ;  /* 0xfff0000013197808 */ /* 0x000fce0000000000 */
.L_x_82:
[----:B------:R-:W-:Y:S05]  /*0a50*/  BSYNC.RECONVERGENT B1 ;  /* 0x0000000000017941 */ /* 0x000fea0003800200 */
.L_x_80:
        /* <DEDUP_REMOVED lines=88> */
[----:B---3-5:R-:W-:Y:S05]  /*0fe0*/  CALL.REL.NOINC `($__internal_2_$__cuda_sm20_dsqrt_rn_f64_mediumpath_v1) ;  /* 0x0000002400387944 */ /* 0x028fea0003c00000 */
[----:B------:R-:W-:Y:S02]  /*0ff0*/  IMAD.MOV.U32 R36, RZ, RZ, R24 ;  /* 0x000000ffff247224 */ /* 0x000fe400078e0018 */
[----:B------:R-:W-:-:S07]  /*1000*/  IMAD.MOV.U32 R37, RZ, RZ, R25 ;  /* 0x000000ffff257224 */ /* 0x000fce00078e0019 */
.L_x_84:
[----:B------:R-:W-:Y:S05]  /*1010*/  BSYNC.RECONVERGENT B1 ;  /* 0x0000000000017941 */ /* 0x000fea0003800200 */
.L_x_83:
        /* <DEDUP_REMOVED lines=13> */
.L_x_79:
[----:B------:R-:W-:Y:S05]  /*10f0*/  BSYNC.RECONVERGENT B0 ;  /* 0x0000000000007941 */ /* 0x000fea0003800200 */
.L_x_78:
        /* <DEDUP_REMOVED lines=10> */
.L_x_77:
        /* <DEDUP_REMOVED lines=8> */
[----:B------:R1:W-:Y:S01]  /*1220*/  @!P0 STS [R12], R9 ;  /* 0x000000090c008388 */ /* 0x0003e20000000800 */
[----:B------:R-:W-:Y:S01]  /*1230*/  BAR.SYNC.DEFER_BLOCKING 0x0 ;  /* 0x0000000000007b1d */ /* 0x000fe20000010000 */
[----:B------:R-:W-:-:S05]  /*1240*/  ISETP.NE.AND P0, PT, R13, RZ, PT ;  /* 0x000000ff0d00720c */ /* 0x000fca0003f05270 */
        /* <DEDUP_REMOVED lines=9> */
[----:B-1----:R-:W1:Y:S02]  /*12e0*/  LDS R3, [R12] ;  /* 0x000000000c037984 */ /* 0x002e640000000800 */
[----:B-1----:R-:W-:-:S05]  /*12f0*/  FADD R3, R0, R3 ;  /* 0x0000000300037221 */ /* 0x002fca0000000000 */
[----:B------:R2:W-:Y:S03]  /*1300*/  STS [R12], R3 ;  /* 0x000000030c007388 */ /* 0x0005e60000000800 */
[----:B------:R-:W-:Y:S05]  /*1310*/  @P1 BRA `(.L_x_87) ;  /* 0x0000000000501947 */ /* 0x000fea0003800000 */
[----:B------:R-:W-:Y:S04]  /*1320*/  LDS R0, [R12+0x40] ;  /* 0x000040000c007984 */ /* 0x000fe80000000800 */
[----:B--2---:R-:W1:Y:S02]  /*1330*/  LDS R3, [R12] ;  /* 0x000000000c037984 */ /* 0x004e640000000800 */
        /* <DEDUP_REMOVED lines=18> */
.L_x_87:
[----:B------:R-:W-:Y:S05]  /*1460*/  BSYNC.RECONVERGENT B0 ;  /* 0x0000000000007941 */ /* 0x000fea0003800200 */
.L_x_86:
[----:B------:R-:W-:Y:S04]  /*1470*/  BSSY.RECONVERGENT B0, `(.L_x_88) ;  /* 0x0000059000007945 */ /* 0x000fe80003800200 */
[----:B------:R-:W-:Y:S05]  /*1480*/  @P0 BRA `(.L_x_89) ;  /* 0x00000004005c0947 */ /* 0x000fea0003800000 */
[----:B------:R-:W5:Y:S01]  /*1490*/  S2UR UR5, SR_CgaCtaId ;  /* 0x00000000000579c3 */ /* 0x000f620000008800 */
[----:B------:R-:W-:Y:S02]  /*14a0*/  UMOV UR4, 0x400 ;  /* 0x0000040000047882 */ /* 0x000fe40000000000 */
[----:B-----5:R-:W-:-:S09]  /*14b0*/  ULEA UR4, UR5, UR4, 0x18 ;  /* 0x0000000405047291 */ /* 0x020fd2000f8ec0ff */
[----:B-1----:R-:W1:Y:S02]  /*14c0*/  LDS R9, [UR4] ;  /* 0x00000004ff097984 */ /* 0x002e640008000800 */
[C---:B-1----:R-:W-:Y:S01]  /*14d0*/  FMUL R0, R9.reuse, 0.63661974668502807617 ;  /* 0x3f22f98309007820 */ /* 0x042fe20000400000 */
[----:B------:R-:W-:-:S05]  /*14e0*/  FSETP.GE.AND P0, PT, |R9|, 105615, PT ;  /* 0x47ce47800900780b */ /* 0x000fca0003f06200 */
[----:B------:R-:W1:Y:S02]  /*14f0*/  F2I.NTZ R0, R0 ;  /* 0x0000000000007305 */ /* 0x000e640000203100 */
[----:B-1----:R-:W-:-:S05]  /*1500*/  I2FP.F32.S32 R2, R0 ;  /* 0x0000000000027245 */ /* 0x002fca0000201400 */
[----:B--2-4-:R-:W-:-:S04]  /*1510*/  FFMA R3, R2, -1.5707962512969970703, R9 ;  /* 0xbfc90fda02037823 */ /* 0x014fc80000000009 */
[----:B------:R-:W-:-:S04]  /*1520*/  FFMA R3, R2, -7.5497894158615963534e-08, R3 ;  /* 0xb3a2216802037823 */ /* 0x000fc80000000003 */
[----:B------:R-:W-:Y:S01]  /*1530*/  FFMA R2, R2, -5.3903029534742383927e-15, R3 ;  /* 0xa7c234c502027823 */ /* 0x000fe20000000003 */
[----:B------:R-:W-:Y:S06]  /*1540*/  @!P0 BRA `(.L_x_90) ;  /* 0x0000000000c88947 */ /* 0x000fec0003800000 */
[----:B------:R-:W-:-:S13]  /*1550*/  FSETP.NEU.AND P0, PT, |R9|, +INF , PT ;  /* 0x7f8000000900780b */ /* 0x000fda0003f0d200 */
[----:B------:R-:W-:Y:S01]  /*1560*/  @!P0 FMUL R2, RZ, R9 ;  /* 0x00000009ff028220 */ /* 0x000fe20000400000 */
[----:B------:R-:W-:Y:S01]  /*1570*/  @!P0 IMAD.MOV.U32 R0, RZ, RZ, RZ ;  /* 0x000000ffff008224 */ /* 0x000fe200078e00ff */
[----:B------:R-:W-:Y:S06]  /*1580*/  @!P0 BRA `(.L_x_90) ;  /* 0x0000000000b88947 */ /* 0x000fec0003800000 */
[----:B------:R-:W1:Y:S01]  /*1590*/  LDC.64 R10, c[0x4][0x40] ;  /* 0x01001000ff0a7b82 */ /* 0x000e620000000a00 */
[----:B------:R-:W-:Y:S01]  /*15a0*/  IMAD.SHL.U32 R0, R9, 0x100, RZ ;  /* 0x0000010009007824 */ /* 0x000fe200078e00ff */
[----:B------:R-:W-:Y:S01]  /*15b0*/  CS2R R4, SRZ ;  /* 0x0000000000047805 */ /* 0x000fe2000001ff00 */
[----:B------:R-:W-:-:S03]  /*15c0*/  IMAD.MOV.U32 R17, RZ, RZ, RZ ;  /* 0x000000ffff117224 */ /* 0x000fc600078e00ff */
[----:B------:R-:W-:-:S07]  /*15d0*/  LOP3.LUT R0, R0, 0x80000000, RZ, 0xfc, !PT ;  /* 0x8000000000007812 */ /* 0x000fce00078efcff */
.L_x_91:
[----:B-1----:R-:W-:-:S06]  /*15e0*/  IMAD.WIDE.U32 R2, R5, 0x4, R10 ;  /* 0x0000000405027825 */ /* 0x002fcc00078e000a */
[----:B--2---:R-:W2:Y:S01]  /*15f0*/  LDG.E.CONSTANT R3, desc[UR10][R2.64] ;  /* 0x0000000a02037981 */ /* 0x004ea2000c1e9900 */
[C---:B------:R-:W-:Y:S02]  /*1600*/  IMAD R8, R5.reuse, 0x4, R1 ;  /* 0x0000000405087824 */ /* 0x040fe400078e0201 */
[----:B------:R-:W-:-:S05]  /*1610*/  VIADD R5, R5, 0x1 ;  /* 0x0000000105057836 */ /* 0x000fca0000000000 */
[----:B------:R-:W-:Y:S01]  /*1620*/  ISETP.NE.AND P0, PT, R5, 0x6, PT ;  /* 0x000000060500780c */ /* 0x000fe20003f05270 */
[----:B--2---:R-:W-:-:S03]  /*1630*/  IMAD.WIDE.U32 R6, R3, R0, RZ ;  /* 0x0000000003067225 */ /* 0x004fc600078e00ff */
[----:B0-----:R-:W-:-:S04]  /*1640*/  IADD3 R15, P1, PT, R6, R4, RZ ;  /* 0x00000004060f7210 */ /* 0x001fc80007f3e0ff */
        /* <DEDUP_REMOVED lines=9> */
[----:B--2---:R-:W-:-:S05]  /*16e0*/  IMAD R8, R0, -0x4, R1 ;  /* 0xfffffffc00087824 */ /* 0x004fca00078e0201 */
        /* <DEDUP_REMOVED lines=24> */
.L_x_90:
[----:B------:R-:W-:Y:S02]  /*1870*/  IMAD.MOV.U32 R4, RZ, RZ, 0x37cbac00 ;  /* 0x37cbac00ff047424 */ /* 0x000fe400078e00ff */
[----:B------:R-:W-:Y:S01]  /*1880*/  FMUL R3, R2, R2 ;  /* 0x0000000202037220 */ /* 0x000fe20000400000 */
[C---:B------:R-:W-:Y:S01]  /*1890*/  LOP3.LUT R5, R0.reuse, 0x1, RZ, 0xc0, !PT ;  /* 0x0000000100057812 */ /* 0x040fe200078ec0ff */
[----:B------:R-:W-:Y:S01]  /*18a0*/  IMAD.MOV.U32 R6, RZ, RZ, 0x3c0885e4 ;  /* 0x3c0885e4ff067424 */ /* 0x000fe200078e00ff */
[----:B------:R-:W1:Y:S01]  /*18b0*/  LDCU.64 UR4, c[0x0][0x388] ;  /* 0x00007100ff0477ac */ /* 0x000e620008000a00 */
[----:B------:R-:W-:Y:S01]  /*18c0*/  FFMA R4, R3, R4, -0.0013887860113754868507 ;  /* 0xbab607ed03047423 */ /* 0x000fe20000000004 */
[----:B------:R-:W-:Y:S01]  /*18d0*/  ISETP.NE.U32.AND P0, PT, R5, 0x1, PT ;  /* 0x000000010500780c */ /* 0x000fe20003f05070 */
[----:B------:R-:W-:Y:S01]  /*18e0*/  VIADD R0, R0, 0x1 ;  /* 0x0000000100007836 */ /* 0x000fe20000000000 */
[----:B------:R-:W-:Y:S01]  /*18f0*/  MOV R5, 0x3e2aaaa8 ;  /* 0x3e2aaaa800057802 */ /* 0x000fe20000000f00 */
[----:B------:R-:W2:Y:S01]  /*1900*/  LDCU UR12, c[0x3][0x50] ;  /* 0x00c00a00ff0c77ac */ /* 0x000ea20008000800 */
[----:B------:R-:W-:-:S02]  /*1910*/  FSEL R4, R4, -0.00019574658654164522886, P0 ;  /* 0xb94d415304047808 */ /* 0x000fc40000000000 */
[----:B------:R-:W-:Y:S02]  /*1920*/  FSEL R6, R6, 0.041666727513074874878, !P0 ;  /* 0x3d2aaabb06067808 */ /* 0x000fe40004000000 */
[----:B------:R-:W-:Y:S02]  /*1930*/  LOP3.LUT P1, RZ, R0, 0x2, RZ, 0xc0, !PT ;  /* 0x0000000200ff7812 */ /* 0x000fe4000782c0ff */
[----:B------:R-:W-:Y:S01]  /*1940*/  FSEL R0, R2, 1, !P0 ;  /* 0x3f80000002007808 */ /* 0x000fe20004000000 */
[----:B------:R-:W-:Y:S01]  /*1950*/  FFMA R4, R3, R4, R6 ;  /* 0x0000000403047223 */ /* 0x000fe20000000006 */
[----:B------:R-:W-:Y:S01]  /*1960*/  FSEL R6, -R5, -0.4999999701976776123, !P0 ;  /* 0xbeffffff05067808 */ /* 0x000fe20004000100 */
[----:B-1----:R-:W-:-:S04]  /*1970*/  UIMAD.WIDE.U32 UR4, UR7, 0x4, UR4 ;  /* 0x00000004070478a5 */ /* 0x002fc8000f8e0004 */
[C---:B------:R-:W-:Y:S01]  /*1980*/  FFMA R4, R3.reuse, R4, R6 ;  /* 0x0000000403047223 */ /* 0x040fe20000000006 */
[----:B------:R-:W-:-:S04]  /*1990*/  FFMA R3, R3, R0, RZ ;  /* 0x0000000003037223 */ /* 0x000fc800000000ff */
[----:B------:R-:W-:Y:S01]  /*19a0*/  FFMA R0, R3, R4, R0 ;  /* 0x0000000403007223 */ /* 0x000fe20000000000 */
[----:B------:R-:W-:Y:S02]  /*19b0*/  IMAD.U32 R2, RZ, RZ, UR4 ;  /* 0x00000004ff027e24 */ /* 0x000fe4000f8e00ff */
[----:B------:R-:W-:Y:S02]  /*19c0*/  IMAD.U32 R3, RZ, RZ, UR5 ;  /* 0x00000005ff037e24 */ /* 0x000fe4000f8e00ff */
[----:B------:R-:W-:-:S04]  /*19d0*/  @P1 FADD R0, RZ, -R0 ;  /* 0x80000000ff001221 */ /* 0x000fc80000000000 */
[----:B--2---:R-:W-:-:S05]  /*19e0*/  FMUL R5, R0, UR12 ;  /* 0x0000000c00057c20 */ /* 0x004fca0008400000 */
[----:B------:R1:W-:Y:S02]  /*19f0*/  STG.E desc[UR10][R2.64], R5 ;  /* 0x0000000502007986 */ /* 0x0003e4000c10190a */
.L_x_89:
[----:B------:R-:W-:Y:S05]  /*1a00*/  BSYNC.RECONVERGENT B0 ;  /* 0x0000000000007941 */ /* 0x000fea0003800200 */
.L_x_88:
[----:B------:R-:W5:Y:S02]  /*1a10*/  LDCU UR4, c[0x0][0x370] ;  /* 0x00006e00ff0477ac */ /* 0x000f640008000800 */
[----:B-----5:R-:W-:-:S04]  /*1a20*/  UIADD3 UR7, UPT, UPT, UR4, UR7, URZ ;  /* 0x0000000704077290 */ /* 0x020fc8000fffe0ff */
[----:B------:R-:W-:-:S09]  /*1a30*/  UISETP.GE.U32.AND UP0, UPT, UR7, UR6, UPT ;  /* 0x000000060700728c */ /* 0x000fd2000bf06070 */
[----:B------:R-:W-:Y:S05]  /*1a40*/  BRA.U !UP0, `(.L_x_92) ;  /* 0xffffffe508b07547 */ /* 0x000fea000b83ffff */
.L_x_76:
[----:B------:R-:W5:Y:S01]  /*1a50*/  LDC R0, c[0x3][0x48] ;  /* 0x00c01200ff007b82 */ /* 0x000f620000000800 */
[----:B------:R-:W-:-:S06]  /*1a60*/  UIADD3 UR4, UPT, UPT, UR6, UR8, URZ ;  /* 0x0000000806047290 */ /* 0x000fcc000fffe0ff */
[----:B-----5:R-:W-:-:S13]  /*1a70*/  ISETP.LE.U32.AND P0, PT, R0, UR4, PT ;  /* 0x0000000400007c0c */ /* 0x020fda000bf03070 */
[----:B0-----:R-:W-:Y:S05]  /*1a80*/  @P0 EXIT ;  /* 0x000000000000094d */ /* 0x001fea0003800000 */
[----:B-1----:R-:W0:Y:S01]  /*1a90*/  S2R R6, SR_TID.X ;  /* 0x0000000000067919 */ /* 0x002e220000002100 */
[----:B------:R-:W1:Y:S01]  /*1aa0*/  S2UR UR6, SR_CgaCtaId ;  /* 0x00000000000679c3 */ /* 0x000e620000008800 */
[----:B------:R-:W5:Y:S01]  /*1ab0*/  LDCU UR9, c[0x3][0x4c] ;  /* 0x00c00980ff0977ac */ /* 0x000f620008000800 */
[----:B------:R-:W-:Y:S01]  /*1ac0*/  UMOV UR5, 0x400 ;  /* 0x0000040000057882 */ /* 0x000fe20000000000 */
[----:B------:R-:W0:Y:S01]  /*1ad0*/  LDCU UR7, c[0x0][0x360] ;  /* 0x00006c00ff0777ac */ /* 0x000e220008000800 */
[----:B------:R-:W0:Y:S01]  /*1ae0*/  LDCU UR8, c[0x0][0x370] ;  /* 0x00006e00ff0877ac */ /* 0x000e220008000800 */
[----:B-----5:R-:W2:Y:S01]  /*1af0*/  F2F.F64.F32 R16, UR9 ;  /* 0x0000000900107d10 */ /* 0x020ea20008201800 */
[----:B-1----:R-:W-:-:S03]  /*1b00*/  ULEA UR5, UR6, UR5, 0x18 ;  /* 0x0000000506057291 */ /* 0x002fc6000f8ec0ff */
[----:B------:R-:W-:-:S03]  /*1b10*/  UMOV UR6, UR4 ;  /* 0x0000000400067c82 */ /* 0x000fc60008000000 */
[----:B0-----:R-:W-:-:S07]  /*1b20*/  LEA R5, R6, UR5, 0x2 ;  /* 0x0000000506057c11 */ /* 0x001fce000f8e10ff */
.L_x_108:
[----:B0-2-4-:R-:W0:Y:S01]  /*1b30*/  LDC R3, c[0x0][0x360] ;  /* 0x0000d800ff037b82 */ /* 0x015e220000000800 */
[----:B-1----:R-:W1:Y:S07]  /*1b40*/  LDCU UR4, c[0x0][0x390] ;  /* 0x00007200ff0477ac */ /* 0x002e6e0008000800 */
        /* <DEDUP_REMOVED lines=15> */
.L_x_101:
        /* <DEDUP_REMOVED lines=125> */
.L_x_97:
[----:B------:R-:W-:Y:S01]  /*2410*/  IMAD.MOV.U32 R20, RZ, RZ, 0x0 ;  /* 0x00000000ff147424 */ /* 0x000fe200078e00ff */
[----:B------:R-:W-:Y:S01]  /*2420*/  LOP3.LUT P0, RZ, R19, 0x7fffffff, RZ, 0xc0, !PT ;  /* 0x7fffffff13ff7812 */ /* 0x000fe2000780c0ff */
[----:B------:R-:W-:-:S06]  /*2430*/  IMAD.MOV.U32 R21, RZ, RZ, 0x7ff00000 ;  /* 0x7ff00000ff157424 */ /* 0x000fcc00078e00ff */
[----:B------:R-:W-:-:S10]  /*2440*/  DFMA R20, R18, R20, +INF ;  /* 0x7ff000001214742b */ /* 0x000fd40000000014 */
[----:B------:R-:W-:Y:S02]  /*2450*/  FSEL R24, R20, RZ, P0 ;  /* 0x000000ff14187208 */ /* 0x000fe40000000000 */
[----:B------:R-:W-:-:S07]  /*2460*/  FSEL R25, R21, -QNAN , P0 ;  /* 0xfff0000015197808 */ /* 0x000fce0000000000 */
.L_x_98:
[----:B------:R-:W-:Y:S05]  /*2470*/  BSYNC.RECONVERGENT B1 ;  /* 0x0000000000017941 */ /* 0x000fea0003800200 */
.L_x_96:
        /* <DEDUP_REMOVED lines=88> */
[----:B-----5:R-:W-:Y:S05]  /*2a00*/  CALL.REL.NOINC `($__internal_2_$__cuda_sm20_dsqrt_rn_f64_mediumpath_v1) ;  /* 0x0000000800b07944 */ /* 0x020fea0003c00000 */
[----:B------:R-:W-:Y:S02]  /*2a10*/  IMAD.MOV.U32 R36, RZ, RZ, R24 ;  /* 0x000000ffff247224 */ /* 0x000fe400078e0018 */
[----:B------:R-:W-:-:S07]  /*2a20*/  IMAD.MOV.U32 R37, RZ, RZ, R25 ;  /* 0x000000ffff257224 */ /* 0x000fce00078e0019 */
.L_x_100:
[----:B------:R-:W-:Y:S05]  /*2a30*/  BSYNC.RECONVERGENT B1 ;  /* 0x0000000000017941 */ /* 0x000fea0003800200 */
.L_x_99:
        /* <DEDUP_REMOVED lines=14> */
.L_x_95:
[----:B------:R-:W-:Y:S05]  /*2b20*/  BSYNC.RECONVERGENT B0 ;  /* 0x0000000000007941 */ /* 0x000fea0003800200 */
.L_x_94:
        /* <DEDUP_REMOVED lines=10> */
.L_x_93:
        /* <DEDUP_REMOVED lines=18> */
[----:B-1----:R-:W-:Y:S01]  /*2cf0*/  LDS R0, [R5+0x80] ;  /* 0x0000800005007984 */ /* 0x002fe20000000800 */
[----:B------:R-:W-:-:S03]  /*2d00*/  ISETP.GT.U32.AND P1, PT, R6, 0xf, PT ;  /* 0x0000000f0600780c */ /* 0x000fc60003f24070 */
[----:B------:R-:W1:Y:S02]  /*2d10*/  LDS R3, [R5] ;  /* 0x0000000005037984 */ /* 0x000e640000000800 */
[----:B-1----:R-:W-:-:S05]  /*2d20*/  FADD R0, R0, R3 ;  /* 0x0000000300007221 */ /* 0x002fca0000000000 */
[----:B------:R2:W-:Y:S03]  /*2d30*/  STS [R5], R0 ;  /* 0x0000000005007388 */ /* 0x0005e60000000800 */
[----:B------:R-:W-:Y:S05]  /*2d40*/  @P1 BRA `(.L_x_103) ;  /* 0x0000000000501947 */ /* 0x000fea0003800000 */
[----:B--2---:R-:W-:Y:S04]  /*2d50*/  LDS R0, [R5+0x40] ;  /* 0x0000400005007984 */ /* 0x004fe80000000800 */
        /* <DEDUP_REMOVED lines=19> */
.L_x_103:
[----:B------:R-:W-:Y:S05]  /*2e90*/  BSYNC.RECONVERGENT B0 ;  /* 0x0000000000007941 */ /* 0x000fea0003800200 */
.L_x_102:
        /* <DEDUP_REMOVED lines=25> */
.L_x_107:
        /* <DEDUP_REMOVED lines=44> */
.L_x_106:
        /* <DEDUP_REMOVED lines=24> */
.L_x_105:
[----:B------:R-:W-:Y:S05]  /*3470*/  BSYNC.RECONVERGENT B0 ;  /* 0x0000000000007941 */ /* 0x000fea0003800200 */
.L_x_104:
[----:B------:R-:W5:Y:S01]  /*3480*/  LDCU UR4, c[0x3][0x48] ;  /* 0x00c00900ff0477ac */ /* 0x000f620008000800 */
[----:B------:R-:W-:-:S04]  /*3490*/  UIADD3 UR6, UPT, UPT, UR8, UR6, URZ ;  /* 0x0000000608067290 */ /* 0x000fc8000fffe0ff */
[----:B-----5:R-:W-:-:S09]  /*34a0*/  UISETP.GE.U32.AND UP0, UPT, UR6, UR4, UPT ;  /* 0x000000040600728c */ /* 0x020fd2000bf06070 */
[----:B------:R-:W-:Y:S05]  /*34b0*/  BRA.U !UP0, `(.L_x_108) ;  /* 0xffffffe5089c7547 */ /* 0x000fea000b83ffff */
[----:B------:R-:W-:Y:S05]  /*34c0*/  EXIT ;  /* 0x000000000000794d */ /* 0x000fea0003800000 */
        .weak           $__internal_2_$__cuda_sm20_dsqrt_rn_f64_mediumpath_v1
        .type           $__internal_2_$__cuda_sm20_dsqrt_rn_f64_mediumpath_v1,@function
        .size           $__internal_2_$__cuda_sm20_dsqrt_rn_f64_mediumpath_v1,(.L_x_533 - $__internal_2_$__cuda_sm20_dsqrt_rn_f64_mediumpath_v1)
$__internal_2_$__cuda_sm20_dsqrt_rn_f64_mediumpath_v1:
        /* <DEDUP_REMOVED lines=11> */
.L_x_110:
        /* <DEDUP_REMOVED lines=24> */
.L_x_112:
[----:B------:R-:W-:-:S11]  /*3700*/  DADD R26, R24, R24 ;  /* 0x00000000181a7229 */ /* 0x000fd60000000018 */
.L_x_111:
[----:B------:R-:W-:Y:S05]  /*3710*/  BSYNC.RECONVERGENT B2 ;  /* 0x0000000000027941 */ /* 0x000fea0003800200 */
.L_x_109:
[----:B------:R-:W-:Y:S02]  /*3720*/  IMAD.MOV.U32 R24, RZ, RZ, R26 ;  /* 0x000000ffff187224 */ /* 0x000fe400078e001a */
[----:B------:R-:W-:Y:S02]  /*3730*/  IMAD.MOV.U32 R25, RZ, RZ, R27 ;  /* 0x000000ffff197224 */ /* 0x000fe400078e001b */
[----:B------:R-:W-:Y:S02]  /*3740*/  IMAD.MOV.U32 R26, RZ, RZ, R10 ;  /* 0x000000ffff1a7224 */ /* 0x000fe400078e000a */
[----:B------:R-:W-:-:S04]  /*3750*/  IMAD.MOV.U32 R27, RZ, RZ, 0x0 ;  /* 0x00000000ff1b7424 */ /* 0x000fc800078e00ff */
[----:B------:R-:W-:Y:S05]  /*3760*/  RET.REL.NODEC R26 `(_Z13doRandomStuffIfLj128EEvPT_S1_jmP17curandStateXORWOWS3_) ;  /* 0xffffffc81a247950 */ /* 0x000fea0003c3ffff */
.L_x_113:
        /* <DEDUP_REMOVED lines=9> */
.L_x_533:


//--------------------- .text._Z13doRandomStuffIfLj64EEvPT_S1_jmP17curandStateXORWOWS3_ --------------------------
	.section	.text._Z13doRandomStuffIfLj64EEvPT_S1_jmP17curandStateXORWOWS3_,"ax",@progbits
	.align	128
        .global         _Z13doRandomStuffIfLj64EEvPT_S1_jmP17curandStateXORWOWS3_
        .type           _Z13doRandomStuffIfLj64EEvPT_S1_jmP17curandStateXORWOWS3_,@function
        .size           _Z13doRandomStuffIfLj64EEvPT_S1_jmP17curandStateXORWOWS3_,(.L_x_534 - _Z13doRandomStuffIfLj64EEvPT_S1_jmP17curandStateXORWOWS3_)
        .other          _Z13doRandomStuffIfLj64EEvPT_S1_jmP17curandStateXORWOWS3_,@"STO_CUDA_ENTRY STV_DEFAULT"
_Z13doRandomStuffIfLj64EEvPT_S1_jmP17curandStateXORWOWS3_:
.text._Z13doRandomStuffIfLj64EEvPT_S1_jmP17curandStateXORWOWS3_:
        /* <DEDUP_REMOVED lines=17> */
.L_x_130:
        /* <DEDUP_REMOVED lines=17> */
.L_x_123:
        /* <DEDUP_REMOVED lines=125> */
.L_x_119:
[----:B------:R-:W-:Y:S01]  /*09f0*/  IMAD.MOV.U32 R18, RZ, RZ, 0x0 ;  /* 0x00000000ff127424 */ /* 0x000fe200078e00ff */
[----:B------:R-:W-:Y:S01]  /*0a00*/  LOP3.LUT P0, RZ, R15, 0x7fffffff, RZ, 0xc0, !PT ;  /* 0x7fffffff0fff7812 */ /* 0x000fe2000780c0ff */
[----:B------:R-:W-:-:S06]  /*0a10*/  IMAD.MOV.U32 R19, RZ, RZ, 0x7ff00000 ;  /* 0x7ff00000ff137424 */ /* 0x000fcc00078e00ff */
[----:B------:R-:W-:-:S10]  /*0a20*/  DFMA R18, R14, R18, +INF ;  /* 0x7ff000000e12742b */ /* 0x000fd40000000012 */
[----:B------:R-:W-:Y:S02]  /*0a30*/  FSEL R24, R18, RZ, P0 ;  /* 0x000000ff12187208 */ /* 0x000fe40000000000 */
[----:B------:R-:W-:-:S07]  /*0a40*/  FSEL R25, R19, -QNAN , P0 ;  /* 0xfff0000013197808 */ /* 0x000fce0000000000 */
.L_x_120:
[----:B------:R-:W-:Y:S05]  /*0a50*/  BSYNC.RECONVERGENT B1 ;  /* 0x0000000000017941 */ /* 0x000fea0003800200 */
.L_x_118:
        /* <DEDUP_REMOVED lines=88> */
[----:B---3-5:R-:W-:Y:S05]  /*0fe0*/  CALL.REL.NOINC `($__internal_3_$__cuda_sm20_dsqrt_rn_f64_mediumpath_v1) ;  /* 0x0000002400087944 */ /* 0x028fea0003c00000 */
[----:B------:R-:W-:Y:S02]  /*0ff0*/  IMAD.MOV.U32 R36, RZ, RZ, R24 ;  /* 0x000000ffff247224 */ /* 0x000fe400078e0018 */
[----:B------:R-:W-:-:S07]  /*1000*/  IMAD.MOV.U32 R37, RZ, RZ, R25 ;  /* 0x000000ffff257224 */ /* 0x000fce00078e0019 */
.L_x_122:
[----:B------:R-:W-:Y:S05]  /*1010*/  BSYNC.RECONVERGENT B1 ;  /* 0x0000000000017941 */ /* 0x000fea0003800200 */
.L_x_121:
        /* <DEDUP_REMOVED lines=13> */
.L_x_117:
[----:B------:R-:W-:Y:S05]  /*10f0*/  BSYNC.RECONVERGENT B0 ;  /* 0x0000000000007941 */ /* 0x000fea0003800200 */
.L_x_116:
        /* <DEDUP_REMOVED lines=10> */
.L_x_115:
[----:B------:R-:W-:Y:S05]  /*11a0*/  WARPSYNC.ALL ;  /* 0x0000000000007948 */ /* 0x000fea0003800000 */
[----:B------:R-:W-:Y:S01]  /*11b0*/  BAR.SYNC.DEFER_BLOCKING 0x0 ;  /* 0x0000000000007b1d */ /* 0x000fe20000010000 */
[C---:B------:R-:W-:Y:S02]  /*11c0*/  ISETP.GT.U32.AND P1, PT, R13.reuse, 0x1f, PT ;  /* 0x0000001f0d00780c */ /* 0x040fe40003f24070 */
[----:B------:R-:W-:-:S03]  /*11d0*/  ISETP.NE.AND P0, PT, R13, RZ, PT ;  /* 0x000000ff0d00720c */ /* 0x000fc60003f05270 */
[----:B------:R-:W-:Y:S01]  /*11e0*/  BSSY.RECONVERGENT B0, `(.L_x_124) ;  /* 0x0000022000007945 */ /* 0x000fe20003800200 */
        /* <DEDUP_REMOVED lines=33> */
.L_x_125:
[----:B------:R-:W-:Y:S05]  /*1400*/  BSYNC.RECONVERGENT B0 ;  /* 0x0000000000007941 */ /* 0x000fea0003800200 */
.L_x_124:
[----:B------:R-:W-:Y:S04]  /*1410*/  BSSY.RECONVERGENT B0, `(.L_x_126) ;  /* 0x0000059000007945 */ /* 0x000fe80003800200 */
[----:B------:R-:W-:Y:S05]  /*1420*/  @P0 BRA `(.L_x_127) ;  /* 0x00000004005c0947 */ /* 0x000fea0003800000 */
[----:B------:R-:W5:Y:S01]  /*1430*/  S2UR UR5, SR_CgaCtaId ;  /* 0x00000000000579c3 */ /* 0x000f620000008800 */
[----:B------:R-:W-:Y:S02]  /*1440*/  UMOV UR4, 0x400 ;  /* 0x0000040000047882 */ /* 0x000fe40000000000 */
[----:B-----5:R-:W-:-:S09]  /*1450*/  ULEA UR4, UR5, UR4, 0x18 ;  /* 0x0000000405047291 */ /* 0x020fd2000f8ec0ff */
[----:B------:R-:W5:Y:S02]  /*1460*/  LDS R9, [UR4] ;  /* 0x00000004ff097984 */ /* 0x000f640008000800 */
[C---:B-----5:R-:W-:Y:S01]  /*1470*/  FMUL R0, R9.reuse, 0.63661974668502807617 ;  /* 0x3f22f98309007820 */ /* 0x060fe20000400000 */
        /* <DEDUP_REMOVED lines=16> */
.L_x_129:
        /* <DEDUP_REMOVED lines=41> */
.L_x_128:
        /* <DEDUP_REMOVED lines=25> */
.L_x_127:
[----:B------:R-:W-:Y:S05]  /*19a0*/  BSYNC.RECONVERGENT B0 ;  /* 0x0000000000007941 */ /* 0x000fea0003800200 */
.L_x_126:
[----:B------:R-:W5:Y:S02]  /*19b0*/  LDCU UR4, c[0x0][0x370] ;  /* 0x00006e00ff0477ac */ /* 0x000f640008000800 */
[----:B-----5:R-:W-:-:S04]  /*19c0*/  UIADD3 UR7, UPT, UPT, UR4, UR7, URZ ;  /* 0x0000000704077290 */ /* 0x020fc8000fffe0ff */
[----:B------:R-:W-:-:S09]  /*19d0*/  UISETP.GE.U32.AND UP0, UPT, UR7, UR6, UPT ;  /* 0x000000060700728c */ /* 0x000fd2000bf06070 */
[----:B------:R-:W-:Y:S05]  /*19e0*/  BRA.U !UP0, `(.L_x_130) ;  /* 0xffffffe508c87547 */ /* 0x000fea000b83ffff */
.L_x_114:
        /* <DEDUP_REMOVED lines=14> */
.L_x_146:
        /* <DEDUP_REMOVED lines=17> */
.L_x_139:
        /* <DEDUP_REMOVED lines=125> */
.L_x_135:
[----:B------:R-:W-:Y:S01]  /*23b0*/  IMAD.MOV.U32 R20, RZ, RZ, 0x0 ;  /* 0x00000000ff147424 */ /* 0x000fe200078e00ff */
[----:B------:R-:W-:Y:S01]  /*23c0*/  LOP3.LUT P0, RZ, R19, 0x7fffffff, RZ, 0xc0, !PT ;  /* 0x7fffffff13ff7812 */ /* 0x000fe2000780c0ff */
[----:B------:R-:W-:-:S06]  /*23d0*/  IMAD.MOV.U32 R21, RZ, RZ, 0x7ff00000 ;  /* 0x7ff00000ff157424 */ /* 0x000fcc00078e00ff */
[----:B------:R-:W-:-:S10]  /*23e0*/  DFMA R20, R18, R20, +INF ;  /* 0x7ff000001214742b */ /* 0x000fd40000000014 */
[----:B------:R-:W-:Y:S02]  /*23f0*/  FSEL R24, R20, RZ, P0 ;  /* 0x000000ff14187208 */ /* 0x000fe40000000000 */
[----:B------:R-:W-:-:S07]  /*2400*/  FSEL R25, R21, -QNAN , P0 ;  /* 0xfff0000015197808 */ /* 0x000fce0000000000 */
.L_x_136:
[----:B------:R-:W-:Y:S05]  /*2410*/  BSYNC.RECONVERGENT B1 ;  /* 0x0000000000017941 */ /* 0x000fea0003800200 */
.L_x_134:
        /* <DEDUP_REMOVED lines=88> */
[----:B-----5:R-:W-:Y:S05]  /*29a0*/  CALL.REL.NOINC `($__internal_3_$__cuda_sm20_dsqrt_rn_f64_mediumpath_v1) ;  /* 0x0000000800987944 */ /* 0x020fea0003c00000 */
[----:B------:R-:W-:Y:S02]  /*29b0*/  IMAD.MOV.U32 R36, RZ, RZ, R24 ;  /* 0x000000ffff247224 */ /* 0x000fe400078e0018 */
[----:B------:R-:W-:-:S07]  /*29c0*/  IMAD.MOV.U32 R37, RZ, RZ, R25 ;  /* 0x000000ffff257224 */ /* 0x000fce00078e0019 */
.L_x_138:
[----:B------:R-:W-:Y:S05]  /*29d0*/  BSYNC.RECONVERGENT B1 ;  /* 0x0000000000017941 */ /* 0x000fea0003800200 */
.L_x_137:
        /* <DEDUP_REMOVED lines=14> */
.L_x_133:
[----:B------:R-:W-:Y:S05]  /*2ac0*/  BSYNC.RECONVERGENT B0 ;  /* 0x0000000000007941 */ /* 0x000fea0003800200 */
.L_x_132:
        /* <DEDUP_REMOVED lines=10> */
.L_x_131:
        /* <DEDUP_REMOVED lines=22> */
[----:B------:R-:W-:Y:S04]  /*2cd0*/  LDS R2, [R5+0x20] ;  /* 0x0000200005027984 */ /* 0x000fe80000000800 */
[----:B------:R-:W2:Y:S02]  /*2ce0*/  LDS R3, [R5] ;  /* 0x0000000005037984 */ /* 0x000ea40000000800 */
[----:B--2---:R-:W-:-:S05]  /*2cf0*/  FADD R2, R2, R3 ;  /* 0x0000000302027221 */ /* 0x004fca0000000000 */
[----:B------:R-:W-:Y:S04]  /*2d00*/  STS [R5], R2 ;  /* 0x0000000205007388 */ /* 0x000fe80000000800 */
[----:B------:R-:W-:Y:S04]  /*2d10*/  LDS R3, [R5+0x10] ;  /* 0x0000100005037984 */ /* 0x000fe80000000800 */
[----:B-1----:R-:W1:Y:S02]  /*2d20*/  LDS R4, [R5] ;  /* 0x0000000005047984 */ /* 0x002e640000000800 */
        /* <DEDUP_REMOVED lines=10> */
.L_x_141:
[----:B------:R-:W-:Y:S05]  /*2dd0*/  BSYNC.RECONVERGENT B0 ;  /* 0x0000000000007941 */ /* 0x000fea0003800200 */
.L_x_140:
        /* <DEDUP_REMOVED lines=25> */
.L_x_145:
        /* <DEDUP_REMOVED lines=44> */
.L_x_144:
        /* <DEDUP_REMOVED lines=24> */
.L_x_143:
[----:B------:R-:W-:Y:S05]  /*33b0*/  BSYNC.RECONVERGENT B0 ;  /* 0x0000000000007941 */ /* 0x000fea0003800200 */
.L_x_142:
[----:B------:R-:W5:Y:S01]  /*33c0*/  LDCU UR4, c[0x3][0x48] ;  /* 0x00c00900ff0477ac */ /* 0x000f620008000800 */
[----:B------:R-:W-:-:S04]  /*33d0*/  UIADD3 UR6, UPT, UPT, UR8, UR6, URZ ;  /* 0x0000000608067290 */ /* 0x000fc8000fffe0ff */
[----:B-----5:R-:W-:-:S09]  /*33e0*/  UISETP.GE.U32.AND UP0, UPT, UR6, UR4, UPT ;  /* 0x000000040600728c */ /* 0x020fd2000bf06070 */
[----:B------:R-:W-:Y:S05]  /*33f0*/  BRA.U !UP0, `(.L_x_146) ;  /* 0xffffffe508b47547 */ /* 0x000fea000b83ffff */
[----:B------:R-:W-:Y:S05]  /*3400*/  EXIT ;  /* 0x000000000000794d */ /* 0x000fea0003800000 */
        .weak           $__internal_3_$__cuda_sm20_dsqrt_rn_f64_mediumpath_v1
        .type           $__internal_3_$__cuda_sm20_dsqrt_rn_f64_mediumpath_v1,@function
        .size           $__internal_3_$__cuda_sm20_dsqrt_rn_f64_mediumpath_v1,(.L_x_534 - $__internal_3_$__cuda_sm20_dsqrt_rn_f64_mediumpath_v1)
$__internal_3_$__cuda_sm20_dsqrt_rn_f64_mediumpath_v1:
        /* <DEDUP_REMOVED lines=11> */
.L_x_148:
        /* <DEDUP_REMOVED lines=24> */
.L_x_150:
[----:B------:R-:W-:-:S11]  /*3640*/  DADD R26, R24, R24 ;  /* 0x00000000181a7229 */ /* 0x000fd60000000018 */
.L_x_149:
[----:B------:R-:W-:Y:S05]  /*3650*/  BSYNC.RECONVERGENT B2 ;  /* 0x0000000000027941 */ /* 0x000fea0003800200 */
.L_x_147:
[----:B------:R-:W-:Y:S02]  /*3660*/  IMAD.MOV.U32 R24, RZ, RZ, R26 ;  /* 0x000000ffff187224 */ /* 0x000fe400078e001a */
[----:B------:R-:W-:Y:S02]  /*3670*/  IMAD.MOV.U32 R25, RZ, RZ, R27 ;  /* 0x000000ffff197224 */ /* 0x000fe400078e001b */
[----:B------:R-:W-:Y:S02]  /*3680*/  IMAD.MOV.U32 R26, RZ, RZ, R10 ;  /* 0x000000ffff1a7224 */ /* 0x000fe400078e000a */
[----:B------:R-:W-:-:S04]  /*3690*/  IMAD.MOV.U32 R27, RZ, RZ, 0x0 ;  /* 0x00000000ff1b7424 */ /* 0x000fc800078e00ff */
[----:B------:R-:W-:Y:S05]  /*36a0*/  RET.REL.NODEC R26 `(_Z13doRandomStuffIfLj64EEvPT_S1_jmP17curandStateXORWOWS3_) ;  /* 0xffffffc81a547950 */ /* 0x000fea0003c3ffff */
.L_x_151:
        /* <DEDUP_REMOVED lines=13> */
.L_x_534:


//--------------------- .text._Z13doRandomStuffIfLj32EEvPT_S1_jmP17curandStateXORWOWS3_ --------------------------
	.section	.text._Z13doRandomStuffIfLj32EEvPT_S1_jmP17curandStateXORWOWS3_,"ax",@progbits
	.align	128
        .global         _Z13doRandomStuffIfLj32EEvPT_S1_jmP17curandStateXORWOWS3_
        .type           _Z13doRandomStuffIfLj32EEvPT_S1_jmP17curandStateXORWOWS3_,@function
        .size           _Z13doRandomStuffIfLj32EEvPT_S1_jmP17curandStateXORWOWS3_,(.L_x_535 - _Z13doRandomStuffIfLj32EEvPT_S1_jmP17curandStateXORWOWS3_)
        .other          _Z13doRandomStuffIfLj32EEvPT_S1_jmP17curandStateXORWOWS3_,@"STO_CUDA_ENTRY STV_DEFAULT"
_Z13doRandomStuffIfLj32EEvPT_S1_jmP17curandStateXORWOWS3_:
.text._Z13doRandomStuffIfLj32EEvPT_S1_jmP17curandStateXORWOWS3_:
[----:B------:R-:W0:Y:S08]  /*0000*/  LDC R1, c[0x0][0x37c] ;  /* 0x0000df00ff017b82 */ /* 0x000e300000000800 */
[----:B------:R-:W1:Y:S01]  /*0010*/  S2UR UR7, SR_CTAID.X ;  /* 0x00000000000779c3 */ /* 0x000e620000002500 */
[----:B------:R-:W2:Y:S01]  /*0020*/  LDCU UR4, c[0x3][0x48] ;  /* 0x00c00900ff0477ac */ /* 0x000ea20008000800 */
[----:B0-----:R-:W-:Y:S01]  /*0030*/  VIADD R1, R1, 0xffffffe0 ;  /* 0xffffffe001017836 */ /* 0x001fe20000000000 */
[----:B------:R-:W0:Y:S01]  /*0040*/  LDCU.64 UR8, c[0x0][0x358] ;  /* 0x00006b00ff0877ac */ /* 0x000e220008000a00 */
[----:B------:R-:W3:Y:S01]  /*0050*/  LDCU UR10, c[0x0][0x390] ;  /* 0x00007200ff0a77ac */ /* 0x000ee20008000800 */
[----:B--2---:R-:W-:-:S04]  /*0060*/  USHF.R.U32.HI UR4, URZ, 0x1, UR4 ;  /* 0x00000001ff047899 */ /* 0x004fc80008011604 */
[----:B-1----:R-:W-:-:S09]  /*0070*/  UISETP.GE.U32.AND UP0, UPT, UR7, UR4, UPT ;  /* 0x000000040700728c */ /* 0x002fd2000bf06070 */
[----:B------:R-:W-:Y:S05]  /*0080*/  BRA.U UP0, `(.L_x_152) ;  /* 0x00000019004c7547 */ /* 0x000fea000b800000 */
[----:B------:R-:W1:Y:S01]  /*0090*/  S2R R13, SR_TID.X ;  /* 0x00000000000d7919 */ /* 0x000e620000002100 */
[----:B------:R-:W2:Y:S01]  /*00a0*/  S2UR UR6, SR_CgaCtaId ;  /* 0x00000000000679c3 */ /* 0x000ea20000008800 */
[----:B------:R-:W4:Y:S01]  /*00b0*/  LDCU UR13, c[0x3][0x4c] ;  /* 0x00c00980ff0d77ac */ /* 0x000f220008000800 */
[----:B------:R-:W-:Y:S01]  /*00c0*/  BSSY B0, `(.L_x_152) ;  /* 0x000018f000007945 */ /* 0x000fe20003800000 */
[----:B------:R-:W-:Y:S01]  /*00d0*/  IMAD.U32 R12, RZ, RZ, UR7 ;  /* 0x00000007ff0c7e24 */ /* 0x000fe2000f8e00ff */
[----:B------:R-:W-:Y:S01]  /*00e0*/  UMOV UR5, 0x400 ;  /* 0x0000040000057882 */ /* 0x000fe20000000000 */
[----:B------:R-:W0:Y:S01]  /*00f0*/  LDCU UR11, c[0x0][0x360] ;  /* 0x00006c00ff0b77ac */ /* 0x000e220008000800 */
[----:B------:R-:W0:Y:S01]  /*0100*/  LDCU UR12, c[0x0][0x390] ;  /* 0x00007200ff0c77ac */ /* 0x000e220008000800 */
[----:B----4-:R-:W4:Y:S01]  /*0110*/  F2F.F64.F32 R24, UR13 ;  /* 0x0000000d00187d10 */ /* 0x010f220008201800 */
[----:B--2---:R-:W-:-:S06]  /*0120*/  ULEA UR5, UR6, UR5, 0x18 ;  /* 0x0000000506057291 */ /* 0x004fcc000f8ec0ff */
[----:B01----:R-:W-:-:S07]  /*0130*/  LEA R11, R13, UR5, 0x2 ;  /* 0x000000050d0b7c11 */ /* 0x003fce000f8e10ff */
.L_x_170:
[----:B01----:R-:W0:Y:S01]  /*0140*/  LDC.64 R18, c[0x0][0x3a0] ;  /* 0x0000e800ff127b82 */ /* 0x003e220000000a00 */
[----:B---3--:R-:W-:-:S04]  /*0150*/  IMAD R3, R12, UR11, R13 ;  /* 0x0000000b0c037c24 */ /* 0x008fc8000f8e020d */
[----:B0-----:R-:W-:-:S05]  /*0160*/  IMAD.WIDE.U32 R18, R3, 0x30, R18 ;  /* 0x0000003003127825 */ /* 0x001fca00078e0012 */
[----:B------:R0:W5:Y:S04]  /*0170*/  LDG.E R10, desc[UR8][R18.64+0x20] ;  /* 0x00002008120a7981 */ /* 0x000168000c1e1900 */
[----:B------:R0:W5:Y:S04]  /*0180*/  LDG.E.64 R16, desc[UR8][R18.64+0x28] ;  /* 0x0000280812107981 */ /* 0x000168000c1e1b00 */
[----:B------:R0:W5:Y:S04]  /*0190*/  LDG.E.64 R6, desc[UR8][R18.64] ;  /* 0x0000000812067981 */ /* 0x000168000c1e1b00 */
[----:B------:R0:W5:Y:S04]  /*01a0*/  LDG.E.64 R20, desc[UR8][R18.64+0x8] ;  /* 0x0000080812147981 */ /* 0x000168000c1e1b00 */
[----:B------:R0:W5:Y:S04]  /*01b0*/  LDG.E.64 R4, desc[UR8][R18.64+0x10] ;  /* 0x0000100812047981 */ /* 0x000168000c1e1b00 */
[----:B------:R0:W5:Y:S01]  /*01c0*/  LDG.E.64 R2, desc[UR8][R18.64+0x18] ;  /* 0x0000180812027981 */ /* 0x000162000c1e1b00 */
[----:B------:R-:W-:Y:S05]  /*01d0*/  YIELD ;  /* 0x0000000000007946 */ /* 0x000fea0003800000 */
[----:B------:R-:W1:Y:S01]  /*01e0*/  LDCU UR5, c[0x0][0x390] ;  /* 0x00007200ff0577ac */ /* 0x000e620008000800 */
[----:B------:R0:W-:Y:S01]  /*01f0*/  STS [R11], RZ ;  /* 0x000000ff0b007388 */ /* 0x0001e20000000800 */
[----:B------:R-:W-:Y:S01]  /*0200*/  BSSY B1, `(.L_x_153) ;  /* 0x00000fd000017945 */ /* 0x000fe20003800000 */
[----:B-1----:R-:W-:-:S13]  /*0210*/  ISETP.GE.U32.AND P0, PT, R13, UR5, PT ;  /* 0x000000050d007c0c */ /* 0x002fda000bf06070 */
[----:B0-2---:R-:W-:Y:S05]  /*0220*/  @P0 BRA `(.L_x_154) ;  /* 0x0000000c00e80947 */ /* 0x005fea0003800000 */
[----:B-----5:R-:W-:Y:S02]  /*0230*/  IMAD.MOV.U32 R9, RZ, RZ, R5 ;  /* 0x000000ffff097224 */ /* 0x020fe400078e0005 */
[----:B------:R-:W-:-:S07]  /*0240*/  IMAD.MOV.U32 R8, RZ, RZ, R13 ;  /* 0x000000ffff087224 */ /* 0x000fce00078e000d */
.L_x_162:
        /* <DEDUP_REMOVED lines=12> */
[----:B------:R-:W-:Y:S01]  /*0310*/  IMAD.MOV.U32 R22, RZ, RZ, 0x0 ;  /* 0x00000000ff167424 */ /* 0x000fe200078e00ff */
[----:B------:R-:W-:Y:S01]  /*0320*/  SHF.L.U32 R16, R9, 0x4, RZ ;  /* 0x0000000409107819 */ /* 0x000fe200000006ff */
[----:B------:R-:W-:Y:S01]  /*0330*/  IMAD.MOV.U32 R23, RZ, RZ, 0x3ca00000 ;  /* 0x3ca00000ff177424 */ /* 0x000fe200078e00ff */
[----:B------:R-:W-:Y:S01]  /*0340*/  LOP3.LUT R14, R14, R7, RZ, 0x3c, !PT ;  /* 0x000000070e0e7212 */ /* 0x000fe200078e3cff */
[----:B------:R-:W-:Y:S01]  /*0350*/  BSSY.RECONVERGENT B3, `(.L_x_157) ;  /* 0x0000073000037945 */ /* 0x000fe20003800200 */
[----:B------:R-:W-:-:S03]  /*0360*/  SHF.R.U32.HI R5, RZ, 0x2, R20 ;  /* 0x00000002ff057819 */ /* 0x000fc60000011614 */
[----:B------:R-:W-:Y:S01]  /*0370*/  IMAD.SHL.U32 R3, R14, 0x2, RZ ;  /* 0x000000020e037824 */ /* 0x000fe200078e00ff */
[----:B------:R-:W-:-:S04]  /*0380*/  LOP3.LUT R5, R5, R20, RZ, 0x3c, !PT ;  /* 0x0000001405057212 */ /* 0x000fc800078e3cff */
[----:B------:R-:W-:Y:S02]  /*0390*/  LOP3.LUT R3, R9, R16, R3, 0x96, !PT ;  /* 0x0000001009037212 */ /* 0x000fe400078e9603 */
[----:B------:R-:W-:Y:S02]  /*03a0*/  SHF.R.U32.HI R16, RZ, 0x2, R21 ;  /* 0x00000002ff107819 */ /* 0x000fe40000011615 */
[----:B------:R-:W-:Y:S01]  /*03b0*/  LOP3.LUT R7, R3, R14, RZ, 0x3c, !PT ;  /* 0x0000000e03077212 */ /* 0x000fe200078e3cff */
[----:B------:R-:W-:Y:S01]  /*03c0*/  IMAD.SHL.U32 R3, R5, 0x2, RZ ;  /* 0x0000000205037824 */ /* 0x000fe200078e00ff */
[----:B------:R-:W-:Y:S02]  /*03d0*/  LOP3.LUT R16, R16, R21, RZ, 0x3c, !PT ;  /* 0x0000001510107212 */ /* 0x000fe400078e3cff */
[----:B------:R-:W-:Y:S01]  /*03e0*/  SHF.R.U32.HI R21, RZ, 0x2, R4 ;  /* 0x00000002ff157819 */ /* 0x000fe20000011604 */
[----:B------:R-:W-:Y:S02]  /*03f0*/  IMAD.SHL.U32 R14, R7, 0x10, RZ ;  /* 0x00000010070e7824 */ /* 0x000fe400078e00ff */
[----:B------:R-:W-:Y:S01]  /*0400*/  IMAD.SHL.U32 R17, R16, 0x2, RZ ;  /* 0x0000000210117824 */ /* 0x000fe200078e00ff */
[----:B------:R-:W-:-:S02]  /*0410*/  LOP3.LUT R21, R21, R4, RZ, 0x3c, !PT ;  /* 0x0000000415157212 */ /* 0x000fc400078e3cff */
        /* <DEDUP_REMOVED lines=8> */
[----:B------:R-:W-:Y:S02]  /*04a0*/  LOP3.LUT R16, R16, R17, R5, 0x96, !PT ;  /* 0x0000001110107212 */ /* 0x000fe400078e9605 */
[----:B------:R-:W-:Y:S02]  /*04b0*/  SHF.L.U32 R5, R21, 0x1, RZ ;  /* 0x0000000115057819 */ /* 0x000fe400000006ff */
[----:B------:R-:W-:-:S05]  /*04c0*/  LOP3.LUT R4, R16, R3, RZ, 0x3c, !PT ;  /* 0x0000000310047212 */ /* 0x000fca00078e3cff */
[----:B------:R-:W-:Y:S01]  /*04d0*/  IMAD.SHL.U32 R16, R4, 0x10, RZ ;  /* 0x0000001004107824 */ /* 0x000fe200078e00ff */
[----:B0-----:R-:W-:-:S04]  /*04e0*/  DFMA R32, R32, R22, 5.5511151231257827021e-17 ;  /* 0x3c9000002020742b */ /* 0x001fc80000000016 */
[----:B------:R-:W-:Y:S02]  /*04f0*/  LOP3.LUT R5, R21, R5, R16, 0x96, !PT ;  /* 0x0000000515057212 */ /* 0x000fe400078e9610 */
[C---:B------:R-:W-:Y:S01]  /*0500*/  IADD3 R21, PT, PT, R6.reuse, 0x10974f, R4 ;  /* 0x0010974f06157810 */ /* 0x040fe20007ffe004 */
[----:B------:R-:W-:Y:S01]  /*0510*/  VIADD R6, R6, 0x161f14 ;  /* 0x00161f1406067836 */ /* 0x000fe20000000000 */
[----:B------:R-:W-:Y:S02]  /*0520*/  LOP3.LUT R5, R5, R4, RZ, 0x3c, !PT ;  /* 0x0000000405057212 */ /* 0x000fe400078e3cff */
[----:B------:R-:W-:Y:S01]  /*0530*/  ISETP.GT.AND P0, PT, R33, 0xfffff, PT ;  /* 0x000fffff2100780c */ /* 0x000fe20003f04270 */
[----:B------:R-:W-:Y:S01]  /*0540*/  IMAD.MOV.U32 R14, RZ, RZ, R32 ;  /* 0x000000ffff0e7224 */ /* 0x000fe200078e0020 */
[----:B------:R-:W-:Y:S01]  /*0550*/  MOV R26, R32 ;  /* 0x00000020001a7202 */ /* 0x000fe20000000f00 */
[----:B------:R-:W-:Y:S02]  /*0560*/  IMAD.MOV.U32 R15, RZ, RZ, R33 ;  /* 0x000000ffff0f7224 */ /* 0x000fe400078e0021 */
[----:B------:R-:W-:-:S02]  /*0570*/  IMAD.IADD R16, R5, 0x1, R6 ;  /* 0x0000000105107824 */ /* 0x000fc400078e0206 */
[----:B------:R-:W-:Y:S02]  /*0580*/  IMAD.MOV.U32 R32, RZ, RZ, -0x3ff ;  /* 0xfffffc01ff207424 */ /* 0x000fe400078e00ff */
[----:B------:R-:W-:-:S04]  /*0590*/  IMAD.WIDE.U32 R16, R16, 0x200000, RZ ;  /* 0x0020000010107825 */ /* 0x000fc800078e00ff */
[----:B------:R-:W-:Y:S01]  /*05a0*/  @!P0 DMUL R14, R14, 1.80143985094819840000e+16 ;  /* 0x435000000e0e8828 */ /* 0x000fe20000000000 */
[----:B------:R-:W-:Y:S01]  /*05b0*/  LOP3.LUT R16, R16, R21, RZ, 0x3c, !PT ;  /* 0x0000001510107212 */ /* 0x000fe200078e3cff */
[----:B------:R-:W-:-:S05]  /*05c0*/  @!P0 IMAD.MOV.U32 R32, RZ, RZ, -0x435 ;  /* 0xfffffbcbff208424 */ /* 0x000fca00078e00ff */
[----:B------:R-:W0:Y:S03]  /*05d0*/  I2F.F64.U64 R16, R16 ;  /* 0x0000001000107312 */ /* 0x000e260000301800 */
[----:B------:R-:W-:Y:S02]  /*05e0*/  @!P0 IMAD.MOV.U32 R33, RZ, RZ, R15 ;  /* 0x000000ffff218224 */ /* 0x000fe400078e000f */
[----:B------:R-:W-:Y:S02]  /*05f0*/  @!P0 IMAD.MOV.U32 R26, RZ, RZ, R14 ;  /* 0x000000ffff1a8224 */ /* 0x000fe400078e000e */
[----:B------:R-:W-:-:S05]  /*0600*/  VIADD R20, R33, 0xffffffff ;  /* 0xffffffff21147836 */ /* 0x000fca0000000000 */
[----:B------:R-:W-:Y:S01]  /*0610*/  ISETP.GT.U32.AND P1, PT, R20, 0x7feffffe, PT ;  /* 0x7feffffe1400780c */ /* 0x000fe20003f24070 */
[----:B0-----:R-:W-:-:S12]  /*0620*/  DFMA R22, R16, 2.2204460492503130808e-16, R22 ;  /* 0x3cb000001016782b */ /* 0x001fd80000000016 */
[----:B------:R-:W-:Y:S05]  /*0630*/  @P1 BRA `(.L_x_158) ;  /* 0x0000000000f81947 */ /* 0x000fea0003800000 */
[C---:B------:R-:W-:Y:S01]  /*0640*/  LOP3.LUT R14, R33.reuse, 0xfffff, RZ, 0xc0, !PT ;  /* 0x000fffff210e7812 */ /* 0x040fe200078ec0ff */
[----:B------:R-:W-:Y:S01]  /*0650*/  IMAD.MOV.U32 R20, RZ, RZ, RZ ;  /* 0x000000ffff147224 */ /* 0x000fe200078e00ff */
[----:B------:R-:W-:Y:S01]  /*0660*/  MOV R29, 0x3ed0ee25 ;  /* 0x3ed0ee25001d7802 */ /* 0x000fe20000000f00 */
[----:B------:R-:W-:Y:S01]  /*0670*/  IMAD.MOV.U32 R28, RZ, RZ, -0x748574fc ;  /* 0x8b7a8b04ff1c7424 */ /* 0x000fe200078e00ff */
[----:B------:R-:W-:Y:S01]  /*0680*/  LOP3.LUT R27, R14, 0x3ff00000, RZ, 0xfc, !PT ;  /* 0x3ff000000e1b7812 */ /* 0x000fe200078efcff */
[----:B------:R-:W-:Y:S01]  /*0690*/  UMOV UR14, 0x3ae80f1e ;  /* 0x3ae80f1e000e7882 */ /* 0x000fe20000000000 */
[----:B------:R-:W-:Y:S01]  /*06a0*/  UMOV UR15, 0x3eb1380b ;  /* 0x3eb1380b000f7882 */ /* 0x000fe20000000000 */
[----:B------:R-:W-:Y:S02]  /*06b0*/  LEA.HI R32, R33, R32, RZ, 0xc ;  /* 0x0000002021207211 */ /* 0x000fe400078f60ff */
[----:B------:R-:W-:-:S13]  /*06c0*/  ISETP.GE.U32.AND P0, PT, R27, 0x3ff6a09f, PT ;  /* 0x3ff6a09f1b00780c */ /* 0x000fda0003f06070 */
[----:B------:R-:W-:Y:S02]  /*06d0*/  @P0 VIADD R15, R27, 0xfff00000 ;  /* 0xfff000001b0f0836 */ /* 0x000fe40000000000 */
[----:B------:R-:W-:Y:S02]  /*06e0*/  @P0 VIADD R32, R32, 0x1 ;  /* 0x0000000120200836 */ /* 0x000fe40000000000 */
[----:B------:R-:W-:-:S06]  /*06f0*/  @P0 IMAD.MOV.U32 R27, RZ, RZ, R15 ;  /* 0x000000ffff1b0224 */ /* 0x000fcc00078e000f */
[C---:B------:R-:W-:Y:S02]  /*0700*/  DADD R30, R26.reuse, 1 ;  /* 0x3ff000001a1e7429 */ /* 0x040fe40000000000 */
[----:B------:R-:W-:-:S04]  /*0710*/  DADD R26, R26, -1 ;  /* 0xbff000001a1a7429 */ /* 0x000fc80000000000 */
[----:B------:R-:W0:Y:S02]  /*0720*/  MUFU.RCP64H R21, R31 ;  /* 0x0000001f00157308 */ /* 0x000e240000001800 */
[----:B0-----:R-:W-:-:S08]  /*0730*/  DFMA R14, -R30, R20, 1 ;  /* 0x3ff000001e0e742b */ /* 0x001fd00000000114 */
[----:B------:R-:W-:-:S08]  /*0740*/  DFMA R14, R14, R14, R14 ;  /* 0x0000000e0e0e722b */ /* 0x000fd0000000000e */
[----:B------:R-:W-:-:S08]  /*0750*/  DFMA R20, R20, R14, R20 ;  /* 0x0000000e1414722b */ /* 0x000fd00000000014 */
        /* <DEDUP_REMOVED lines=8> */
[----:B------:R-:W-:-:S06]  /*07e0*/  UMOV UR15, 0x3f1745cb ;  /* 0x3f1745cb000f7882 */ /* 0x000fcc0000000000 */
[----:B------:R-:W-:Y:S01]  /*07f0*/  DFMA R30, R14, R28, UR14 ;  /* 0x0000000e0e1e7e2b */ /* 0x000fe2000800001c */
[----:B------:R-:W-:Y:S01]  /*0800*/  UMOV UR14, 0x2d1b5154 ;  /* 0x2d1b5154000e7882 */ /* 0x000fe20000000000 */
[----:B------:R-:W-:Y:S01]  /*0810*/  DADD R28, R26, -R16 ;  /* 0x000000001a1c7229 */ /* 0x000fe20000000810 */
[----:B------:R-:W-:-:S05]  /*0820*/  UMOV UR15, 0x3f3c71c7 ;  /* 0x3f3c71c7000f7882 */ /* 0x000fca0000000000 */
[----:B------:R-:W-:Y:S01]  /*0830*/  DFMA R30, R14, R30, UR14 ;  /* 0x0000000e0e1e7e2b */ /* 0x000fe2000800001e */
[----:B------:R-:W-:Y:S01]  /*0840*/  UMOV UR14, 0x923be72d ;  /* 0x923be72d000e7882 */ /* 0x000fe20000000000 */
[----:B------:R-:W-:Y:S01]  /*0850*/  DADD R28, R28, R28 ;  /* 0x000000001c1c7229 */ /* 0x000fe2000000001c */
[----:B------:R-:W-:-:S05]  /*0860*/  UMOV UR15, 0x3f624924 ;  /* 0x3f624924000f7882 */ /* 0x000fca0000000000 */
[----:B------:R-:W-:Y:S01]  /*0870*/  DFMA R30, R14, R30, UR14 ;  /* 0x0000000e0e1e7e2b */ /* 0x000fe2000800001e */
[----:B------:R-:W-:Y:S01]  /*0880*/  UMOV UR14, 0x9999a3c4 ;  /* 0x9999a3c4000e7882 */ /* 0x000fe20000000000 */
[----:B------:R-:W-:Y:S01]  /*0890*/  DFMA R28, R26, -R16, R28 ;  /* 0x800000101a1c722b */ /* 0x000fe2000000001c */
[----:B------:R-:W-:Y:S01]  /*08a0*/  UMOV UR15, 0x3f899999 ;  /* 0x3f899999000f7882 */ /* 0x000fe20000000000 */
[----:B------:R-:W-:Y:S01]  /*08b0*/  LOP3.LUT R26, R32, 0x80000000, RZ, 0x3c, !PT ;  /* 0x80000000201a7812 */ /* 0x000fe200078e3cff */
[----:B------:R-:W-:-:S03]  /*08c0*/  IMAD.MOV.U32 R27, RZ, RZ, 0x43300000 ;  /* 0x43300000ff1b7424 */ /* 0x000fc600078e00ff */
[----:B------:R-:W-:Y:S01]  /*08d0*/  DFMA R30, R14, R30, UR14 ;  /* 0x0000000e0e1e7e2b */ /* 0x000fe2000800001e */
[----:B------:R-:W-:Y:S01]  /*08e0*/  UMOV UR14, 0x80000000 ;  /* 0x80000000000e7882 */ /* 0x000fe20000000000 */
[----:B------:R-:W-:Y:S01]  /*08f0*/  UMOV UR15, 0x43300000 ;  /* 0x43300000000f7882 */ /* 0x000fe20000000000 */
[----:B------:R-:W-:Y:S02]  /*0900*/  DMUL R28, R20, R28 ;  /* 0x0000001c141c7228 */ /* 0x000fe40000000000 */
        /* <DEDUP_REMOVED lines=17> */
.L_x_158:
[----:B------:R-:W-:Y:S01]  /*0a20*/  IMAD.MOV.U32 R16, RZ, RZ, 0x0 ;  /* 0x00000000ff107424 */ /* 0x000fe200078e00ff */
[----:B------:R-:W-:Y:S01]  /*0a30*/  LOP3.LUT P0, RZ, R15, 0x7fffffff, RZ, 0xc0, !PT ;  /* 0x7fffffff0fff7812 */ /* 0x000fe2000780c0ff */
[----:B------:R-:W-:-:S06]  /*0a40*/  IMAD.MOV.U32 R17, RZ, RZ, 0x7ff00000 ;  /* 0x7ff00000ff117424 */ /* 0x000fcc00078e00ff */
[----:B------:R-:W-:-:S10]  /*0a50*/  DFMA R16, R14, R16, +INF ;  /* 0x7ff000000e10742b */ /* 0x000fd40000000010 */
[----:B------:R-:W-:Y:S02]  /*0a60*/  FSEL R26, R16, RZ, P0 ;  /* 0x000000ff101a7208 */ /* 0x000fe40000000000 */
[----:B------:R-:W-:-:S07]  /*0a70*/  FSEL R27, R17, -QNAN , P0 ;  /* 0xfff00000111b7808 */ /* 0x000fce0000000000 */
.L_x_159:
[----:B---3--:R-:W-:Y:S05]  /*0a80*/  BSYNC.RECONVERGENT B3 ;  /* 0x0000000000037941 */ /* 0x008fea0003800200 */
.L_x_157:
[----:B------:R-:W-:Y:S01]  /*0a90*/  DMUL R14, RZ, R22 ;  /* 0x00000016ff0e7228 */ /* 0x000fe20000000000 */
[----:B------:R-:W-:Y:S01]  /*0aa0*/  IMAD.SHL.U32 R16, R23, 0x2, RZ ;  /* 0x0000000217107824 */ /* 0x000fe200078e00ff */
[----:B------:R-:W-:Y:S01]  /*0ab0*/  UMOV UR14, 0x33145c07 ;  /* 0x33145c07000e7882 */ /* 0x000fe20000000000 */
[----:B------:R-:W-:Y:S01]  /*0ac0*/  UMOV UR15, 0x3ca1a626 ;  /* 0x3ca1a626000f7882 */ /* 0x000fe20000000000 */
[----:B------:R-:W-:Y:S01]  /*0ad0*/  MOV R20, 0xc1ef8528 ;  /* 0xc1ef852800147802 */ /* 0x000fe20000000f00 */
[----:B------:R-:W-:Y:S01]  /*0ae0*/  IMAD.MOV.U32 R21, RZ, RZ, 0x3e21eea7 ;  /* 0x3e21eea7ff157424 */ /* 0x000fe200078e00ff */
[----:B------:R-:W-:Y:S01]  /*0af0*/  ISETP.GT.U32.AND P0, PT, R16, -0x79800000, PT ;  /* 0x868000001000780c */ /* 0x000fe20003f04070 */
[----:B------:R-:W-:Y:S01]  /*0b00*/  UMOV UR16, 0xf9785eba ;  /* 0xf9785eba00107882 */ /* 0x000fe20000000000 */
        /* <DEDUP_REMOVED lines=12> */
[----:B------:R-:W-:Y:S01]  /*0bd0*/  DMUL R28, R16, UR14 ;  /* 0x0000000e101c7c28 */ /* 0x000fe20008000000 */
[----:B------:R-:W-:Y:S01]  /*0be0*/  UMOV UR14, 0x54442d18 ;  /* 0x54442d18000e7882 */ /* 0x000fe20000000000 */
[----:B------:R-:W-:Y:S01]  /*0bf0*/  UMOV UR15, 0x400921fb ;  /* 0x400921fb000f7882 */ /* 0x000fe20000000000 */
[----:B--2---:R-:W-:-:S05]  /*0c00*/  LOP3.LUT P1, RZ, R22, 0x2, RZ, 0xc0, !PT ;  /* 0x0000000216ff7812 */ /* 0x004fca000782c0ff */
[----:B------:R-:W-:Y:S01]  /*0c10*/  DFMA R28, R16, UR14, R28 ;  /* 0x0000000e101c7c2b */ /* 0x000fe2000800001c */
[----:B------:R-:W-:Y:S01]  /*0c20*/  UMOV UR14, 0x20fd8164 ;  /* 0x20fd8164000e7882 */ /* 0x000fe20000000000 */
[----:B------:R-:W-:Y:S01]  /*0c30*/  IMAD.MOV.U32 R16, RZ, RZ, 0x2cb0d246 ;  /* 0x2cb0d246ff107424 */ /* 0x000fe200078e00ff */
[----:B------:R-:W-:Y:S01]  /*0c40*/  UMOV UR15, 0x3da8ff83 ;  /* 0x3da8ff83000f7882 */ /* 0x000fe20000000000 */
[----:B------:R-:W-:-:S04]  /*0c50*/  IMAD.MOV.U32 R17, RZ, RZ, 0x3e5ae5f1 ;  /* 0x3e5ae5f1ff117424 */ /* 0x000fc800078e00ff */
[----:B------:R-:W-:-:S08]  /*0c60*/  DMUL R30, R28, R28 ;  /* 0x0000001c1c1e7228 */ /* 0x000fd00000000000 */
[C---:B------:R-:W-:Y:S01]  /*0c70*/  DFMA R16, R30.reuse, UR16, -R16 ;  /* 0x000000101e107c2b */ /* 0x040fe20008000810 */
[----:B------:R-:W-:Y:S01]  /*0c80*/  UMOV UR16, 0x69ace392 ;  /* 0x69ace39200107882 */ /* 0x000fe20000000000 */
[----:B------:R-:W-:Y:S01]  /*0c90*/  DFMA R20, R30, -UR14, R20 ;  /* 0x8000000e1e147c2b */ /* 0x000fe20008000014 */
[----:B------:R-:W-:Y:S01]  /*0ca0*/  UMOV UR17, 0x3ec71de3 ;  /* 0x3ec71de300117882 */ /* 0x000fe20000000000 */
[----:B------:R-:W-:Y:S01]  /*0cb0*/  UMOV UR14, 0x8e06e6d9 ;  /* 0x8e06e6d9000e7882 */ /* 0x000fe20000000000 */
[----:B------:R-:W-:-:S03]  /*0cc0*/  UMOV UR15, 0x3e927e4f ;  /* 0x3e927e4f000f7882 */ /* 0x000fc60000000000 */
[C---:B------:R-:W-:Y:S01]  /*0cd0*/  DFMA R16, R30.reuse, R16, UR16 ;  /* 0x000000101e107e2b */ /* 0x040fe20008000010 */
[----:B------:R-:W-:Y:S01]  /*0ce0*/  UMOV UR16, 0x19db62a1 ;  /* 0x19db62a100107882 */ /* 0x000fe20000000000 */
[----:B------:R-:W-:Y:S01]  /*0cf0*/  DFMA R20, R30, R20, -UR14 ;  /* 0x8000000e1e147e2b */ /* 0x000fe20008000014 */
[----:B------:R-:W-:Y:S01]  /*0d00*/  UMOV UR17, 0x3f2a01a0 ;  /* 0x3f2a01a000117882 */ /* 0x000fe20000000000 */
[----:B------:R-:W-:Y:S01]  /*0d10*/  UMOV UR14, 0x19ddbce9 ;  /* 0x19ddbce9000e7882 */ /* 0x000fe20000000000 */
[----:B------:R-:W-:-:S03]  /*0d20*/  UMOV UR15, 0x3efa01a0 ;  /* 0x3efa01a0000f7882 */ /* 0x000fc60000000000 */
[C---:B------:R-:W-:Y:S01]  /*0d30*/  DFMA R16, R30.reuse, R16, -UR16 ;  /* 0x800000101e107e2b */ /* 0x040fe20008000010 */
[----:B------:R-:W-:Y:S01]  /*0d40*/  UMOV UR16, 0x11110818 ;  /* 0x1111081800107882 */ /* 0x000fe20000000000 */
[----:B------:R-:W-:Y:S01]  /*0d50*/  DFMA R20, R30, R20, UR14 ;  /* 0x0000000e1e147e2b */ /* 0x000fe20008000014 */
        /* <DEDUP_REMOVED lines=9> */
[C---:B------:R-:W-:Y:S02]  /*0df0*/  DFMA R16, R30.reuse, R16, -UR16 ;  /* 0x800000101e107e2b */ /* 0x040fe40008000010 */
[----:B------:R-:W-:-:S06]  /*0e00*/  DFMA R20, R30, R20, UR14 ;  /* 0x0000000e1e147e2b */ /* 0x000fcc0008000014 */
[C---:B------:R-:W-:Y:S02]  /*0e10*/  DFMA R16, R30.reuse, R16, RZ ;  /* 0x000000101e10722b */ /* 0x040fe400000000ff */
[----:B------:R-:W-:-:S06]  /*0e20*/  DFMA R20, R30, R20, -0.5 ;  /* 0xbfe000001e14742b */ /* 0x000fcc0000000014 */
[----:B------:R-:W-:Y:S01]  /*0e30*/  DFMA R28, R28, R16, R28 ;  /* 0x000000101c1c722b */ /* 0x000fe2000000001c */
[----:B------:R-:W-:Y:S01]  /*0e40*/  LOP3.LUT R16, R22, 0x1, RZ, 0xc0, !PT ;  /* 0x0000000116107812 */ /* 0x000fe200078ec0ff */
[----:B------:R-:W-:-:S03]  /*0e50*/  DFMA R20, R30, R20, 1 ;  /* 0x3ff000001e14742b */ /* 0x000fc60000000014 */
[----:B------:R-:W-:Y:S01]  /*0e60*/  ISETP.NE.U32.AND P0, PT, R16, 0x1, PT ;  /* 0x000000011000780c */ /* 0x000fe20003f05070 */
[----:B0-----:R-:W-:-:S03]  /*0e70*/  DMUL R16, R34, R34 ;  /* 0x0000002222107228 */ /* 0x001fc60000000000 */
[----:B------:R-:W-:Y:S02]  /*0e80*/  ISETP.NE.U32.AND.EX P0, PT, RZ, RZ, PT, P0 ;  /* 0x000000ffff00720c */ /* 0x000fe40003f05100 */
[----:B------:R-:W-:Y:S02]  /*0e90*/  LOP3.LUT R31, R29, 0x80000000, RZ, 0x3c, !PT ;  /* 0x800000001d1f7812 */ /* 0x000fe400078e3cff */
[----:B------:R-:W-:Y:S01]  /*0ea0*/  FSEL R22, R20, R28, !P0 ;  /* 0x0000001c14167208 */ /* 0x000fe20004000000 */
[----:B------:R-:W-:Y:S01]  /*0eb0*/  DFMA R16, R26, -R16, 1 ;  /* 0x3ff000001a10742b */ /* 0x000fe20000000810 */
[----:B------:R-:W-:Y:S01]  /*0ec0*/  FSEL R23, R21, R29, !P0 ;  /* 0x0000001d15177208 */ /* 0x000fe20004000000 */
[----:B------:R-:W-:Y:S01]  /*0ed0*/  IMAD.MOV.U32 R29, RZ, RZ, 0x3fd80000 ;  /* 0x3fd80000ff1d7424 */ /* 0x000fe200078e00ff */
[----:B------:R-:W-:Y:S01]  /*0ee0*/  FSEL R20, R28, R20, !P0 ;  /* 0x000000141c147208 */ /* 0x000fe20004000000 */
[----:B------:R-:W-:Y:S01]  /*0ef0*/  IMAD.MOV.U32 R28, RZ, RZ, 0x0 ;  /* 0x00000000ff1c7424 */ /* 0x000fe200078e00ff */
[----:B------:R-:W-:-:S02]  /*0f00*/  FSEL R21, R31, R21, !P0 ;  /* 0x000000151f157208 */ /* 0x000fc40004000000 */
[----:B------:R-:W-:Y:S02]  /*0f10*/  ISETP.GE.U32.AND P0, PT, R34, 0x7ca00000, PT ;  /* 0x7ca000002200780c */ /* 0x000fe40003f06070 */
[----:B------:R-:W-:Y:S01]  /*0f20*/  @P1 LOP3.LUT R31, R21, 0x80000000, RZ, 0x3c, !PT ;  /* 0x80000000151f1812 */ /* 0x000fe200078e3cff */
[----:B------:R-:W-:Y:S02]  /*0f30*/  DFMA R28, R16, R28, 0.5 ;  /* 0x3fe00000101c742b */ /* 0x000fe4000000001c */
[----:B------:R-:W-:Y:S01]  /*0f40*/  DMUL R16, R34, R16 ;  /* 0x0000001022107228 */ /* 0x000fe20000000000 */
[----:B------:R-:W-:-:S07]  /*0f50*/  @P1 MOV R21, R31 ;  /* 0x0000001f00151202 */ /* 0x000fce0000000f00 */
[----:B------:R-:W-:Y:S01]  /*0f60*/  DFMA R16, R28, R16, R34 ;  /* 0x000000101c10722b */ /* 0x000fe20000000022 */
[----:B------:R-:W-:-:S05]  /*0f70*/  @P1 LOP3.LUT R29, R23, 0x80000000, RZ, 0x3c, !PT ;  /* 0x80000000171d1812 */ /* 0x000fca00078e3cff */
[----:B------:R-:W-:Y:S02]  /*0f80*/  @P1 IMAD.MOV.U32 R23, RZ, RZ, R29 ;  /* 0x000000ffff171224 */ /* 0x000fe400078e001d */
[----:B------:R-:W-:Y:S02]  /*0f90*/  DMUL R32, R26, R16 ;  /* 0x000000101a207228 */ /* 0x000fe40000000000 */
[----:B------:R-:W-:Y:S02]  /*0fa0*/  VIADD R31, R17, 0xfff00000 ;  /* 0xfff00000111f7836 */ /* 0x000fe40000000000 */
[----:B------:R-:W-:-:S04]  /*0fb0*/  IMAD.MOV.U32 R30, RZ, RZ, R16 ;  /* 0x000000ffff1e7224 */ /* 0x000fc800078e0010 */
[----:B------:R-:W-:-:S08]  /*0fc0*/  DFMA R28, R32, -R32, R26 ;  /* 0x80000020201c722b */ /* 0x000fd0000000001a */
[----:B------:R-:W-:Y:S01]  /*0fd0*/  DFMA R36, R28, R30, R32 ;  /* 0x0000001e1c24722b */ /* 0x000fe20000000020 */
[----:B------:R-:W-:Y:S10]  /*0fe0*/  @!P0 BRA `(.L_x_161) ;  /* 0x0000000000148947 */ /* 0x000ff40003800000 */
[----:B------:R-:W-:Y:S01]  /*0ff0*/  IMAD.MOV.U32 R30, RZ, RZ, R16 ;  /* 0x000000ffff1e7224 */ /* 0x000fe200078e0010 */
[----:B------:R-:W-:-:S07]  /*1000*/  MOV R16, 0x1020 ;  /* 0x0000102000107802 */ /* 0x000fce0000000f00 */
[----:B----45:R-:W-:Y:S05]  /*1010*/  CALL.REL.NOINC `($__internal_4_$__cuda_sm20_dsqrt_rn_f64_mediumpath_v1) ;  /* 0x0000002000d87944 */ /* 0x030fea0003c00000 */
[----:B------:R-:W-:Y:S02]  /*1020*/  IMAD.MOV.U32 R36, RZ, RZ, R26 ;  /* 0x000000ffff247224 */ /* 0x000fe400078e001a */
[----:B------:R-:W-:-:S07]  /*1030*/  IMAD.MOV.U32 R37, RZ, RZ, R27 ;  /* 0x000000ffff257224 */ /* 0x000fce00078e001b */
.L_x_161:
[----:B------:R-:W-:Y:S05]  /*1040*/  BSYNC.RECONVERGENT B3 ;  /* 0x0000000000037941 */ /* 0x000fea0003800200 */
.L_x_160:
[----:B------:R-:W0:Y:S01]  /*1050*/  FRND.F64.TRUNC R16, R14 ;  /* 0x0000000e00107313 */ /* 0x000e22000030d800 */
[----:B------:R-:W-:Y:S02]  /*1060*/  DMUL R26, RZ, R14 ;  /* 0x0000000eff1a7228 */ /* 0x000fe40000000000 */
[----:B0-----:R-:W-:Y:S02]  /*1070*/  DSETP.NEU.AND P0, PT, R14, R16, PT ;  /* 0x000000100e00722a */ /* 0x001fe40003f0d000 */
[----:B------:R-:W-:-:S06]  /*1080*/  DADD R16, RZ, R20 ;  /* 0x00000000ff107229 */ /* 0x000fcc0000000014 */
[----:B------:R-:W-:Y:S02]  /*1090*/  FSEL R20, R26, R22, !P0 ;  /* 0x000000161a147208 */ /* 0x000fe40004000000 */
[----:B------:R-:W-:Y:S01]  /*10a0*/  FSEL R21, R27, R23, !P0 ;  /* 0x000000171b157208 */ /* 0x000fe20004000000 */
[----:B------:R-:W-:-:S05]  /*10b0*/  DMUL R16, R16, R36 ;  /* 0x0000002410107228 */ /* 0x000fca0000000000 */
[----:B------:R-:W-:Y:S01]  /*10c0*/  DMUL R36, R36, R20 ;  /* 0x0000001424247228 */ /* 0x000fe20000000000 */
[----:B------:R-:W-:Y:S01]  /*10d0*/  IMAD.MOV.U32 R20, RZ, RZ, R7 ;  /* 0x000000ffff147224 */ /* 0x000fe200078e0007 */
[----:B------:R-:W-:Y:S01]  /*10e0*/  MOV R7, R9 ;  /* 0x0000000900077202 */ /* 0x000fe20000000f00 */
[----:B------:R-:W-:Y:S02]  /*10f0*/  IMAD.MOV.U32 R21, RZ, RZ, R3 ;  /* 0x000000ffff157224 */ /* 0x000fe400078e0003 */
[----:B------:R-:W-:Y:S02]  /*1100*/  IMAD.MOV.U32 R3, RZ, RZ, 0x1 ;  /* 0x00000001ff037424 */ /* 0x000fe400078e00ff */
[----:B------:R-:W-:-:S07]  /*1110*/  IMAD.MOV.U32 R9, RZ, RZ, R5 ;  /* 0x000000ffff097224 */ /* 0x000fce00078e0005 */
.L_x_156:
[----:B---3--:R-:W-:Y:S05]  /*1120*/  BSYNC.RECONVERGENT B2 ;  /* 0x0000000000027941 */ /* 0x008fea0003800200 */
.L_x_155:
[----:B------:R-:W0:Y:S01]  /*1130*/  LDS R26, [R11] ;  /* 0x000000000b1a7984 */ /* 0x000e220000000800 */
[----:B-----5:R-:W-:Y:S01]  /*1140*/  F2F.F64.F32 R22, R0 ;  /* 0x0000000000167310 */ /* 0x020fe20000201800 */
[----:B----4-:R-:W-:Y:S01]  /*1150*/  DMUL R14, R24, R36 ;  /* 0x00000024180e7228 */ /* 0x010fe20000000000 */
[----:B------:R-:W-:-:S05]  /*1160*/  VIADD R8, R8, UR11 ;  /* 0x0000000b08087c36 */ /* 0x000fca0008000000 */
[----:B------:R-:W-:Y:S01]  /*1170*/  ISETP.GE.U32.AND P0, PT, R8, UR12, PT ;  /* 0x0000000c08007c0c */ /* 0x000fe2000bf06070 */
[----:B0-----:R-:W0:Y:S02]  /*1180*/  F2F.F64.F32 R26, R26 ;  /* 0x0000001a001a7310 */ /* 0x001e240000201800 */
[----:B0-----:R-:W-:-:S10]  /*1190*/  DFMA R14, R14, R22, R26 ;  /* 0x000000160e0e722b */ /* 0x001fd4000000001a */
[----:B------:R-:W0:Y:S02]  /*11a0*/  F2F.F32.F64 R14, R14 ;  /* 0x0000000e000e7310 */ /* 0x000e240000301000 */
[----:B0-----:R0:W-:Y:S01]  /*11b0*/  STS [R11], R14 ;  /* 0x0000000e0b007388 */ /* 0x0011e20000000800 */
[----:B------:R-:W-:Y:S05]  /*11c0*/  @!P0 BRA `(.L_x_162) ;  /* 0xfffffff000208947 */ /* 0x000fea000383ffff */
.L_x_154:
[----:B---3--:R-:W-:Y:S05]  /*11d0*/  BSYNC B1 ;  /* 0x0000000000017941 */ /* 0x008fea0003800000 */
.L_x_153:
[----:B-----5:R1:W-:Y:S01]  /*11e0*/  STG.E.64 desc[UR8][R18.64], R6 ;  /* 0x0000000612007986 */ /* 0x0203e2000c101b08 */
[C---:B------:R-:W-:Y:S01]  /*11f0*/  ISETP.GT.U32.AND P0, PT, R13.reuse, 0xf, PT ;  /* 0x0000000f0d00780c */ /* 0x040fe20003f04070 */
[----:B------:R-:W-:Y:S01]  /*1200*/  BSSY.RECONVERGENT B1, `(.L_x_163) ;  /* 0x000001c000017945 */ /* 0x000fe20003800200 */
[----:B------:R-:W-:Y:S01]  /*1210*/  ISETP.NE.AND P1, PT, R13, RZ, PT ;  /* 0x000000ff0d00720c */ /* 0x000fe20003f25270 */
[----:B------:R1:W-:Y:S04]  /*1220*/  STG.E.64 desc[UR8][R18.64+0x8], R20 ;  /* 0x0000081412007986 */ /* 0x0003e8000c101b08 */
[----:B------:R1:W-:Y:S04]  /*1230*/  STG.E.64 desc[UR8][R18.64+0x10], R4 ;  /* 0x0000100412007986 */ /* 0x0003e8000c101b08 */
[----:B------:R1:W-:Y:S04]  /*1240*/  STG.E.64 desc[UR8][R18.64+0x18], R2 ;  /* 0x0000180212007986 */ /* 0x0003e8000c101b08 */
[----:B------:R1:W-:Y:S04]  /*1250*/  STG.E.64 desc[UR8][R18.64+0x28], R16 ;  /* 0x0000281012007986 */ /* 0x0003e8000c101b08 */
[----:B------:R1:W-:Y:S01]  /*1260*/  STG.E desc[UR8][R18.64+0x20], R10 ;  /* 0x0000200a12007986 */ /* 0x0003e2000c101908 */
[----:B------:R-:W-:Y:S05]  /*1270*/  @P0 BRA `(.L_x_164) ;  /* 0x0000000000500947 */ /* 0x000fea0003800000 */
        /* <DEDUP_REMOVED lines=20> */
.L_x_164:
[----:B------:R-:W-:Y:S05]  /*13c0*/  BSYNC.RECONVERGENT B1 ;  /* 0x0000000000017941 */ /* 0x000fea0003800200 */
.L_x_163:
[----:B------:R-:W-:Y:S04]  /*13d0*/  BSSY.RECONVERGENT B1, `(.L_x_165) ;  /* 0x0000059000017945 */ /* 0x000fe80003800200 */
[----:B------:R-:W-:Y:S05]  /*13e0*/  @P1 BRA `(.L_x_166) ;  /* 0x00000004005c1947 */ /* 0x000fea0003800000 */
[----:B------:R-:W3:Y:S01]  /*13f0*/  S2UR UR6, SR_CgaCtaId ;  /* 0x00000000000679c3 */ /* 0x000ee20000008800 */
[----:B------:R-:W-:Y:S02]  /*1400*/  UMOV UR5, 0x400 ;  /* 0x0000040000057882 */ /* 0x000fe40000000000 */
[----:B---3--:R-:W-:-:S09]  /*1410*/  ULEA UR5, UR6, UR5, 0x18 ;  /* 0x0000000506057291 */ /* 0x008fd2000f8ec0ff */
[----:B------:R-:W2:Y:S02]  /*1420*/  LDS R9, [UR5] ;  /* 0x00000005ff097984 */ /* 0x000ea40008000800 */
[C---:B--2---:R-:W-:Y:S01]  /*1430*/  FMUL R0, R9.reuse, 0.63661974668502807617 ;  /* 0x3f22f98309007820 */ /* 0x044fe20000400000 */
        /* <DEDUP_REMOVED lines=11> */
[----:B0-----:R-:W0:Y:S01]  /*14f0*/  LDC.64 R14, c[0x4][0x40] ;  /* 0x01001000ff0e7b82 */ /* 0x001e220000000a00 */
[----:B------:R-:W-:Y:S01]  /*1500*/  IMAD.SHL.U32 R0, R9, 0x100, RZ ;  /* 0x0000010009007824 */ /* 0x000fe200078e00ff */
[----:B------:R-:W-:Y:S01]  /*1510*/  BSSY.RECONVERGENT B2, `(.L_x_168) ;  /* 0x000000e000027945 */ /* 0x000fe20003800200 */
[----:B------:R-:W-:Y:S01]  /*1520*/  CS2R R4, SRZ ;  /* 0x0000000000047805 */ /* 0x000fe2000001ff00 */
[----:B------:R-:W-:Y:S02]  /*1530*/  IMAD.MOV.U32 R19, RZ, RZ, RZ ;  /* 0x000000ffff137224 */ /* 0x000fe400078e00ff */
[----:B------:R-:W-:-:S07]  /*1540*/  LOP3.LUT R0, R0, 0x80000000, RZ, 0xfc, !PT ;  /* 0x8000000000007812 */ /* 0x000fce00078efcff */
.L_x_169:
[----:B0-----:R-:W-:-:S06]  /*1550*/  IMAD.WIDE.U32 R2, R5, 0x4, R14 ;  /* 0x0000000405027825 */ /* 0x001fcc00078e000e */
[----:B------:R-:W2:Y:S01]  /*1560*/  LDG.E.CONSTANT R3, desc[UR8][R2.64] ;  /* 0x0000000802037981 */ /* 0x000ea2000c1e9900 */
[C---:B-1----:R-:W-:Y:S01]  /*1570*/  IMAD R8, R5.reuse, 0x4, R1 ;  /* 0x0000000405087824 */ /* 0x042fe200078e0201 */
[----:B------:R-:W-:-:S04]  /*1580*/  IADD3 R5, PT, PT, R5, 0x1, RZ ;  /* 0x0000000105057810 */ /* 0x000fc80007ffe0ff */
[----:B------:R-:W-:Y:S01]  /*1590*/  ISETP.NE.AND P0, PT, R5, 0x6, PT ;  /* 0x000000060500780c */ /* 0x000fe20003f05270 */
[----:B--2---:R-:W-:-:S03]  /*15a0*/  IMAD.WIDE.U32 R6, R3, R0, RZ ;  /* 0x0000000003067225 */ /* 0x004fc600078e00ff */
[----:B------:R-:W-:-:S05]  /*15b0*/  IADD3 R17, P1, PT, R6, R4, RZ ;  /* 0x0000000406117210 */ /* 0x000fca0007f3e0ff */
[----:B------:R1:W-:Y:S01]  /*15c0*/  STL [R8], R17 ;  /* 0x0000001108007387 */ /* 0x0003e20000100800 */
[----:B------:R-:W-:-:S03]  /*15d0*/  IMAD.X R4, R7, 0x1, R19, P1 ;  /* 0x0000000107047824 */ /* 0x000fc600008e0613 */
[----:B------:R-:W-:Y:S05]  /*15e0*/  @P0 BRA `(.L_x_169) ;  /* 0xfffffffc00d80947 */ /* 0x000fea000383ffff */
[----:B------:R-:W-:Y:S05]  /*15f0*/  BSYNC.RECONVERGENT B2 ;  /* 0x0000000000027941 */ /* 0x000fea0003800200 */
.L_x_168:
        /* <DEDUP_REMOVED lines=31> */
.L_x_167:
[----:B------:R-:W-:Y:S02]  /*17f0*/  IMAD.MOV.U32 R4, RZ, RZ, 0x37cbac00 ;  /* 0x37cbac00ff047424 */ /* 0x000fe400078e00ff */
[----:B------:R-:W-:Y:S01]  /*1800*/  FMUL R5, R6, R6 ;  /* 0x0000000606057220 */ /* 0x000fe20000400000 */
[C---:B------:R-:W-:Y:S01]  /*1810*/  LOP3.LUT R2, R0.reuse, 0x1, RZ, 0xc0, !PT ;  /* 0x0000000100027812 */ /* 0x040fe200078ec0ff */
[----:B------:R-:W-:Y:S01]  /*1820*/  IMAD.MOV.U32 R8, RZ, RZ, 0x3c0885e4 ;  /* 0x3c0885e4ff087424 */ /* 0x000fe200078e00ff */
[----:B------:R-:W-:Y:S01]  /*1830*/  IADD3 R0, PT, PT, R0, 0x1, RZ ;  /* 0x0000000100007810 */ /* 0x000fe20007ffe0ff */
[----:B------:R-:W-:Y:S01]  /*1840*/  FFMA R4, R5, R4, -0.0013887860113754868507 ;  /* 0xbab607ed05047423 */ /* 0x000fe20000000004 */
[----:B------:R-:W-:Y:S01]  /*1850*/  ISETP.NE.U32.AND P0, PT, R2, 0x1, PT ;  /* 0x000000010200780c */ /* 0x000fe20003f05070 */
[----:B------:R-:W-:Y:S01]  /*1860*/  IMAD.MOV.U32 R7, RZ, RZ, 0x3e2aaaa8 ;  /* 0x3e2aaaa8ff077424 */ /* 0x000fe200078e00ff */
[----:B------:R-:W1:Y:S01]  /*1870*/  LDC.64 R2, c[0x0][0x388] ;  /* 0x0000e200ff027b82 */ /* 0x000e620000000a00 */
[----:B------:R-:W-:Y:S01]  /*1880*/  LOP3.LUT P1, RZ, R0, 0x2, RZ, 0xc0, !PT ;  /* 0x0000000200ff7812 */ /* 0x000fe2000782c0ff */
[----:B------:R-:W2:Y:S01]  /*1890*/  LDCU UR5, c[0x3][0x50] ;  /* 0x00c00a00ff0577ac */ /* 0x000ea20008000800 */
[----:B------:R-:W-:-:S02]  /*18a0*/  FSEL R4, R4, -0.00019574658654164522886, P0 ;  /* 0xb94d415304047808 */ /* 0x000fc40000000000 */
[----:B------:R-:W-:Y:S02]  /*18b0*/  FSEL R8, R8, 0.041666727513074874878, !P0 ;  /* 0x3d2aaabb08087808 */ /* 0x000fe40004000000 */
[----:B------:R-:W-:-:S03]  /*18c0*/  FSEL R0, R6, 1, !P0 ;  /* 0x3f80000006007808 */ /* 0x000fc60004000000 */
[----:B------:R-:W-:Y:S01]  /*18d0*/  FFMA R4, R5, R4, R8 ;  /* 0x0000000405047223 */ /* 0x000fe20000000008 */
[----:B------:R-:W-:-:S05]  /*18e0*/  FSEL R8, -R7, -0.4999999701976776123, !P0 ;  /* 0xbeffffff07087808 */ /* 0x000fca0004000100 */
[C---:B------:R-:W-:Y:S01]  /*18f0*/  FFMA R4, R5.reuse, R4, R8 ;  /* 0x0000000405047223 */ /* 0x040fe20000000008 */
[----:B------:R-:W-:-:S04]  /*1900*/  FFMA R5, R5, R0, RZ ;  /* 0x0000000005057223 */ /* 0x000fc800000000ff */
[----:B------:R-:W-:Y:S01]  /*1910*/  FFMA R0, R5, R4, R0 ;  /* 0x0000000405007223 */ /* 0x000fe20000000000 */
[----:B-1----:R-:W-:-:S04]  /*1920*/  IMAD.WIDE.U32 R2, R12, 0x4, R2 ;  /* 0x000000040c027825 */ /* 0x002fc800078e0002 */
[----:B------:R-:W-:-:S04]  /*1930*/  @P1 FADD R0, RZ, -R0 ;  /* 0x80000000ff001221 */ /* 0x000fc80000000000 */
[----:B--2---:R-:W-:-:S05]  /*1940*/  FMUL R5, R0, UR5 ;  /* 0x0000000500057c20 */ /* 0x004fca0008400000 */
[----:B------:R3:W-:Y:S02]  /*1950*/  STG.E desc[UR8][R2.64], R5 ;  /* 0x0000000502007986 */ /* 0x0007e4000c101908 */
.L_x_166:
[----:B------:R-:W-:Y:S05]  /*1960*/  BSYNC.RECONVERGENT B1 ;  /* 0x0000000000017941 */ /* 0x000fea0003800200 */
.L_x_165:
[----:B------:R-:W5:Y:S02]  /*1970*/  LDCU UR5, c[0x0][0x370] ;  /* 0x00006e00ff0577ac */ /* 0x000f640008000800 */
[----:B-----5:R-:W-:-:S05]  /*1980*/  VIADD R12, R12, UR5 ;  /* 0x000000050c0c7c36 */ /* 0x020fca0008000000 */
[----:B------:R-:W-:-:S13]  /*1990*/  ISETP.GE.U32.AND P0, PT, R12, UR4, PT ;  /* 0x000000040c007c0c */ /* 0x000fda000bf06070 */
[----:B------:R-:W-:Y:S05]  /*19a0*/  @!P0 BRA `(.L_x_170) ;  /* 0xffffffe400e48947 */ /* 0x000fea000383ffff */
[----:B------:R-:W-:Y:S05]  /*19b0*/  BSYNC B0 ;  /* 0x0000000000007941 */ /* 0x000fea0003800000 */
.L_x_152:
[----:B--2---:R-:W2:Y:S01]  /*19c0*/  LDC R0, c[0x3][0x48] ;  /* 0x00c01200ff007b82 */ /* 0x004ea20000000800 */
[----:B------:R-:W-:-:S06]  /*19d0*/  UIADD3 UR13, UPT, UPT, UR4, UR7, URZ ;  /* 0x00000007040d7290 */ /* 0x000fcc000fffe0ff */
[----:B--2---:R-:W-:-:S13]  /*19e0*/  ISETP.LE.U32.AND P0, PT, R0, UR13, PT ;  /* 0x0000000d00007c0c */ /* 0x004fda000bf03070 */
[----:B0--3--:R-:W-:Y:S05]  /*19f0*/  @P0 EXIT ;  /* 0x000000000000094d */ /* 0x009fea0003800000 */
[----:B------:R-:W0:Y:S01]  /*1a00*/  S2R R0, SR_TID.X ;  /* 0x0000000000007919 */ /* 0x000e220000002100 */
[----:B------:R-:W2:Y:S01]  /*1a10*/  S2UR UR6, SR_CgaCtaId ;  /* 0x00000000000679c3 */ /* 0x000ea20000008800 */
[----:B------:R-:W3:Y:S01]  /*1a20*/  LDCU UR14, c[0x3][0x4c] ;  /* 0x00c00980ff0e77ac */ /* 0x000ee20008000800 */
[----:B-1----:R-:W-:Y:S01]  /*1a30*/  IMAD.U32 R5, RZ, RZ, UR13 ;  /* 0x0000000dff057e24 */ /* 0x002fe2000f8e00ff */
[----:B------:R-:W-:-:S05]  /*1a40*/  UMOV UR5, 0x400 ;  /* 0x0000040000057882 */ /* 0x000fca0000000000 */
[----:B------:R-:W1:Y:S08]  /*1a50*/  LDC R3, c[0x0][0x360] ;  /* 0x0000d800ff037b82 */ /* 0x000e700000000800 */
[----:B------:R-:W1:Y:S01]  /*1a60*/  LDC R2, c[0x0][0x370] ;  /* 0x0000dc00ff027b82 */ /* 0x000e620000000800 */
[----:B---3--:R-:W3:Y:S01]  /*1a70*/  F2F.F64.F32 R12, UR14 ;  /* 0x0000000e000c7d10 */ /* 0x008ee20008201800 */
[----:B--2---:R-:W-:-:S06]  /*1a80*/  ULEA UR5, UR6, UR5, 0x18 ;  /* 0x0000000506057291 */ /* 0x004fcc000f8ec0ff */
[----:B0-----:R-:W-:-:S07]  /*1a90*/  LEA R4, R0, UR5, 0x2 ;  /* 0x0000000500047c11 */ /* 0x001fce000f8e10ff */
.L_x_188:
[----:B01----:R-:W0:Y:S01]  /*1aa0*/  LDC.64 R14, c[0x0][0x3a0] ;  /* 0x0000e800ff0e7b82 */ /* 0x003e220000000a00 */
[----:B-12-4-:R-:W-:-:S04]  /*1ab0*/  IMAD R7, R3, R5, R0 ;  /* 0x0000000503077224 */ /* 0x016fc800078e0200 */
[----:B0-----:R-:W-:-:S05]  /*1ac0*/  IMAD.WIDE.U32 R14, R7, 0x30, R14 ;  /* 0x00000030070e7825 */ /* 0x001fca00078e000e */
[----:B------:R0:W5:Y:S04]  /*1ad0*/  LDG.E R6, desc[UR8][R14.64+0x20] ;  /* 0x000020080e067981 */ /* 0x000168000c1e1900 */
[----:B------:R0:W5:Y:S04]  /*1ae0*/  LDG.E.64 R22, desc[UR8][R14.64+0x28] ;  /* 0x000028080e167981 */ /* 0x000168000c1e1b00 */
[----:B------:R0:W5:Y:S04]  /*1af0*/  LDG.E.64 R10, desc[UR8][R14.64] ;  /* 0x000000080e0a7981 */ /* 0x000168000c1e1b00 */
[----:B----4-:R0:W5:Y:S04]  /*1b00*/  LDG.E.64 R24, desc[UR8][R14.64+0x8] ;  /* 0x000008080e187981 */ /* 0x010168000c1e1b00 */
[----:B------:R0:W5:Y:S04]  /*1b10*/  LDG.E.64 R16, desc[UR8][R14.64+0x10] ;  /* 0x000010080e107981 */ /* 0x000168000c1e1b00 */
[----:B------:R0:W5:Y:S01]  /*1b20*/  LDG.E.64 R18, desc[UR8][R14.64+0x18] ;  /* 0x000018080e127981 */ /* 0x000162000c1e1b00 */
[----:B------:R-:W-:Y:S05]  /*1b30*/  YIELD ;  /* 0x0000000000007946 */ /* 0x000fea0003800000 */
[----:B------:R-:W1:Y:S01]  /*1b40*/  LDCU UR5, c[0x0][0x390] ;  /* 0x00007200ff0577ac */ /* 0x000e620008000800 */
[----:B------:R0:W-:Y:S01]  /*1b50*/  STS [R4], RZ ;  /* 0x000000ff04007388 */ /* 0x0001e20000000800 */
[----:B------:R-:W-:Y:S01]  /*1b60*/  BSSY B0, `(.L_x_171) ;  /* 0x00000ff000007945 */ /* 0x000fe20003800000 */
[----:B-1----:R-:W-:-:S13]  /*1b70*/  ISETP.GE.U32.AND P0, PT, R0, UR5, PT ;  /* 0x0000000500007c0c */ /* 0x002fda000bf06070 */
[----:B0-----:R-:W-:Y:S05]  /*1b80*/  @P0 BRA `(.L_x_172) ;  /* 0x0000000c00f00947 */ /* 0x001fea0003800000 */
[----:B-----5:R-:W-:Y:S02]  /*1b90*/  IMAD.MOV.U32 R7, RZ, RZ, R17 ;  /* 0x000000ffff077224 */ /* 0x020fe400078e0011 */
[----:B------:R-:W-:-:S07]  /*1ba0*/  IMAD.MOV.U32 R8, RZ, RZ, R0 ;  /* 0x000000ffff087224 */ /* 0x000fce00078e0000 */
.L_x_180:
[----:B0-----:R-:W0:Y:S02]  /*1bb0*/  LDC.64 R20, c[0x0][0x380] ;  /* 0x0000e000ff147b82 */ /* 0x001e240000000a00 */
[----:B0-----:R-:W-:-:S05]  /*1bc0*/  IMAD.WIDE.U32 R20, R8, 0x4, R20 ;  /* 0x0000000408147825 */ /* 0x001fca00078e0014 */
[----:B------:R0:W5:Y:S01]  /*1bd0*/  LDG.E R9, desc[UR8][R20.64] ;  /* 0x0000000814097981 */ /* 0x000162000c1e1900 */
[----:B------:R-:W-:Y:S01]  /*1be0*/  ISETP.NE.AND P0, PT, R19, 0x1, PT ;  /* 0x000000011300780c */ /* 0x000fe20003f05270 */
[----:B------:R-:W-:Y:S05]  /*1bf0*/  YIELD ;  /* 0x0000000000007946 */ /* 0x000fea0003800000 */
[----:B------:R-:W-:Y:S01]  /*1c00*/  BSSY.RECONVERGENT B1, `(.L_x_173) ;  /* 0x00000ea000017945 */ /* 0x000fe20003800200 */
[----:B------:R-:W-:Y:S01]  /*1c10*/  IMAD.MOV.U32 R40, RZ, RZ, R22 ;  /* 0x000000ffff287224 */ /* 0x000fe200078e0016 */
[----:B------:R-:W-:Y:S01]  /*1c20*/  MOV R17, R7 ;  /* 0x0000000700117202 */ /* 0x000fe20000000f00 */
[----:B------:R-:W-:-:S02]  /*1c30*/  IMAD.MOV.U32 R41, RZ, RZ, R23 ;  /* 0x000000ffff297224 */ /* 0x000fc400078e0017 */
[----:B------:R-:W-:Y:S02]  /*1c40*/  IMAD.MOV.U32 R19, RZ, RZ, RZ ;  /* 0x000000ffff137224 */ /* 0x000fe400078e00ff */
[----:B0-----:R-:W-:Y:S05]  /*1c50*/  @!P0 BRA `(.L_x_174) ;  /* 0x0000000c00908947 */ /* 0x001fea0003800000 */
[----:B------:R-:W-:Y:S01]  /*1c60*/  SHF.R.U32.HI R20, RZ, 0x2, R11 ;  /* 0x00000002ff147819 */ /* 0x000fe2000001160b */
[----:B------:R-:W-:Y:S01]  /*1c70*/  IMAD.SHL.U32 R22, R7, 0x10, RZ ;  /* 0x0000001007167824 */ /* 0x000fe200078e00ff */
[----:B------:R-:W-:Y:S01]  /*1c80*/  SHF.R.U32.HI R17, RZ, 0x2, R24 ;  /* 0x00000002ff117819 */ /* 0x000fe20000011618 */
[----:B------:R-:W-:Y:S01]  /*1c90*/  HFMA2 R30, -RZ, RZ, 0, 0 ;  /* 0x00000000ff1e7431 */ /* 0x000fe200000001ff */
[----:B------:R-:W-:Y:S01]  /*1ca0*/  LOP3.LUT R20, R20, R11, RZ, 0x3c, !PT ;  /* 0x0000000b14147212 */ /* 0x000fe200078e3cff */
[----:B------:R-:W-:Y:S01]  /*1cb0*/  IMAD.MOV.U32 R31, RZ, RZ, 0x3ca00000 ;  /* 0x3ca00000ff1f7424 */ /* 0x000fe200078e00ff */
[----:B------:R-:W-:Y:S01]  /*1cc0*/  LOP3.LUT R17, R17, R24, RZ, 0x3c, !PT ;  /* 0x0000001811117212 */ /* 0x000fe200078e3cff */
[----:B------:R-:W-:Y:S02]  /*1cd0*/  BSSY.RECONVERGENT B2, `(.L_x_175) ;  /* 0x0000071000027945 */ /* 0x000fe40003800200 */
[----:B------:R-:W-:Y:S02]  /*1ce0*/  IMAD.SHL.U32 R11, R20, 0x2, RZ ;  /* 0x00000002140b7824 */ /* 0x000fe400078e00ff */
[----:B------:R-:W-:-:S03]  /*1cf0*/  IMAD.SHL.U32 R19, R17, 0x2, RZ ;  /* 0x0000000211137824 */ /* 0x000fc600078e00ff */
[----:B------:R-:W-:Y:S02]  /*1d00*/  LOP3.LUT R11, R7, R22, R11, 0x96, !PT ;  /* 0x00000016070b7212 */ /* 0x000fe400078e960b */
[----:B------:R-:W-:Y:S02]  /*1d10*/  SHF.R.U32.HI R22, RZ, 0x2, R25 ;  /* 0x00000002ff167819 */ /* 0x000fe40000011619 */
[----:B------:R-:W-:Y:S02]  /*1d20*/  LOP3.LUT R11, R11, R20, RZ, 0x3c, !PT ;  /* 0x000000140b0b7212 */ /* 0x000fe400078e3cff */
        /* <DEDUP_REMOVED lines=23> */
[----:B------:R-:W-:Y:S02]  /*1ea0*/  IMAD.MOV.U32 R20, RZ, RZ, R26 ;  /* 0x000000ffff147224 */ /* 0x000fe400078e001a */
[----:B------:R-:W-:Y:S02]  /*1eb0*/  IMAD.MOV.U32 R21, RZ, RZ, R27 ;  /* 0x000000ffff157224 */ /* 0x000fe400078e001b */
[----:B------:R-:W-:-:S02]  /*1ec0*/  IMAD.IADD R22, R17, 0x1, R10 ;  /* 0x0000000111167824 */ /* 0x000fc400078e020a */
[----:B------:R-:W-:Y:S02]  /*1ed0*/  IMAD.MOV.U32 R28, RZ, RZ, R26 ;  /* 0x000000ffff1c7224 */ /* 0x000fe400078e001a */
[----:B------:R-:W-:-:S04]  /*1ee0*/  IMAD.WIDE.U32 R22, R22, 0x200000, RZ ;  /* 0x0020000016167825 */ /* 0x000fc800078e00ff */
[----:B------:R-:W-:Y:S01]  /*1ef0*/  @!P0 DMUL R20, R20, 1.80143985094819840000e+16 ;  /* 0x4350000014148828 */ /* 0x000fe20000000000 */
[----:B------:R-:W-:-:S06]  /*1f00*/  LOP3.LUT R22, R22, R25, RZ, 0x3c, !PT ;  /* 0x0000001916167212 */ /* 0x000fcc00078e3cff */
[----:B------:R-:W0:Y:S03]  /*1f10*/  I2F.F64.U64 R22, R22 ;  /* 0x0000001600167312 */ /* 0x000e260000301800 */
[----:B------:R-:W-:Y:S01]  /*1f20*/  @!P0 MOV R27, R21 ;  /* 0x00000015001b8202 */ /* 0x000fe20000000f00 */
[----:B------:R-:W-:-:S04]  /*1f30*/  @!P0 IMAD.MOV.U32 R28, RZ, RZ, R20 ;  /* 0x000000ffff1c8224 */ /* 0x000fc800078e0014 */
[----:B------:R-:W-:-:S05]  /*1f40*/  VIADD R16, R27, 0xffffffff ;  /* 0xffffffff1b107836 */ /* 0x000fca0000000000 */
        /* <DEDUP_REMOVED lines=9> */
[----:B------:R-:W-:Y:S02]  /*1fe0*/  LOP3.LUT R29, R20, 0x3ff00000, RZ, 0xfc, !PT ;  /* 0x3ff00000141d7812 */ /* 0x000fe400078efcff */
[----:B------:R-:W-:Y:S02]  /*1ff0*/  MOV R20, RZ ;  /* 0x000000ff00147202 */ /* 0x000fe40000000f00 */
        /* <DEDUP_REMOVED lines=12> */
[----:B------:R-:W-:Y:S02]  /*20c0*/  DADD R20, R28, -R32 ;  /* 0x000000001c147229 */ /* 0x000fe40000000820 */
[----:B------:R-:W-:-:S06]  /*20d0*/  DMUL R22, R32, R32 ;  /* 0x0000002020167228 */ /* 0x000fcc0000000000 */
[----:B------:R-:W-:-:S08]  /*20e0*/  DADD R20, R20, R20 ;  /* 0x0000000014147229 */ /* 0x000fd00000000014 */
[----:B------:R-:W-:Y:S01]  /*20f0*/  DFMA R28, R28, -R32, R20 ;  /* 0x800000201c1c722b */ /* 0x000fe20000000014 */
[----:B------:R-:W-:Y:S02]  /*2100*/  IMAD.MOV.U32 R20, RZ, RZ, -0x748574fc ;  /* 0x8b7a8b04ff147424 */ /* 0x000fe400078e00ff */
[----:B------:R-:W-:-:S05]  /*2110*/  IMAD.MOV.U32 R21, RZ, RZ, 0x3ed0ee25 ;  /* 0x3ed0ee25ff157424 */ /* 0x000fca00078e00ff */
[----:B------:R-:W-:Y:S02]  /*2120*/  DMUL R28, R24, R28 ;  /* 0x0000001c181c7228 */ /* 0x000fe40000000000 */
[----:B------:R-:W-:Y:S01]  /*2130*/  DFMA R20, R22, UR14, R20 ;  /* 0x0000000e16147c2b */ /* 0x000fe20008000014 */
[----:B------:R-:W-:Y:S01]  /*2140*/  UMOV UR14, 0x9f02676f ;  /* 0x9f02676f000e7882 */ /* 0x000fe20000000000 */
[----:B------:R-:W-:Y:S01]  /*2150*/  UMOV UR15, 0x3ef3b266 ;  /* 0x3ef3b266000f7882 */ /* 0x000fe20000000000 */
[----:B------:R-:W-:Y:S01]  /*2160*/  LOP3.LUT R24, R16, 0x80000000, RZ, 0x3c, !PT ;  /* 0x8000000010187812 */ /* 0x000fe200078e3cff */
[----:B------:R-:W-:-:S04]  /*2170*/  IMAD.MOV.U32 R25, RZ, RZ, 0x43300000 ;  /* 0x43300000ff197424 */ /* 0x000fc800078e00ff */
[----:B------:R-:W-:Y:S01]  /*2180*/  DFMA R20, R22, R20, UR14 ;  /* 0x0000000e16147e2b */ /* 0x000fe20008000014 */
[----:B------:R-:W-:Y:S01]  /*2190*/  UMOV UR14, 0xa9ab0956 ;  /* 0xa9ab0956000e7882 */ /* 0x000fe20000000000 */
[----:B------:R-:W-:-:S06]  /*21a0*/  UMOV UR15, 0x3f1745cb ;  /* 0x3f1745cb000f7882 */ /* 0x000fcc0000000000 */
        /* <DEDUP_REMOVED lines=29> */
.L_x_176:
[----:B------:R-:W-:Y:S01]  /*2380*/  IMAD.MOV.U32 R22, RZ, RZ, 0x0 ;  /* 0x00000000ff167424 */ /* 0x000fe200078e00ff */
[----:B------:R-:W-:Y:S01]  /*2390*/  LOP3.LUT P0, RZ, R21, 0x7fffffff, RZ, 0xc0, !PT ;  /* 0x7fffffff15ff7812 */ /* 0x000fe2000780c0ff */
[----:B------:R-:W-:-:S06]  /*23a0*/  IMAD.MOV.U32 R23, RZ, RZ, 0x7ff00000 ;  /* 0x7ff00000ff177424 */ /* 0x000fcc00078e00ff */
[----:B------:R-:W-:-:S10]  /*23b0*/  DFMA R22, R20, R22, +INF ;  /* 0x7ff000001416742b */ /* 0x000fd40000000016 */
[----:B------:R-:W-:Y:S02]  /*23c0*/  FSEL R26, R22, RZ, P0 ;  /* 0x000000ff161a7208 */ /* 0x000fe40000000000 */
[----:B------:R-:W-:-:S07]  /*23d0*/  FSEL R27, R23, -QNAN , P0 ;  /* 0xfff00000171b7808 */ /* 0x000fce0000000000 */
.L_x_177:
[----:B------:R-:W-:Y:S05]  /*23e0*/  BSYNC.RECONVERGENT B2 ;  /* 0x0000000000027941 */ /* 0x000fea0003800200 */
.L_x_175:
        /* <DEDUP_REMOVED lines=12> */
[----:B------:R-:W-:-:S02]  /*24b0*/  FSEL R30, R20, R30, P0 ;  /* 0x0000001e141e7208 */ /* 0x000fc40000000000 */
[----:B------:R-:W-:Y:S01]  /*24c0*/  IADD3 R31, PT, PT, R21, 0x100000, RZ ;  /* 0x00100000151f7810 */ /* 0x000fe20007ffe0ff */
[----:B------:R-:W0:Y:S02]  /*24d0*/  MUFU.RSQ64H R37, R27 ;  /* 0x0000001b00257308 */ /* 0x000e240000001c00 */
[----:B------:R-:W-:Y:S02]  /*24e0*/  IMAD.MOV.U32 R20, RZ, RZ, R30 ;  /* 0x000000ffff147224 */ /* 0x000fe400078e001e */
[----:B------:R-:W-:-:S04]  /*24f0*/  VIADD R36, R27, 0xfcb00000 ;  /* 0xfcb000001b247836 */ /* 0x000fc80000000000 */
[----:B------:R-:W1:Y:S08]  /*2500*/  FRND.F64 R22, R30 ;  /* 0x0000001e00167313 */ /* 0x000e700000301800 */
[----:B------:R-:W2:Y:S01]  /*2510*/  F2I.S64.F64 R30, R30 ;  /* 0x0000001e001e7311 */ /* 0x000ea20000301900 */
[----:B-1----:R-:W-:-:S08]  /*2520*/  DFMA R22, R22, -0.5, R20 ;  /* 0xbfe000001616782b */ /* 0x002fd00000000014 */
[----:B------:R-:W-:Y:S01]  /*2530*/  DMUL R24, R22, UR14 ;  /* 0x0000000e16187c28 */ /* 0x000fe20008000000 */
[----:B------:R-:W-:Y:S01]  /*2540*/  UMOV UR14, 0x54442d18 ;  /* 0x54442d18000e7882 */ /* 0x000fe20000000000 */
[----:B------:R-:W-:Y:S01]  /*2550*/  UMOV UR15, 0x400921fb ;  /* 0x400921fb000f7882 */ /* 0x000fe20000000000 */
[C---:B--2---:R-:W-:Y:S02]  /*2560*/  LOP3.LUT R16, R30.reuse, 0x1, RZ, 0xc0, !PT ;  /* 0x000000011e107812 */ /* 0x044fe400078ec0ff */
[----:B------:R-:W-:Y:S01]  /*2570*/  LOP3.LUT P1, RZ, R30, 0x2, RZ, 0xc0, !PT ;  /* 0x000000021eff7812 */ /* 0x000fe2000782c0ff */
[----:B0-----:R-:W-:Y:S01]  /*2580*/  DMUL R30, R36, R36 ;  /* 0x00000024241e7228 */ /* 0x001fe20000000000 */
[----:B------:R-:W-:Y:S01]  /*2590*/  ISETP.NE.U32.AND P0, PT, R16, 0x1, PT ;  /* 0x000000011000780c */ /* 0x000fe20003f05070 */
[----:B------:R-:W-:Y:S01]  /*25a0*/  DFMA R22, R22, UR14, R24 ;  /* 0x0000000e16167c2b */ /* 0x000fe20008000018 */
[----:B------:R-:W-:Y:S01]  /*25b0*/  UMOV UR14, 0x20fd8164 ;  /* 0x20fd8164000e7882 */ /* 0x000fe20000000000 */
[----:B------:R-:W-:Y:S01]  /*25c0*/  IMAD.MOV.U32 R24, RZ, RZ, -0x3e107ad8 ;  /* 0xc1ef8528ff187424 */ /* 0x000fe200078e00ff */
[----:B------:R-:W-:Y:S01]  /*25d0*/  UMOV UR15, 0x3da8ff83 ;  /* 0x3da8ff83000f7882 */ /* 0x000fe20000000000 */
[----:B------:R-:W-:Y:S01]  /*25e0*/  IMAD.MOV.U32 R25, RZ, RZ, 0x3e21eea7 ;  /* 0x3e21eea7ff197424 */ /* 0x000fe200078e00ff */
[----:B------:R-:W-:Y:S01]  /*25f0*/  ISETP.NE.U32.AND.EX P0, PT, RZ, RZ, PT, P0 ;  /* 0x000000ffff00720c */ /* 0x000fe20003f05100 */
[----:B------:R-:W-:-:S02]  /*2600*/  DFMA R30, R26, -R30, 1 ;  /* 0x3ff000001a1e742b */ /* 0x000fc4000000081e */
[----:B------:R-:W-:-:S06]  /*2610*/  DMUL R32, R22, R22 ;  /* 0x0000001616207228 */ /* 0x000fcc0000000000 */
[----:B------:R-:W-:Y:S02]  /*2620*/  DMUL R38, R36, R30 ;  /* 0x0000001e24267228 */ /* 0x000fe40000000000 */
[C---:B------:R-:W-:Y:S01]  /*2630*/  DFMA R24, R32.reuse, -UR14, R24 ;  /* 0x8000000e20187c2b */ /* 0x040fe20008000018 */
[----:B------:R-:W-:Y:S01]  /*2640*/  UMOV UR14, 0x8e06e6d9 ;  /* 0x8e06e6d9000e7882 */ /* 0x000fe20000000000 */
[----:B------:R-:W-:Y:S01]  /*2650*/  DFMA R28, R32, UR16, -R28 ;  /* 0x00000010201c7c2b */ /* 0x000fe2000800081c */
        /* <DEDUP_REMOVED lines=18> */
[----:B------:R-:W-:-:S05]  /*2780*/  UMOV UR15, 0x3fa55555 ;  /* 0x3fa55555000f7882 */ /* 0x000fca0000000000 */
[C---:B------:R-:W-:Y:S01]  /*2790*/  DFMA R24, R32.reuse, R24, UR14 ;  /* 0x0000000e20187e2b */ /* 0x040fe20008000018 */
[----:B------:R-:W-:Y:S01]  /*27a0*/  UMOV UR14, 0x55555554 ;  /* 0x55555554000e7882 */ /* 0x000fe20000000000 */
[----:B------:R-:W-:Y:S02]  /*27b0*/  UMOV UR15, 0x3fc55555 ;  /* 0x3fc55555000f7882 */ /* 0x000fe40000000000 */
[----:B------:R-:W-:-:S04]  /*27c0*/  DFMA R28, R32, R28, -UR14 ;  /* 0x8000000e201c7e2b */ /* 0x000fc8000800001c */
[----:B------:R-:W-:-:S04]  /*27d0*/  DFMA R24, R32, R24, -0.5 ;  /* 0xbfe000002018742b */ /* 0x000fc80000000018 */
[----:B------:R-:W-:-:S04]  /*27e0*/  DFMA R28, R32, R28, RZ ;  /* 0x0000001c201c722b */ /* 0x000fc800000000ff */
[----:B------:R-:W-:-:S04]  /*27f0*/  DFMA R24, R32, R24, 1 ;  /* 0x3ff000002018742b */ /* 0x000fc80000000018 */
[----:B------:R-:W-:-:S10]  /*2800*/  DFMA R28, R22, R28, R22 ;  /* 0x0000001c161c722b */ /* 0x000fd40000000016 */
[----:B------:R-:W-:Y:S02]  /*2810*/  FSEL R22, R24, R28, !P0 ;  /* 0x0000001c18167208 */ /* 0x000fe40004000000 */
[----:B------:R-:W-:Y:S02]  /*2820*/  LOP3.LUT R33, R29, 0x80000000, RZ, 0x3c, !PT ;  /* 0x800000001d217812 */ /* 0x000fe400078e3cff */
[----:B------:R-:W-:Y:S02]  /*2830*/  FSEL R23, R25, R29, !P0 ;  /* 0x0000001d19177208 */ /* 0x000fe40004000000 */
[----:B------:R-:W-:Y:S01]  /*2840*/  FSEL R24, R28, R24, !P0 ;  /* 0x000000181c187208 */ /* 0x000fe20004000000 */
[----:B------:R-:W-:Y:S01]  /*2850*/  IMAD.MOV.U32 R28, RZ, RZ, 0x0 ;  /* 0x00000000ff1c7424 */ /* 0x000fe200078e00ff */
[----:B------:R-:W-:Y:S02]  /*2860*/  MOV R29, 0x3fd80000 ;  /* 0x3fd80000001d7802 */ /* 0x000fe40000000f00 */
[----:B------:R-:W-:-:S02]  /*2870*/  FSEL R25, R33, R25, !P0 ;  /* 0x0000001921197208 */ /* 0x000fc40004000000 */
[----:B------:R-:W-:Y:S02]  /*2880*/  ISETP.GE.U32.AND P0, PT, R36, 0x7ca00000, PT ;  /* 0x7ca000002400780c */ /* 0x000fe40003f06070 */
[----:B------:R-:W-:Y:S01]  /*2890*/  DFMA R28, R30, R28, 0.5 ;  /* 0x3fe000001e1c742b */ /* 0x000fe2000000001c */
[----:B------:R-:W-:-:S05]  /*28a0*/  @P1 LOP3.LUT R31, R25, 0x80000000, RZ, 0x3c, !PT ;  /* 0x80000000191f1812 */ /* 0x000fca00078e3cff */
[----:B------:R-:W-:Y:S02]  /*28b0*/  @P1 IMAD.MOV.U32 R25, RZ, RZ, R31 ;  /* 0x000000ffff191224 */ /* 0x000fe400078e001f */
        /* <DEDUP_REMOVED lines=10> */
[----:B------:R-:W-:Y:S01]  /*2960*/  MOV R16, 0x2990 ;  /* 0x0000299000107802 */ /* 0x000fe20000000f00 */
[----:B------:R-:W-:-:S07]  /*2970*/  IMAD.MOV.U32 R34, RZ, RZ, R36 ;  /* 0x000000ffff227224 */ /* 0x000fce00078e0024 */
[----:B---3-5:R-:W-:Y:S05]  /*2980*/  CALL.REL.NOINC `($__internal_4_$__cuda_sm20_dsqrt_rn_f64_mediumpath_v1) ;  /* 0x00000008007c7944 */ /* 0x028fea0003c00000 */
[----:B------:R-:W-:Y:S01]  /*2990*/  MOV R40, R26 ;  /* 0x0000001a00287202 */ /* 0x000fe20000000f00 */
[----:B------:R-:W-:-:S07]  /*29a0*/  IMAD.MOV.U32 R41, RZ, RZ, R27 ;  /* 0x000000ffff297224 */ /* 0x000fce00078e001b */
.L_x_179:
[----:B------:R-:W-:Y:S05]  /*29b0*/  BSYNC.RECONVERGENT B2 ;  /* 0x0000000000027941 */ /* 0x000fea0003800200 */
.L_x_178:
[----:B------:R-:W0:Y:S01]  /*29c0*/  FRND.F64.TRUNC R28, R20 ;  /* 0x00000014001c7313 */ /* 0x000e22000030d800 */
[----:B------:R-:W-:Y:S01]  /*29d0*/  DMUL R26, RZ, R20 ;  /* 0x00000014ff1a7228 */ /* 0x000fe20000000000 */
[----:B------:R-:W-:Y:S01]  /*29e0*/  IMAD.MOV.U32 R16, RZ, RZ, R35 ;  /* 0x000000ffff107224 */ /* 0x000fe200078e0023 */
[----:B------:R-:W-:Y:S02]  /*29f0*/  DADD R24, RZ, R24 ;  /* 0x00000000ff187229 */ /* 0x000fe40000000018 */
[----:B0-----:R-:W-:-:S06]  /*2a00*/  DSETP.NEU.AND P0, PT, R20, R28, PT ;  /* 0x0000001c1400722a */ /* 0x001fcc0003f0d000 */
[----:B------:R-:W-:Y:S02]  /*2a10*/  FSEL R26, R26, R22, !P0 ;  /* 0x000000161a1a7208 */ /* 0x000fe40004000000 */
[----:B------:R-:W-:Y:S01]  /*2a20*/  FSEL R27, R27, R23, !P0 ;  /* 0x000000171b1b7208 */ /* 0x000fe20004000000 */
[----:B------:R-:W-:Y:S01]  /*2a30*/  DMUL R22, R24, R40 ;  /* 0x0000002818167228 */ /* 0x000fe20000000000 */
[----:B------:R-:W-:Y:S02]  /*2a40*/  IMAD.MOV.U32 R24, RZ, RZ, R11 ;  /* 0x000000ffff187224 */ /* 0x000fe400078e000b */
[----:B------:R-:W-:Y:S02]  /*2a50*/  IMAD.MOV.U32 R25, RZ, RZ, R19 ;  /* 0x000000ffff197224 */ /* 0x000fe400078e0013 */
[----:B------:R-:W-:Y:S01]  /*2a60*/  DMUL R40, R40, R26 ;  /* 0x0000001a28287228 */ /* 0x000fe20000000000 */
[----:B------:R-:W-:Y:S01]  /*2a70*/  IMAD.MOV.U32 R11, RZ, RZ, R7 ;  /* 0x000000ffff0b7224 */ /* 0x000fe200078e0007 */
[----:B------:R-:W-:Y:S01]  /*2a80*/  MOV R7, R17 ;  /* 0x0000001100077202 */ /* 0x000fe20000000f00 */
[----:B------:R-:W-:-:S08]  /*2a90*/  IMAD.MOV.U32 R19, RZ, RZ, 0x1 ;  /* 0x00000001ff137424 */ /* 0x000fd000078e00ff */
.L_x_174:
[----:B------:R-:W-:Y:S05]  /*2aa0*/  BSYNC.RECONVERGENT B1 ;  /* 0x0000000000017941 */ /* 0x000fea0003800200 */
.L_x_173:
[----:B------:R-:W0:Y:S01]  /*2ab0*/  LDS R28, [R4] ;  /* 0x00000000041c7984 */ /* 0x000e220000000800 */
[----:B-----5:R-:W-:Y:S01]  /*2ac0*/  F2F.F64.F32 R26, R9 ;  /* 0x00000009001a7310 */ /* 0x020fe20000201800 */
[----:B---3--:R-:W-:Y:S01]  /*2ad0*/  DMUL R20, R12, R40 ;  /* 0x000000280c147228 */ /* 0x008fe20000000000 */
[----:B------:R-:W-:-:S05]  /*2ae0*/  IMAD.IADD R8, R3, 0x1, R8 ;  /* 0x0000000103087824 */ /* 0x000fca00078e0208 */
[----:B------:R-:W-:Y:S01]  /*2af0*/  ISETP.GE.U32.AND P0, PT, R8, UR10, PT ;  /* 0x0000000a08007c0c */ /* 0x000fe2000bf06070 */
[----:B0-----:R-:W0:Y:S02]  /*2b00*/  F2F.F64.F32 R28, R28 ;  /* 0x0000001c001c7310 */ /* 0x001e240000201800 */
[----:B0-----:R-:W-:-:S10]  /*2b10*/  DFMA R20, R20, R26, R28 ;  /* 0x0000001a1414722b */ /* 0x001fd4000000001c */
[----:B------:R-:W0:Y:S02]  /*2b20*/  F2F.F32.F64 R21, R20 ;  /* 0x0000001400157310 */ /* 0x000e240000301000 */
[----:B0-----:R0:W-:Y:S01]  /*2b30*/  STS [R4], R21 ;  /* 0x0000001504007388 */ /* 0x0011e20000000800 */
[----:B------:R-:W-:Y:S05]  /*2b40*/  @!P0 BRA `(.L_x_180) ;  /* 0xfffffff000188947 */ /* 0x000fea000383ffff */
.L_x_172:
[----:B------:R-:W-:Y:S05]  /*2b50*/  BSYNC B0 ;  /* 0x0000000000007941 */ /* 0x000fea0003800000 */
.L_x_171:
        /* <DEDUP_REMOVED lines=30> */
.L_x_182:
[----:B------:R-:W-:Y:S05]  /*2d40*/  BSYNC.RECONVERGENT B0 ;  /* 0x0000000000007941 */ /* 0x000fea0003800200 */
.L_x_181:
[----:B------:R-:W-:Y:S04]  /*2d50*/  BSSY.RECONVERGENT B0, `(.L_x_183) ;  /* 0x000005d000007945 */ /* 0x000fe80003800200 */
[----:B------:R-:W-:Y:S05]  /*2d60*/  @P1 BRA `(.L_x_184) ;  /* 0x00000004006c1947 */ /* 0x000fea0003800000 */
[----:B------:R-:W4:Y:S01]  /*2d70*/  S2UR UR6, SR_CgaCtaId ;  /* 0x00000000000679c3 */ /* 0x000f220000008800 */
[----:B------:R-:W-:Y:S02]  /*2d80*/  UMOV UR5, 0x400 ;  /* 0x0000040000057882 */ /* 0x000fe40000000000 */
[----:B----4-:R-:W-:-:S09]  /*2d90*/  ULEA UR5, UR6, UR5, 0x18 ;  /* 0x0000000506057291 */ /* 0x010fd2000f8ec0ff */
[----:B-1----:R-:W1:Y:S02]  /*2da0*/  LDS R11, [UR5] ;  /* 0x00000005ff0b7984 */ /* 0x002e640008000800 */
[C---:B-1----:R-:W-:Y:S01]  /*2db0*/  FMUL R6, R11.reuse, 0.63661974668502807617 ;  /* 0x3f22f9830b067820 */ /* 0x042fe20000400000 */
[----:B------:R-:W-:-:S05]  /*2dc0*/  FSETP.GE.AND P0, PT, |R11|, 105615, PT ;  /* 0x47ce47800b00780b */ /* 0x000fca0003f06200 */
[----:B------:R-:W1:Y:S02]  /*2dd0*/  F2I.NTZ R6, R6 ;  /* 0x0000000600067305 */ /* 0x000e640000203100 */
[----:B-1----:R-:W-:-:S05]  /*2de0*/  I2FP.F32.S32 R8, R6 ;  /* 0x0000000600087245 */ /* 0x002fca0000201400 */
[----:B--2---:R-:W-:-:S04]  /*2df0*/  FFMA R7, R8, -1.5707962512969970703, R11 ;  /* 0xbfc90fda08077823 */ /* 0x004fc8000000000b */
[----:B------:R-:W-:-:S04]  /*2e00*/  FFMA R7, R8, -7.5497894158615963534e-08, R7 ;  /* 0xb3a2216808077823 */ /* 0x000fc80000000007 */
[----:B------:R-:W-:Y:S01]  /*2e10*/  FFMA R7, R8, -5.3903029534742383927e-15, R7 ;  /* 0xa7c234c508077823 */ /* 0x000fe20000000007 */
[----:B------:R-:W-:Y:S06]  /*2e20*/  @!P0 BRA `(.L_x_185) ;  /* 0x0000000000e48947 */ /* 0x000fec0003800000 */
[----:B------:R-:W-:-:S13]  /*2e30*/  FSETP.NEU.AND P0, PT, |R11|, +INF , PT ;  /* 0x7f8000000b00780b */ /* 0x000fda0003f0d200 */
[----:B------:R-:W-:Y:S01]  /*2e40*/  @!P0 FMUL R7, RZ, R11 ;  /* 0x0000000bff078220 */ /* 0x000fe20000400000 */
[----:B------:R-:W-:Y:S01]  /*2e50*/  @!P0 IMAD.MOV.U32 R6, RZ, RZ, RZ ;  /* 0x000000ffff068224 */ /* 0x000fe200078e00ff */
[----:B------:R-:W-:Y:S06]  /*2e60*/  @!P0 BRA `(.L_x_185) ;  /* 0x0000000000d48947 */ /* 0x000fec0003800000 */
[----:B------:R-:W1:Y:S01]  /*2e70*/  LDCU.64 UR14, c[0x4][0x40] ;  /* 0x01000800ff0e77ac */ /* 0x000e620008000a00 */
[----:B------:R-:W-:Y:S01]  /*2e80*/  IMAD.SHL.U32 R7, R11, 0x100, RZ ;  /* 0x000001000b077824 */ /* 0x000fe200078e00ff */
[----:B------:R-:W-:Y:S01]  /*2e90*/  BSSY.RECONVERGENT B1, `(.L_x_186) ;  /* 0x0000013000017945 */ /* 0x000fe20003800200 */
[----:B------:R-:W-:Y:S01]  /*2ea0*/  IMAD.MOV.U32 R10, RZ, RZ, RZ ;  /* 0x000000ffff0a7224 */ /* 0x000fe200078e00ff */
[----:B------:R-:W-:Y:S01]  /*2eb0*/  MOV R19, RZ ;  /* 0x000000ff00137202 */ /* 0x000fe20000000f00 */
[----:B------:R-:W-:Y:S01]  /*2ec0*/  IMAD.MOV.U32 R16, RZ, RZ, RZ ;  /* 0x000000ffff107224 */ /* 0x000fe200078e00ff */
[----:B------:R-:W-:Y:S01]  /*2ed0*/  LOP3.LUT R7, R7, 0x80000000, RZ, 0xfc, !PT ;  /* 0x8000000007077812 */ /* 0x000fe200078efcff */
[----:B------:R-:W-:Y:S02]  /*2ee0*/  IMAD.MOV.U32 R6, RZ, RZ, R1 ;  /* 0x000000ffff067224 */ /* 0x000fe400078e0001 */
[----:B-1----:R-:W-:Y:S02]  /*2ef0*/  IMAD.U32 R14, RZ, RZ, UR14 ;  /* 0x0000000eff0e7e24 */ /* 0x002fe4000f8e00ff */
[----:B------:R-:W-:-:S07]  /*2f00*/  IMAD.U32 R15, RZ, RZ, UR15 ;  /* 0x0000000fff0f7e24 */ /* 0x000fce000f8e00ff */
.L_x_187:
[----:B------:R1:W2:Y:S01]  /*2f10*/  LDG.E.CONSTANT R8, desc[UR8][R14.64] ;  /* 0x000000080e087981 */ /* 0x0002a2000c1e9900 */
[----:B------:R-:W-:-:S05]  /*2f20*/  VIADD R16, R16, 0x1 ;  /* 0x0000000110107836 */ /* 0x000fca0000000000 */
[----:B------:R-:W-:Y:S02]  /*2f30*/  ISETP.NE.AND P0, PT, R16, 0x6, PT ;  /* 0x000000061000780c */ /* 0x000fe40003f05270 */
[----:B-1----:R-:W-:-:S05]  /*2f40*/  IADD3 R14, P2, PT, R14, 0x4, RZ ;  /* 0x000000040e0e7810 */ /* 0x002fca0007f5e0ff */
[----:B------:R-:W-:Y:S02]  /*2f50*/  IMAD.X R15, RZ, RZ, R15, P2 ;  /* 0x000000ffff0f7224 */ /* 0x000fe400010e060f */
[----:B--2---:R-:W-:-:S03]  /*2f60*/  IMAD.WIDE.U32 R8, R8, R7, RZ ;  /* 0x0000000708087225 */ /* 0x004fc600078e00ff */
[----:B------:R-:W-:-:S05]  /*2f70*/  IADD3 R17, P1, PT, R8, R10, RZ ;  /* 0x0000000a08117210 */ /* 0x000fca0007f3e0ff */
[----:B------:R1:W-:Y:S01]  /*2f80*/  STL [R6], R17 ;  /* 0x0000001106007387 */ /* 0x0003e20000100800 */
[----:B------:R-:W-:Y:S02]  /*2f90*/  IMAD.X R10, R9, 0x1, R19, P1 ;  /* 0x00000001090a7824 */ /* 0x000fe400008e0613 */
[----:B-1----:R-:W-:Y:S01]  /*2fa0*/  VIADD R6, R6, 0x4 ;  /* 0x0000000406067836 */ /* 0x002fe20000000000 */
[----:B------:R-:W-:Y:S06]  /*2fb0*/  @P0 BRA `(.L_x_187) ;  /* 0xfffffffc00d40947 */ /* 0x000fec000383ffff */
[----:B------:R-:W-:Y:S05]  /*2fc0*/  BSYNC.RECONVERGENT B1 ;  /* 0x0000000000017941 */ /* 0x000fea0003800200 */
.L_x_186:
[----:B------:R-:W-:Y:S01]  /*2fd0*/  SHF.R.U32.HI R14, RZ, 0x17, R11 ;  /* 0x00000017ff0e7819 */ /* 0x000fe2000001160b */
[----:B------:R1:W-:Y:S03]  /*2fe0*/  STL [R1+0x18], R10 ;  /* 0x0000180a01007387 */ /* 0x0003e60000100800 */
[C---:B------:R-:W-:Y:S02]  /*2ff0*/  LOP3.LUT R6, R14.reuse, 0xe0, RZ, 0xc0, !PT ;  /* 0x000000e00e067812 */ /* 0x040fe400078ec0ff */
[----:B------:R-:W-:Y:S02]  /*3000*/  LOP3.LUT P0, RZ, R14, 0x1f, RZ, 0xc0, !PT ;  /* 0x0000001f0eff7812 */ /* 0x000fe4000780c0ff */
[----:B------:R-:W-:-:S04]  /*3010*/  IADD3 R6, PT, PT, R6, -0x80, RZ ;  /* 0xffffff8006067810 */ /* 0x000fc80007ffe0ff */
[----:B------:R-:W-:-:S05]  /*3020*/  SHF.R.U32.HI R6, RZ, 0x5, R6 ;  /* 0x00000005ff067819 */ /* 0x000fca0000011606 */
[----:B------:R-:W-:-:S05]  /*3030*/  IMAD R15, R6, -0x4, R1 ;  /* 0xfffffffc060f7824 */ /* 0x000fca00078e0201 */
        /* <DEDUP_REMOVED lines=18> */
[----:B------:R-:W2:Y:S01]  /*3160*/  I2F.F64.S64 R8, R8 ;  /* 0x0000000800087312 */ /* 0x000ea20000301c00 */
[----:B------:R-:W-:-:S04]  /*3170*/  IMAD.MOV R7, RZ, RZ, -R6 ;  /* 0x000000ffff077224 */ /* 0x000fc800078e0a06 */
[----:B------:R-:W-:Y:S01]  /*3180*/  @!P0 IMAD.MOV.U32 R6, RZ, RZ, R7 ;  /* 0x000000ffff068224 */ /* 0x000fe200078e0007 */
[----:B--2---:R-:W-:-:S10]  /*3190*/  DMUL R14, R8, UR14 ;  /* 0x0000000e080e7c28 */ /* 0x004fd40008000000 */
[----:B------:R-:W2:Y:S02]  /*31a0*/  F2F.F32.F64 R14, R14 ;  /* 0x0000000e000e7310 */ /* 0x000ea40000301000 */
[----:B-12---:R-:W-:-:S07]  /*31b0*/  FSEL R7, -R14, R14, !P1 ;  /* 0x0000000e0e077208 */ /* 0x006fce0004800100 */
.L_x_185:
[----:B------:R-:W-:Y:S02]  /*31c0*/  IMAD.MOV.U32 R10, RZ, RZ, 0x37cbac00 ;  /* 0x37cbac00ff0a7424 */ /* 0x000fe400078e00ff */
[----:B------:R-:W-:Y:S01]  /*31d0*/  FMUL R11, R7, R7 ;  /* 0x00000007070b7220 */ /* 0x000fe20000400000 */
[C---:B------:R-:W-:Y:S01]  /*31e0*/  LOP3.LUT R8, R6.reuse, 0x1, RZ, 0xc0, !PT ;  /* 0x0000000106087812 */ /* 0x040fe200078ec0ff */
[----:B------:R-:W-:Y:S01]  /*31f0*/  IMAD.MOV.U32 R14, RZ, RZ, 0x3d2aaabb ;  /* 0x3d2aaabbff0e7424 */ /* 0x000fe200078e00ff */
[----:B------:R-:W-:Y:S01]  /*3200*/  LOP3.LUT P1, RZ, R6, 0x2, RZ, 0xc0, !PT ;  /* 0x0000000206ff7812 */ /* 0x000fe2000782c0ff */
[----:B------:R-:W-:Y:S01]  /*3210*/  FFMA R10, R11, R10, -0.0013887860113754868507 ;  /* 0xbab607ed0b0a7423 */ /* 0x000fe2000000000a */
[----:B------:R-:W-:Y:S01]  /*3220*/  ISETP.NE.U32.AND P0, PT, R8, 0x1, PT ;  /* 0x000000010800780c */ /* 0x000fe20003f05070 */
[----:B------:R-:W-:Y:S01]  /*3230*/  IMAD.MOV.U32 R15, RZ, RZ, 0x3effffff ;  /* 0x3effffffff0f7424 */ /* 0x000fe200078e00ff */
[----:B------:R-:W1:Y:S01]  /*3240*/  LDC.64 R8, c[0x0][0x388] ;  /* 0x0000e200ff087b82 */ /* 0x000e620000000a00 */
[----:B------:R-:W2:Y:S01]  /*3250*/  LDCU UR5, c[0x3][0x50] ;  /* 0x00c00a00ff0577ac */ /* 0x000ea20008000800 */
[----:B------:R-:W-:-:S02]  /*3260*/  FSEL R10, R10, -0.00019574658654164522886, !P0 ;  /* 0xb94d41530a0a7808 */ /* 0x000fc40004000000 */
[----:B------:R-:W-:Y:S02]  /*3270*/  FSEL R14, R14, 0.0083327032625675201416, !P0 ;  /* 0x3c0885e40e0e7808 */ /* 0x000fe40004000000 */
[----:B------:R-:W-:-:S03]  /*3280*/  FSEL R6, R7, 1, P0 ;  /* 0x3f80000007067808 */ /* 0x000fc60000000000 */
[----:B------:R-:W-:Y:S01]  /*3290*/  FFMA R10, R11, R10, R14 ;  /* 0x0000000a0b0a7223 */ /* 0x000fe2000000000e */
[----:B------:R-:W-:-:S05]  /*32a0*/  FSEL R14, -R15, -0.16666662693023681641, !P0 ;  /* 0xbe2aaaa80f0e7808 */ /* 0x000fca0004000100 */
[C---:B------:R-:W-:Y:S01]  /*32b0*/  FFMA R10, R11.reuse, R10, R14 ;  /* 0x0000000a0b0a7223 */ /* 0x040fe2000000000e */
[----:B------:R-:W-:-:S04]  /*32c0*/  FFMA R11, R11, R6, RZ ;  /* 0x000000060b0b7223 */ /* 0x000fc800000000ff */
[----:B------:R-:W-:-:S04]  /*32d0*/  FFMA R10, R11, R10, R6 ;  /* 0x0000000a0b0a7223 */ /* 0x000fc80000000006 */
[----:B------:R-:W-:Y:S01]  /*32e0*/  @P1 FADD R10, RZ, -R10 ;  /* 0x8000000aff0a1221 */ /* 0x000fe20000000000 */
[----:B-1----:R-:W-:-:S04]  /*32f0*/  IMAD.WIDE.U32 R6, R5, 0x4, R8 ;  /* 0x0000000405067825 */ /* 0x002fc800078e0008 */
[----:B--2---:R-:W-:-:S05]  /*3300*/  FMUL R9, R10, UR5 ;  /* 0x000000050a097c20 */ /* 0x004fca0008400000 */
[----:B------:R4:W-:Y:S02]  /*3310*/  STG.E desc[UR8][R6.64], R9 ;  /* 0x0000000906007986 */ /* 0x0009e4000c101908 */
.L_x_184:
[----:B------:R-:W-:Y:S05]  /*3320*/  BSYNC.RECONVERGENT B0 ;  /* 0x0000000000007941 */ /* 0x000fea0003800200 */
.L_x_183:
[----:B------:R-:W5:Y:S01]  /*3330*/  LDCU UR5, c[0x3][0x48] ;  /* 0x00c00900ff0577ac */ /* 0x000f620008000800 */
[----:B------:R-:W-:-:S04]  /*3340*/  IADD3 R5, PT, PT, R2, R5, RZ ;  /* 0x0000000502057210 */ /* 0x000fc80007ffe0ff */
[----:B-----5:R-:W-:-:S13]  /*3350*/  ISETP.GE.U32.AND P0, PT, R5, UR5, PT ;  /* 0x0000000505007c0c */ /* 0x020fda000bf06070 */
[----:B------:R-:W-:Y:S05]  /*3360*/  @!P0 BRA `(.L_x_188) ;  /* 0xffffffe400cc8947 */ /* 0x000fea000383ffff */
[----:B------:R-:W-:Y:S05]  /*3370*/  EXIT ;  /* 0x000000000000794d */ /* 0x000fea0003800000 */
        .weak           $__internal_4_$__cuda_sm20_dsqrt_rn_f64_mediumpath_v1
        .type           $__internal_4_$__cuda_sm20_dsqrt_rn_f64_mediumpath_v1,@function
        .size           $__internal_4_$__cuda_sm20_dsqrt_rn_f64_mediumpath_v1,(.L_x_535 - $__internal_4_$__cuda_sm20_dsqrt_rn_f64_mediumpath_v1)
$__internal_4_$__cuda_sm20_dsqrt_rn_f64_mediumpath_v1:
        /* <DEDUP_REMOVED lines=11> */
.L_x_190:
        /* <DEDUP_REMOVED lines=9> */
[----:B------:R-:W-:Y:S02]  /*34c0*/  IMAD.MOV.U32 R28, RZ, RZ, RZ ;  /* 0x000000ffff1c7224 */ /* 0x000fe400078e00ff */
[----:B------:R-:W-:Y:S02]  /*34d0*/  IMAD.MOV.U32 R32, RZ, RZ, 0x0 ;  /* 0x00000000ff207424 */ /* 0x000fe400078e00ff */
[----:B------:R-:W-:Y:S01]  /*34e0*/  IMAD.MOV.U32 R33, RZ, RZ, 0x3fd80000 ;  /* 0x3fd80000ff217424 */ /* 0x000fe200078e00ff */
[----:B------:R-:W0:Y:S02]  /*34f0*/  MUFU.RSQ64H R29, R27 ;  /* 0x0000001b001d7308 */ /* 0x000e240000001c00 */
        /* <DEDUP_REMOVED lines=11> */
.L_x_192:
[----:B------:R-:W-:-:S11]  /*35b0*/  DADD R28, R26, R26 ;  /* 0x000000001a1c7229 */ /* 0x000fd6000000001a */
.L_x_191:
[----:B------:R-:W-:Y:S05]  /*35c0*/  BSYNC.RECONVERGENT B4 ;  /* 0x0000000000047941 */ /* 0x000fea0003800200 */
.L_x_189:
[----:B------:R-:W-:Y:S02]  /*35d0*/  IMAD.MOV.U32 R26, RZ, RZ, R28 ;  /* 0x000000ffff1a7224 */ /* 0x000fe400078e001c */
[----:B------:R-:W-:Y:S02]  /*35e0*/  IMAD.MOV.U32 R27, RZ, RZ, R29 ;  /* 0x000000ffff1b7224 */ /* 0x000fe400078e001d */
[----:B------:R-:W-:Y:S02]  /*35f0*/  IMAD.MOV.U32 R28, RZ, RZ, R16 ;  /* 0x000000ffff1c7224 */ /* 0x000fe400078e0010 */
[----:B------:R-:W-:-:S04]  /*3600*/  IMAD.MOV.U32 R29, RZ, RZ, 0x0 ;  /* 0x00000000ff1d7424 */ /* 0x000fc800078e00ff */
[----:B------:R-:W-:Y:S05]  /*3610*/  RET.REL.NODEC R28 `(_Z13doRandomStuffIfLj32EEvPT_S1_jmP17curandStateXORWOWS3_) ;  /* 0xffffffc81c787950 */ /* 0x000fea0003c3ffff */
.L_x_193:
        /* <DEDUP_REMOVED lines=14> */
.L_x_535:


//--------------------- .text._Z13doRandomStuffIfLj1EEvPT_S1_jmP17curandStateXORWOWS3_ --------------------------
	.section	.text._Z13doRandomStuffIfLj1EEvPT_S1_jmP17curandStateXORWOWS3_,"ax",@progbits
	.align	128
        .global         _Z13doRandomStuffIfLj1EEvPT_S1_jmP17curandStateXORWOWS3_
        .type           _Z13doRandomStuffIfLj1EEvPT_S1_jmP17curandStateXORWOWS3_,@function
        .size           _Z13doRandomStuffIfLj1EEvPT_S1_jmP17curandStateXORWOWS3_,(.L_x_536 - _Z13doRandomStuffIfLj1EEvPT_S1_jmP17curandStateXORWOWS3_)
        .other          _Z13doRandomStuffIfLj1EEvPT_S1_jmP17curandStateXORWOWS3_,@"STO_CUDA_ENTRY STV_DEFAULT"
_Z13doRandomStuffIfLj1EEvPT_S1_jmP17curandStateXORWOWS3_:
.text._Z13doRandomStuffIfLj1EEvPT_S1_jmP17curandStateXORWOWS3_:
        /* <DEDUP_REMOVED lines=20> */
.L_x_210:
[----:B01----:R-:W0:Y:S01]  /*0140*/  LDC.64 R18, c[0x0][0x3a0] ;  /* 0x0000e800ff127b82 */ /* 0x003e220000000a00 */
[----:B--2---:R-:W-:-:S04]  /*0150*/  IMAD R3, R12, UR11, R13 ;  /* 0x0000000b0c037c24 */ /* 0x004fc8000f8e020d */
        /* <DEDUP_REMOVED lines=15> */
.L_x_204:
        /* <DEDUP_REMOVED lines=19> */
[----:B------:R-:W-:-:S04]  /*0380*/  SHF.L.U32 R3, R14, 0x1, RZ ;  /* 0x000000010e037819 */ /* 0x000fc800000006ff */
        /* <DEDUP_REMOVED lines=25> */
[----:B------:R-:W-:-:S04]  /*0520*/  LOP3.LUT R5, R5, R4, RZ, 0x3c, !PT ;  /* 0x0000000405057212 */ /* 0x000fc800078e3cff */
[----:B------:R-:W-:Y:S01]  /*0530*/  IADD3 R16, PT, PT, R5, R6, RZ ;  /* 0x0000000605107210 */ /* 0x000fe20007ffe0ff */
[----:B------:R-:W-:Y:S01]  /*0540*/  IMAD.MOV.U32 R14, RZ, RZ, R32 ;  /* 0x000000ffff0e7224 */ /* 0x000fe200078e0020 */
[----:B------:R-:W-:Y:S01]  /*0550*/  ISETP.GT.AND P0, PT, R33, 0xfffff, PT ;  /* 0x000fffff2100780c */ /* 0x000fe20003f04270 */
[----:B------:R-:W-:Y:S02]  /*0560*/  IMAD.MOV.U32 R15, RZ, RZ, R33 ;  /* 0x000000ffff0f7224 */ /* 0x000fe400078e0021 */
[----:B------:R-:W-:-:S04]  /*0570*/  IMAD.WIDE.U32 R16, R16, 0x200000, RZ ;  /* 0x0020000010107825 */ /* 0x000fc800078e00ff */
[----:B------:R-:W-:Y:S01]  /*0580*/  IMAD.MOV.U32 R26, RZ, RZ, R32 ;  /* 0x000000ffff1a7224 */ /* 0x000fe200078e0020 */
[----:B------:R-:W-:Y:S01]  /*0590*/  LOP3.LUT R16, R16, R21, RZ, 0x3c, !PT ;  /* 0x0000001510107212 */ /* 0x000fe200078e3cff */
[----:B------:R-:W-:-:S04]  /*05a0*/  IMAD.MOV.U32 R32, RZ, RZ, -0x3ff ;  /* 0xfffffc01ff207424 */ /* 0x000fc800078e00ff */
[----:B------:R-:W-:Y:S01]  /*05b0*/  @!P0 DMUL R14, R14, 1.80143985094819840000e+16 ;  /* 0x435000000e0e8828 */ /* 0x000fe20000000000 */
[----:B------:R-:W0:Y:S01]  /*05c0*/  I2F.F64.U64 R16, R16 ;  /* 0x0000001000107312 */ /* 0x000e220000301800 */
[----:B------:R-:W-:-:S08]  /*05d0*/  @!P0 IMAD.MOV.U32 R32, RZ, RZ, -0x435 ;  /* 0xfffffbcbff208424 */ /* 0x000fd000078e00ff */
[----:B------:R-:W-:Y:S02]  /*05e0*/  @!P0 IMAD.MOV.U32 R33, RZ, RZ, R15 ;  /* 0x000000ffff218224 */ /* 0x000fe400078e000f */
[----:B------:R-:W-:Y:S02]  /*05f0*/  @!P0 IMAD.MOV.U32 R26, RZ, RZ, R14 ;  /* 0x000000ffff1a8224 */ /* 0x000fe400078e000e */
[----:B------:R-:W-:Y:S01]  /*0600*/  VIADD R20, R33, 0xffffffff ;  /* 0xffffffff21147836 */ /* 0x000fe20000000000 */
[----:B0-----:R-:W-:-:S04]  /*0610*/  DFMA R22, R16, 2.2204460492503130808e-16, R22 ;  /* 0x3cb000001016782b */ /* 0x001fc80000000016 */
[----:B------:R-:W-:-:S13]  /*0620*/  ISETP.GT.U32.AND P1, PT, R20, 0x7feffffe, PT ;  /* 0x7feffffe1400780c */ /* 0x000fda0003f24070 */
[----:B------:R-:W-:Y:S05]  /*0630*/  @P1 BRA `(.L_x_200) ;  /* 0x0000000000f81947 */ /* 0x000fea0003800000 */
[C---:B------:R-:W-:Y:S01]  /*0640*/  LOP3.LUT R14, R33.reuse, 0xfffff, RZ, 0xc0, !PT ;  /* 0x000fffff210e7812 */ /* 0x040fe200078ec0ff */
[----:B------:R-:W-:Y:S01]  /*0650*/  IMAD.MOV.U32 R20, RZ, RZ, RZ ;  /* 0x000000ffff147224 */ /* 0x000fe200078e00ff */
[----:B------:R-:W-:Y:S01]  /*0660*/  UMOV UR14, 0x3ae80f1e ;  /* 0x3ae80f1e000e7882 */ /* 0x000fe20000000000 */
[----:B------:R-:W-:Y:S01]  /*0670*/  IMAD.MOV.U32 R28, RZ, RZ, -0x748574fc ;  /* 0x8b7a8b04ff1c7424 */ /* 0x000fe200078e00ff */
[----:B------:R-:W-:Y:S01]  /*0680*/  LOP3.LUT R27, R14, 0x3ff00000, RZ, 0xfc, !PT ;  /* 0x3ff000000e1b7812 */ /* 0x000fe200078efcff */
[----:B------:R-:W-:Y:S01]  /*0690*/  IMAD.MOV.U32 R29, RZ, RZ, 0x3ed0ee25 ;  /* 0x3ed0ee25ff1d7424 */ /* 0x000fe200078e00ff */
[----:B------:R-:W-:Y:S01]  /*06a0*/  UMOV UR15, 0x3eb1380b ;  /* 0x3eb1380b000f7882 */ /* 0x000fe20000000000 */
[----:B------:R-:W-:Y:S02]  /*06b0*/  LEA.HI R32, R33, R32, RZ, 0xc ;  /* 0x0000002021207211 */ /* 0x000fe400078f60ff */
[----:B------:R-:W-:-:S13]  /*06c0*/  ISETP.GE.U32.AND P0, PT, R27, 0x3ff6a09f, PT ;  /* 0x3ff6a09f1b00780c */ /* 0x000fda0003f06070 */
[----:B------:R-:W-:Y:S02]  /*06d0*/  @P0 VIADD R15, R27, 0xfff00000 ;  /* 0xfff000001b0f0836 */ /* 0x000fe40000000000 */
[----:B------:R-:W-:-:S03]  /*06e0*/  @P0 VIADD R32, R32, 0x1 ;  /* 0x0000000120200836 */ /* 0x000fc60000000000 */
[----:B------:R-:W-:-:S06]  /*06f0*/  @P0 MOV R27, R15 ;  /* 0x0000000f001b0202 */ /* 0x000fcc0000000f00 */
        /* <DEDUP_REMOVED lines=50> */
.L_x_200:
[----:B------:R-:W-:Y:S01]  /*0a20*/  IMAD.MOV.U32 R16, RZ, RZ, 0x0 ;  /* 0x00000000ff107424 */ /* 0x000fe200078e00ff */
[----:B------:R-:W-:Y:S01]  /*0a30*/  LOP3.LUT P0, RZ, R15, 0x7fffffff, RZ, 0xc0, !PT ;  /* 0x7fffffff0fff7812 */ /* 0x000fe2000780c0ff */
[----:B------:R-:W-:-:S06]  /*0a40*/  IMAD.MOV.U32 R17, RZ, RZ, 0x7ff00000 ;  /* 0x7ff00000ff117424 */ /* 0x000fcc00078e00ff */
[----:B------:R-:W-:-:S10]  /*0a50*/  DFMA R16, R14, R16, +INF ;  /* 0x7ff000000e10742b */ /* 0x000fd40000000010 */
[----:B------:R-:W-:Y:S02]  /*0a60*/  FSEL R26, R16, RZ, P0 ;  /* 0x000000ff101a7208 */ /* 0x000fe40000000000 */
[----:B------:R-:W-:-:S07]  /*0a70*/  FSEL R27, R17, -QNAN , P0 ;  /* 0xfff00000111b7808 */ /* 0x000fce0000000000 */
.L_x_201:
[----:B---3--:R-:W-:Y:S05]  /*0a80*/  BSYNC.RECONVERGENT B3 ;  /* 0x0000000000037941 */ /* 0x008fea0003800200 */
.L_x_199:
[----:B------:R-:W-:Y:S01]  /*0a90*/  DMUL R14, RZ, R22 ;  /* 0x00000016ff0e7228 */ /* 0x000fe20000000000 */
[----:B------:R-:W-:Y:S01]  /*0aa0*/  IMAD.SHL.U32 R16, R23, 0x2, RZ ;  /* 0x0000000217107824 */ /* 0x000fe200078e00ff */
[----:B------:R-:W-:Y:S01]  /*0ab0*/  UMOV UR14, 0x33145c07 ;  /* 0x33145c07000e7882 */ /* 0x000fe20000000000 */
[----:B------:R-:W-:Y:S01]  /*0ac0*/  UMOV UR15, 0x3ca1a626 ;  /* 0x3ca1a626000f7882 */ /* 0x000fe20000000000 */
[----:B------:R-:W-:Y:S01]  /*0ad0*/  IMAD.MOV.U32 R20, RZ, RZ, -0x3e107ad8 ;  /* 0xc1ef8528ff147424 */ /* 0x000fe200078e00ff */
        /* <DEDUP_REMOVED lines=70> */
[----:B------:R-:W-:Y:S02]  /*0f40*/  DMUL R16, R34, R16 ;  /* 0x0000001022107228 */ /* 0x000fe40000000000 */
[----:B------:R-:W-:-:S06]  /*0f50*/  @P1 IMAD.MOV.U32 R21, RZ, RZ, R31 ;  /* 0x000000ffff151224 */ /* 0x000fcc00078e001f */
[----:B------:R-:W-:Y:S01]  /*0f60*/  DFMA R16, R28, R16, R34 ;  /* 0x000000101c10722b */ /* 0x000fe20000000022 */
[----:B------:R-:W-:-:S05]  /*0f70*/  @P1 LOP3.LUT R29, R23, 0x80000000, RZ, 0x3c, !PT ;  /* 0x80000000171d1812 */ /* 0x000fca00078e3cff */
[----:B------:R-:W-:Y:S02]  /*0f80*/  @P1 IMAD.MOV.U32 R23, RZ, RZ, R29 ;  /* 0x000000ffff171224 */ /* 0x000fe400078e001d */
[----:B------:R-:W-:Y:S02]  /*0f90*/  DMUL R32, R26, R16 ;  /* 0x000000101a207228 */ /* 0x000fe40000000000 */
[----:B------:R-:W-:Y:S01]  /*0fa0*/  IADD3 R31, PT, PT, R17, -0x100000, RZ ;  /* 0xfff00000111f7810 */ /* 0x000fe20007ffe0ff */
[----:B------:R-:W-:-:S05]  /*0fb0*/  IMAD.MOV.U32 R30, RZ, RZ, R16 ;  /* 0x000000ffff1e7224 */ /* 0x000fca00078e0010 */
[----:B------:R-:W-:-:S08]  /*0fc0*/  DFMA R28, R32, -R32, R26 ;  /* 0x80000020201c722b */ /* 0x000fd0000000001a */
[----:B------:R-:W-:Y:S01]  /*0fd0*/  DFMA R36, R28, R30, R32 ;  /* 0x0000001e1c24722b */ /* 0x000fe20000000020 */
[----:B------:R-:W-:Y:S10]  /*0fe0*/  @!P0 BRA `(.L_x_203) ;  /* 0x0000000000148947 */ /* 0x000ff40003800000 */
[----:B------:R-:W-:Y:S01]  /*0ff0*/  IMAD.MOV.U32 R30, RZ, RZ, R16 ;  /* 0x000000ffff1e7224 */ /* 0x000fe200078e0010 */
[----:B------:R-:W-:-:S07]  /*1000*/  MOV R16, 0x1020 ;  /* 0x0000102000107802 */ /* 0x000fce0000000f00 */
[----:B----45:R-:W-:Y:S05]  /*1010*/  CALL.REL.NOINC `($__internal_5_$__cuda_sm20_dsqrt_rn_f64_mediumpath_v1) ;  /* 0x0000002000187944 */ /* 0x030fea0003c00000 */
[----:B------:R-:W-:Y:S02]  /*1020*/  IMAD.MOV.U32 R36, RZ, RZ, R26 ;  /* 0x000000ffff247224 */ /* 0x000fe400078e001a */
[----:B------:R-:W-:-:S07]  /*1030*/  IMAD.MOV.U32 R37, RZ, RZ, R27 ;  /* 0x000000ffff257224 */ /* 0x000fce00078e001b */
.L_x_203:
[----:B------:R-:W-:Y:S05]  /*1040*/  BSYNC.RECONVERGENT B3 ;  /* 0x0000000000037941 */ /* 0x000fea0003800200 */
.L_x_202:
        /* <DEDUP_REMOVED lines=8> */
[----:B------:R-:W-:Y:S02]  /*10d0*/  IMAD.MOV.U32 R20, RZ, RZ, R7 ;  /* 0x000000ffff147224 */ /* 0x000fe400078e0007 */
[----:B------:R-:W-:Y:S02]  /*10e0*/  IMAD.MOV.U32 R21, RZ, RZ, R3 ;  /* 0x000000ffff157224 */ /* 0x000fe400078e0003 */
[----:B------:R-:W-:Y:S02]  /*10f0*/  IMAD.MOV.U32 R7, RZ, RZ, R9 ;  /* 0x000000ffff077224 */ /* 0x000fe400078e0009 */
[----:B------:R-:W-:Y:S02]  /*1100*/  IMAD.MOV.U32 R3, RZ, RZ, 0x1 ;  /* 0x00000001ff037424 */ /* 0x000fe400078e00ff */
[----:B------:R-:W-:-:S07]  /*1110*/  IMAD.MOV.U32 R9, RZ, RZ, R5 ;  /* 0x000000ffff097224 */ /* 0x000fce00078e0005 */
.L_x_198:
[----:B---3--:R-:W-:Y:S05]  /*1120*/  BSYNC.RECONVERGENT B2 ;  /* 0x0000000000027941 */ /* 0x008fea0003800200 */
.L_x_197:
[----:B------:R-:W0:Y:S01]  /*1130*/  LDS R26, [R11] ;  /* 0x000000000b1a7984 */ /* 0x000e220000000800 */
[----:B-----5:R-:W-:Y:S01]  /*1140*/  F2F.F64.F32 R22, R0 ;  /* 0x0000000000167310 */ /* 0x020fe20000201800 */
[----:B----4-:R-:W-:Y:S01]  /*1150*/  DMUL R14, R24, R36 ;  /* 0x00000024180e7228 */ /* 0x010fe20000000000 */
[----:B------:R-:W-:-:S04]  /*1160*/  IADD3 R8, PT, PT, R8, UR11, RZ ;  /* 0x0000000b08087c10 */ /* 0x000fc8000fffe0ff */
[----:B------:R-:W-:Y:S02]  /*1170*/  ISETP.GE.U32.AND P0, PT, R8, UR12, PT ;  /* 0x0000000c08007c0c */ /* 0x000fe4000bf06070 */
[----:B0-----:R-:W0:Y:S02]  /*1180*/  F2F.F64.F32 R26, R26 ;  /* 0x0000001a001a7310 */ /* 0x001e240000201800 */
[----:B0-----:R-:W-:-:S10]  /*1190*/  DFMA R14, R14, R22, R26 ;  /* 0x000000160e0e722b */ /* 0x001fd4000000001a */
[----:B------:R-:W0:Y:S02]  /*11a0*/  F2F.F32.F64 R14, R14 ;  /* 0x0000000e000e7310 */ /* 0x000e240000301000 */
[----:B0-----:R0:W-:Y:S01]  /*11b0*/  STS [R11], R14 ;  /* 0x0000000e0b007388 */ /* 0x0011e20000000800 */
[----:B------:R-:W-:Y:S05]  /*11c0*/  @!P0 BRA `(.L_x_204) ;  /* 0xfffffff000208947 */ /* 0x000fea000383ffff */
.L_x_196:
[----:B---3--:R-:W-:Y:S05]  /*11d0*/  BSYNC B1 ;  /* 0x0000000000017941 */ /* 0x008fea0003800000 */
.L_x_195:
[----:B-----5:R1:W-:Y:S01]  /*11e0*/  STG.E.64 desc[UR8][R18.64], R6 ;  /* 0x0000000612007986 */ /* 0x0203e2000c101b08 */
[----:B------:R-:W-:Y:S01]  /*11f0*/  ISETP.NE.AND P0, PT, R13, RZ, PT ;  /* 0x000000ff0d00720c */ /* 0x000fe20003f05270 */
[----:B------:R-:W-:Y:S02]  /*1200*/  BSSY.RECONVERGENT B1, `(.L_x_205) ;  /* 0x000005e000017945 */ /* 0x000fe40003800200 */
[----:B------:R1:W-:Y:S04]  /*1210*/  STG.E.64 desc[UR8][R18.64+0x8], R20 ;  /* 0x0000081412007986 */ /* 0x0003e8000c101b08 */
[----:B------:R1:W-:Y:S04]  /*1220*/  STG.E.64 desc[UR8][R18.64+0x10], R4 ;  /* 0x0000100412007986 */ /* 0x0003e8000c101b08 */
[----:B------:R1:W-:Y:S04]  /*1230*/  STG.E.64 desc[UR8][R18.64+0x18], R2 ;  /* 0x0000180212007986 */ /* 0x0003e8000c101b08 */
[----:B------:R1:W-:Y:S04]  /*1240*/  STG.E.64 desc[UR8][R18.64+0x28], R16 ;  /* 0x0000281012007986 */ /* 0x0003e8000c101b08 */
[----:B------:R1:W-:Y:S01]  /*1250*/  STG.E desc[UR8][R18.64+0x20], R10 ;  /* 0x0000200a12007986 */ /* 0x0003e2000c101908 */
[----:B------:R-:W-:Y:S05]  /*1260*/  @P0 BRA `(.L_x_206) ;  /* 0x00000004005c0947 */ /* 0x000fea0003800000 */
[----:B------:R-:W2:Y:S01]  /*1270*/  S2UR UR6, SR_CgaCtaId ;  /* 0x00000000000679c3 */ /* 0x000ea20000008800 */
[----:B------:R-:W-:Y:S02]  /*1280*/  UMOV UR5, 0x400 ;  /* 0x0000040000057882 */ /* 0x000fe40000000000 */
[----:B--2---:R-:W-:-:S09]  /*1290*/  ULEA UR5, UR6, UR5, 0x18 ;  /* 0x0000000506057291 */ /* 0x004fd2000f8ec0ff */
        /* <DEDUP_REMOVED lines=19> */
.L_x_209:
[----:B0-----:R-:W-:-:S06]  /*13d0*/  IMAD.WIDE.U32 R2, R5, 0x4, R14 ;  /* 0x0000000405027825 */ /* 0x001fcc00078e000e */
[----:B------:R-:W2:Y:S01]  /*13e0*/  LDG.E.CONSTANT R3, desc[UR8][R2.64] ;  /* 0x0000000802037981 */ /* 0x000ea2000c1e9900 */
[C---:B-1----:R-:W-:Y:S02]  /*13f0*/  IMAD R8, R5.reuse, 0x4, R1 ;  /* 0x0000000405087824 */ /* 0x042fe400078e0201 */
[----:B------:R-:W-:-:S05]  /*1400*/  VIADD R5, R5, 0x1 ;  /* 0x0000000105057836 */ /* 0x000fca0000000000 */
[----:B------:R-:W-:Y:S01]  /*1410*/  ISETP.NE.AND P0, PT, R5, 0x6, PT ;  /* 0x000000060500780c */ /* 0x000fe20003f05270 */
[----:B--2---:R-:W-:-:S03]  /*1420*/  IMAD.WIDE.U32 R6, R3, R0, RZ ;  /* 0x0000000003067225 */ /* 0x004fc600078e00ff */
[----:B------:R-:W-:-:S05]  /*1430*/  IADD3 R17, P1, PT, R6, R4, RZ ;  /* 0x0000000406117210 */ /* 0x000fca0007f3e0ff */
[----:B------:R1:W-:Y:S01]  /*1440*/  STL [R8], R17 ;  /* 0x0000001108007387 */ /* 0x0003e20000100800 */
[----:B------:R-:W-:-:S03]  /*1450*/  IMAD.X R4, R7, 0x1, R19, P1 ;  /* 0x0000000107047824 */ /* 0x000fc600008e0613 */
[----:B------:R-:W-:Y:S05]  /*1460*/  @P0 BRA `(.L_x_209) ;  /* 0xfffffffc00d80947 */ /* 0x000fea000383ffff */
[----:B------:R-:W-:Y:S05]  /*1470*/  BSYNC.RECONVERGENT B2 ;  /* 0x0000000000027941 */ /* 0x000fea0003800200 */
.L_x_208:
        /* <DEDUP_REMOVED lines=26> */
[----:B------:R-:W-:-:S05]  /*1620*/  IMAD.MOV R2, RZ, RZ, -R0 ;  /* 0x000000ffff027224 */ /* 0x000fca00078e0a00 */
[----:B------:R-:W-:Y:S01]  /*1630*/  @!P0 MOV R0, R2 ;  /* 0x0000000200008202 */ /* 0x000fe20000000f00 */
[----:B0-----:R-:W-:-:S10]  /*1640*/  DMUL R4, R6, UR14 ;  /* 0x0000000e06047c28 */ /* 0x001fd40008000000 */
[----:B------:R-:W0:Y:S02]  /*1650*/  F2F.F32.F64 R4, R4 ;  /* 0x0000000400047310 */ /* 0x000e240000301000 */
[----:B0-----:R-:W-:-:S07]  /*1660*/  FSEL R6, -R4, R4, !P1 ;  /* 0x0000000404067208 */ /* 0x001fce0004800100 */
.L_x_207:
[----:B------:R-:W-:Y:S02]  /*1670*/  IMAD.MOV.U32 R4, RZ, RZ, 0x37cbac00 ;  /* 0x37cbac00ff047424 */ /* 0x000fe400078e00ff */
[----:B------:R-:W-:Y:S01]  /*1680*/  FMUL R5, R6, R6 ;  /* 0x0000000606057220 */ /* 0x000fe20000400000 */
[----:B------:R-:W-:Y:S01]  /*1690*/  LOP3.LUT R2, R0, 0x1, RZ, 0xc0, !PT ;  /* 0x0000000100027812 */ /* 0x000fe200078ec0ff */
[----:B------:R-:W-:Y:S01]  /*16a0*/  IMAD.MOV.U32 R8, RZ, RZ, 0x3c0885e4 ;  /* 0x3c0885e4ff087424 */ /* 0x000fe200078e00ff */
[----:B------:R-:W1:Y:S01]  /*16b0*/  LDCU UR5, c[0x3][0x50] ;  /* 0x00c00a00ff0577ac */ /* 0x000e620008000800 */
[----:B------:R-:W-:Y:S01]  /*16c0*/  FFMA R4, R5, R4, -0.0013887860113754868507 ;  /* 0xbab607ed05047423 */ /* 0x000fe20000000004 */
[----:B------:R-:W-:Y:S01]  /*16d0*/  ISETP.NE.U32.AND P0, PT, R2, 0x1, PT ;  /* 0x000000010200780c */ /* 0x000fe20003f05070 */
[----:B------:R-:W-:Y:S01]  /*16e0*/  VIADD R0, R0, 0x1 ;  /* 0x0000000100007836 */ /* 0x000fe20000000000 */
[----:B------:R-:W2:Y:S01]  /*16f0*/  LDC.64 R2, c[0x0][0x388] ;  /* 0x0000e200ff027b82 */ /* 0x000ea20000000a00 */
[----:B------:R-:W-:Y:S01]  /*1700*/  IMAD.MOV.U32 R7, RZ, RZ, 0x3e2aaaa8 ;  /* 0x3e2aaaa8ff077424 */ /* 0x000fe200078e00ff */
[----:B------:R-:W-:-:S02]  /*1710*/  FSEL R4, R4, -0.00019574658654164522886, P0 ;  /* 0xb94d415304047808 */ /* 0x000fc40000000000 */
[----:B------:R-:W-:Y:S02]  /*1720*/  FSEL R8, R8, 0.041666727513074874878, !P0 ;  /* 0x3d2aaabb08087808 */ /* 0x000fe40004000000 */
[----:B------:R-:W-:Y:S02]  /*1730*/  LOP3.LUT P1, RZ, R0, 0x2, RZ, 0xc0, !PT ;  /* 0x0000000200ff7812 */ /* 0x000fe4000782c0ff */
[----:B------:R-:W-:Y:S01]  /*1740*/  FSEL R0, R6, 1, !P0 ;  /* 0x3f80000006007808 */ /* 0x000fe20004000000 */
[----:B------:R-:W-:Y:S01]  /*1750*/  FFMA R4, R5, R4, R8 ;  /* 0x0000000405047223 */ /* 0x000fe20000000008 */
[----:B------:R-:W-:-:S05]  /*1760*/  FSEL R8, -R7, -0.4999999701976776123, !P0 ;  /* 0xbeffffff07087808 */ /* 0x000fca0004000100 */
[C---:B------:R-:W-:Y:S01]  /*1770*/  FFMA R4, R5.reuse, R4, R8 ;  /* 0x0000000405047223 */ /* 0x040fe20000000008 */
[----:B------:R-:W-:-:S04]  /*1780*/  FFMA R5, R5, R0, RZ ;  /* 0x0000000005057223 */ /* 0x000fc800000000ff */
[----:B------:R-:W-:-:S04]  /*1790*/  FFMA R0, R5, R4, R0 ;  /* 0x0000000405007223 */ /* 0x000fc80000000000 */
[----:B------:R-:W-:Y:S01]  /*17a0*/  @P1 FADD R0, RZ, -R0 ;  /* 0x80000000ff001221 */ /* 0x000fe20000000000 */
[----:B--2---:R-:W-:-:S04]  /*17b0*/  IMAD.WIDE.U32 R2, R12, 0x4, R2 ;  /* 0x000000040c027825 */ /* 0x004fc800078e0002 */
[----:B-1----:R-:W-:-:S05]  /*17c0*/  FMUL R5, R0, UR5 ;  /* 0x0000000500057c20 */ /* 0x002fca0008400000 */
[----:B------:R2:W-:Y:S02]  /*17d0*/  STG.E desc[UR8][R2.64], R5 ;  /* 0x0000000502007986 */ /* 0x0005e4000c101908 */
.L_x_206:
[----:B------:R-:W-:Y:S05]  /*17e0*/  BSYNC.RECONVERGENT B1 ;  /* 0x0000000000017941 */ /* 0x000fea0003800200 */
.L_x_205:
[----:B------:R-:W3:Y:S02]  /*17f0*/  LDCU UR5, c[0x0][0x370] ;  /* 0x00006e00ff0577ac */ /* 0x000ee40008000800 */
[----:B---3--:R-:W-:-:S05]  /*1800*/  VIADD R12, R12, UR5 ;  /* 0x000000050c0c7c36 */ /* 0x008fca0008000000 */
[----:B------:R-:W-:-:S13]  /*1810*/  ISETP.GE.U32.AND P0, PT, R12, UR4, PT ;  /* 0x000000040c007c0c */ /* 0x000fda000bf06070 */
[----:B------:R-:W-:Y:S05]  /*1820*/  @!P0 BRA `(.L_x_210) ;  /* 0xffffffe800448947 */ /* 0x000fea000383ffff */
[----:B------:R-:W-:Y:S05]  /*1830*/  BSYNC B0 ;  /* 0x0000000000007941 */ /* 0x000fea0003800000 */
.L_x_194:
[----:B------:R-:W5:Y:S01]  /*1840*/  LDC R0, c[0x3][0x48] ;  /* 0x00c01200ff007b82 */ /* 0x000f620000000800 */
[----:B------:R-:W-:-:S06]  /*1850*/  UIADD3 UR13, UPT, UPT, UR4, UR7, URZ ;  /* 0x00000007040d7290 */ /* 0x000fcc000fffe0ff */
[----:B-----5:R-:W-:-:S13]  /*1860*/  ISETP.LE.U32.AND P0, PT, R0, UR13, PT ;  /* 0x0000000d00007c0c */ /* 0x020fda000bf03070 */
[----:B0--3--:R-:W-:Y:S05]  /*1870*/  @P0 EXIT ;  /* 0x000000000000094d */ /* 0x009fea0003800000 */
[----:B------:R-:W0:Y:S01]  /*1880*/  S2R R0, SR_TID.X ;  /* 0x0000000000007919 */ /* 0x000e220000002100 */
[----:B------:R-:W3:Y:S01]  /*1890*/  S2UR UR6, SR_CgaCtaId ;  /* 0x00000000000679c3 */ /* 0x000ee20000008800 */
[----:B------:R-:W5:Y:S01]  /*18a0*/  LDCU UR14, c[0x3][0x4c] ;  /* 0x00c00980ff0e77ac */ /* 0x000f620008000800 */
[----:B-12---:R-:W-:Y:S01]  /*18b0*/  IMAD.U32 R5, RZ, RZ, UR13 ;  /* 0x0000000dff057e24 */ /* 0x006fe2000f8e00ff */
[----:B------:R-:W-:-:S05]  /*18c0*/  UMOV UR5, 0x400 ;  /* 0x0000040000057882 */ /* 0x000fca0000000000 */
[----:B------:R-:W1:Y:S08]  /*18d0*/  LDC R3, c[0x0][0x360] ;  /* 0x0000d800ff037b82 */ /* 0x000e700000000800 */
[----:B------:R-:W2:Y:S01]  /*18e0*/  LDC R2, c[0x0][0x370] ;  /* 0x0000dc00ff027b82 */ /* 0x000ea20000000800 */
[----:B-----5:R-:W1:Y:S01]  /*18f0*/  F2F.F64.F32 R12, UR14 ;  /* 0x0000000e000c7d10 */ /* 0x020e620008201800 */
[----:B---3--:R-:W-:-:S06]  /*1900*/  ULEA UR5, UR6, UR5, 0x18 ;  /* 0x0000000506057291 */ /* 0x008fcc000f8ec0ff */
[----:B0-----:R-:W-:-:S07]  /*1910*/  LEA R4, R0, UR5, 0x2 ;  /* 0x0000000500047c11 */ /* 0x001fce000f8e10ff */
.L_x_226:
[----:B01----:R-:W0:Y:S01]  /*1920*/  LDC.64 R14, c[0x0][0x3a0] ;  /* 0x0000e800ff0e7b82 */ /* 0x003e220000000a00 */
[----:B-1-3--:R-:W-:-:S04]  /*1930*/  IMAD R7, R3, R5, R0 ;  /* 0x0000000503077224 */ /* 0x00afc800078e0200 */
        /* <DEDUP_REMOVED lines=15> */
.L_x_220:
        /* <DEDUP_REMOVED lines=85> */
[----:B------:R-:W-:Y:S01]  /*1f80*/  IMAD.MOV.U32 R20, RZ, RZ, -0x748574fc ;  /* 0x8b7a8b04ff147424 */ /* 0x000fe200078e00ff */
[----:B------:R-:W-:-:S06]  /*1f90*/  MOV R21, 0x3ed0ee25 ;  /* 0x3ed0ee2500157802 */ /* 0x000fcc0000000f00 */
        /* <DEDUP_REMOVED lines=38> */
.L_x_216:
[----:B------:R-:W-:Y:S01]  /*2200*/  IMAD.MOV.U32 R22, RZ, RZ, 0x0 ;  /* 0x00000000ff167424 */ /* 0x000fe200078e00ff */
[----:B------:R-:W-:Y:S01]  /*2210*/  LOP3.LUT P0, RZ, R21, 0x7fffffff, RZ, 0xc0, !PT ;  /* 0x7fffffff15ff7812 */ /* 0x000fe2000780c0ff */
[----:B------:R-:W-:-:S06]  /*2220*/  IMAD.MOV.U32 R23, RZ, RZ, 0x7ff00000 ;  /* 0x7ff00000ff177424 */ /* 0x000fcc00078e00ff */
[----:B------:R-:W-:-:S10]  /*2230*/  DFMA R22, R20, R22, +INF ;  /* 0x7ff000001416742b */ /* 0x000fd40000000016 */
[----:B------:R-:W-:Y:S02]  /*2240*/  FSEL R26, R22, RZ, P0 ;  /* 0x000000ff161a7208 */ /* 0x000fe40000000000 */
[----:B------:R-:W-:-:S07]  /*2250*/  FSEL R27, R23, -QNAN , P0 ;  /* 0xfff00000171b7808 */ /* 0x000fce0000000000 */
.L_x_217:
[----:B------:R-:W-:Y:S05]  /*2260*/  BSYNC.RECONVERGENT B2 ;  /* 0x0000000000027941 */ /* 0x000fea0003800200 */
.L_x_215:
        /* <DEDUP_REMOVED lines=18> */
[----:B------:R-:W3:Y:S01]  /*2390*/  F2I.S64.F64 R30, R30 ;  /* 0x0000001e001e7311 */ /* 0x000ee20000301900 */
[----:B-1----:R-:W-:-:S08]  /*23a0*/  DFMA R22, R22, -0.5, R20 ;  /* 0xbfe000001616782b */ /* 0x002fd00000000014 */
[----:B------:R-:W-:Y:S01]  /*23b0*/  DMUL R24, R22, UR14 ;  /* 0x0000000e16187c28 */ /* 0x000fe20008000000 */
[----:B------:R-:W-:Y:S01]  /*23c0*/  UMOV UR14, 0x54442d18 ;  /* 0x54442d18000e7882 */ /* 0x000fe20000000000 */
[----:B------:R-:W-:Y:S01]  /*23d0*/  UMOV UR15, 0x400921fb ;  /* 0x400921fb000f7882 */ /* 0x000fe20000000000 */
[C---:B---3--:R-:W-:Y:S02]  /*23e0*/  LOP3.LUT R16, R30.reuse, 0x1, RZ, 0xc0, !PT ;  /* 0x000000011e107812 */ /* 0x048fe400078ec0ff */
[----:B------:R-:W-:Y:S01]  /*23f0*/  LOP3.LUT P1, RZ, R30, 0x2, RZ, 0xc0, !PT ;  /* 0x000000021eff7812 */ /* 0x000fe2000782c0ff */
[----:B0-----:R-:W-:Y:S01]  /*2400*/  DMUL R30, R36, R36 ;  /* 0x00000024241e7228 */ /* 0x001fe20000000000 */
[----:B------:R-:W-:Y:S01]  /*2410*/  ISETP.NE.U32.AND P0, PT, R16, 0x1, PT ;  /* 0x000000011000780c */ /* 0x000fe20003f05070 */
[----:B------:R-:W-:Y:S01]  /*2420*/  DFMA R22, R22, UR14, R24 ;  /* 0x0000000e16167c2b */ /* 0x000fe20008000018 */
[----:B------:R-:W-:Y:S01]  /*2430*/  UMOV UR14, 0x20fd8164 ;  /* 0x20fd8164000e7882 */ /* 0x000fe20000000000 */
[----:B------:R-:W-:Y:S01]  /*2440*/  IMAD.MOV.U32 R24, RZ, RZ, -0x3e107ad8 ;  /* 0xc1ef8528ff187424 */ /* 0x000fe200078e00ff */
[----:B------:R-:W-:Y:S01]  /*2450*/  MOV R25, 0x3e21eea7 ;  /* 0x3e21eea700197802 */ /* 0x000fe20000000f00 */
[----:B------:R-:W-:Y:S01]  /*2460*/  UMOV UR15, 0x3da8ff83 ;  /* 0x3da8ff83000f7882 */ /* 0x000fe20000000000 */
        /* <DEDUP_REMOVED lines=36> */
[----:B------:R-:W-:Y:S01]  /*26b0*/  FSEL R23, R25, R29, !P0 ;  /* 0x0000001d19177208 */ /* 0x000fe20004000000 */
[----:B------:R-:W-:Y:S01]  /*26c0*/  IMAD.MOV.U32 R29, RZ, RZ, 0x3fd80000 ;  /* 0x3fd80000ff1d7424 */ /* 0x000fe200078e00ff */
[----:B------:R-:W-:Y:S01]  /*26d0*/  FSEL R24, R28, R24, !P0 ;  /* 0x000000181c187208 */ /* 0x000fe20004000000 */
[----:B------:R-:W-:Y:S01]  /*26e0*/  IMAD.MOV.U32 R28, RZ, RZ, 0x0 ;  /* 0x00000000ff1c7424 */ /* 0x000fe200078e00ff */
[----:B------:R-:W-:Y:S02]  /*26f0*/  FSEL R25, R33, R25, !P0 ;  /* 0x0000001921197208 */ /* 0x000fe40004000000 */
[----:B------:R-:W-:-:S03]  /*2700*/  ISETP.GE.U32.AND P0, PT, R36, 0x7ca00000, PT ;  /* 0x7ca000002400780c */ /* 0x000fc60003f06070 */
[----:B------:R-:W-:Y:S01]  /*2710*/  DFMA R28, R30, R28, 0.5 ;  /* 0x3fe000001e1c742b */ /* 0x000fe2000000001c */
[----:B------:R-:W-:-:S05]  /*2720*/  @P1 LOP3.LUT R31, R25, 0x80000000, RZ, 0x3c, !PT ;  /* 0x80000000191f1812 */ /* 0x000fca00078e3cff */
[----:B------:R-:W-:Y:S02]  /*2730*/  @P1 IMAD.MOV.U32 R25, RZ, RZ, R31 ;  /* 0x000000ffff191224 */ /* 0x000fe400078e001f */
[----:B------:R-:W-:Y:S01]  /*2740*/  DFMA R38, R28, R38, R36 ;  /* 0x000000261c26722b */ /* 0x000fe20000000024 */
[----:B------:R-:W-:-:S05]  /*2750*/  @P1 LOP3.LUT R29, R23, 0x80000000, RZ, 0x3c, !PT ;  /* 0x80000000171d1812 */ /* 0x000fca00078e3cff */
[----:B------:R-:W-:Y:S02]  /*2760*/  @P1 IMAD.MOV.U32 R23, RZ, RZ, R29 ;  /* 0x000000ffff171224 */ /* 0x000fe400078e001d */
[----:B------:R-:W-:Y:S02]  /*2770*/  DMUL R32, R26, R38 ;  /* 0x000000261a207228 */ /* 0x000fe40000000000 */
[----:B------:R-:W-:Y:S01]  /*2780*/  VIADD R31, R39, 0xfff00000 ;  /* 0xfff00000271f7836 */ /* 0x000fe20000000000 */
[----:B------:R-:W-:-:S05]  /*2790*/  MOV R30, R38 ;  /* 0x00000026001e7202 */ /* 0x000fca0000000f00 */
[----:B------:R-:W-:-:S08]  /*27a0*/  DFMA R28, R32, -R32, R26 ;  /* 0x80000020201c722b */ /* 0x000fd0000000001a */
[----:B------:R-:W-:Y:S01]  /*27b0*/  DFMA R40, R28, R30, R32 ;  /* 0x0000001e1c28722b */ /* 0x000fe20000000020 */
[----:B------:R-:W-:Y:S10]  /*27c0*/  @!P0 BRA `(.L_x_219) ;  /* 0x0000000000188947 */ /* 0x000ff40003800000 */
[----:B------:R-:W-:Y:S01]  /*27d0*/  IMAD.MOV.U32 R30, RZ, RZ, R38 ;  /* 0x000000ffff1e7224 */ /* 0x000fe200078e0026 */
[----:B------:R-:W-:Y:S01]  /*27e0*/  MOV R16, 0x2810 ;  /* 0x0000281000107802 */ /* 0x000fe20000000f00 */
[----:B------:R-:W-:-:S07]  /*27f0*/  IMAD.MOV.U32 R34, RZ, RZ, R36 ;  /* 0x000000ffff227224 */ /* 0x000fce00078e0024 */
[----:B--2--5:R-:W-:Y:S05]  /*2800*/  CALL.REL.NOINC `($__internal_5_$__cuda_sm20_dsqrt_rn_f64_mediumpath_v1) ;  /* 0x00000008001c7944 */ /* 0x024fea0003c00000 */
[----:B------:R-:W-:Y:S02]  /*2810*/  IMAD.MOV.U32 R40, RZ, RZ, R26 ;  /* 0x000000ffff287224 */ /* 0x000fe400078e001a */
[----:B------:R-:W-:-:S07]  /*2820*/  IMAD.MOV.U32 R41, RZ, RZ, R27 ;  /* 0x000000ffff297224 */ /* 0x000fce00078e001b */
.L_x_219:
[----:B------:R-:W-:Y:S05]  /*2830*/  BSYNC.RECONVERGENT B2 ;  /* 0x0000000000027941 */ /* 0x000fea0003800200 */
.L_x_218:
        /* <DEDUP_REMOVED lines=12> */
[----:B------:R-:W-:Y:S01]  /*2900*/  MOV R19, 0x1 ;  /* 0x0000000100137802 */ /* 0x000fe20000000f00 */
[----:B------:R-:W-:-:S08]  /*2910*/  IMAD.MOV.U32 R7, RZ, RZ, R17 ;  /* 0x000000ffff077224 */ /* 0x000fd000078e0011 */
.L_x_214:
[----:B------:R-:W-:Y:S05]  /*2920*/  BSYNC.RECONVERGENT B1 ;  /* 0x0000000000017941 */ /* 0x000fea0003800200 */
.L_x_213:
[----:B------:R-:W0:Y:S01]  /*2930*/  LDS R28, [R4] ;  /* 0x00000000041c7984 */ /* 0x000e220000000800 */
[----:B-----5:R-:W-:Y:S01]  /*2940*/  F2F.F64.F32 R26, R9 ;  /* 0x00000009001a7310 */ /* 0x020fe20000201800 */
[----:B------:R-:W-:Y:S01]  /*2950*/  DMUL R20, R12, R40 ;  /* 0x000000280c147228 */ /* 0x000fe20000000000 */
[----:B------:R-:W-:-:S05]  /*2960*/  IMAD.IADD R8, R3, 0x1, R8 ;  /* 0x0000000103087824 */ /* 0x000fca00078e0208 */
[----:B------:R-:W-:Y:S01]  /*2970*/  ISETP.GE.U32.AND P0, PT, R8, UR10, PT ;  /* 0x0000000a08007c0c */ /* 0x000fe2000bf06070 */
[----:B0-----:R-:W0:Y:S02]  /*2980*/  F2F.F64.F32 R28, R28 ;  /* 0x0000001c001c7310 */ /* 0x001e240000201800 */
[----:B0-----:R-:W-:-:S10]  /*2990*/  DFMA R20, R20, R26, R28 ;  /* 0x0000001a1414722b */ /* 0x001fd4000000001c */
[----:B------:R-:W0:Y:S02]  /*29a0*/  F2F.F32.F64 R21, R20 ;  /* 0x0000001400157310 */ /* 0x000e240000301000 */
[----:B0-----:R0:W-:Y:S01]  /*29b0*/  STS [R4], R21 ;  /* 0x0000001504007388 */ /* 0x0011e20000000800 */
[----:B------:R-:W-:Y:S05]  /*29c0*/  @!P0 BRA `(.L_x_220) ;  /* 0xfffffff000188947 */ /* 0x000fea000383ffff */
.L_x_212:
[----:B------:R-:W-:Y:S05]  /*29d0*/  BSYNC B0 ;  /* 0x0000000000007941 */ /* 0x000fea0003800000 */
.L_x_211:
        /* <DEDUP_REMOVED lines=9> */
[----:B------:R-:W3:Y:S01]  /*2a70*/  S2UR UR6, SR_CgaCtaId ;  /* 0x00000000000679c3 */ /* 0x000ee20000008800 */
[----:B------:R-:W-:Y:S02]  /*2a80*/  UMOV UR5, 0x400 ;  /* 0x0000040000057882 */ /* 0x000fe40000000000 */
[----:B---3--:R-:W-:-:S09]  /*2a90*/  ULEA UR5, UR6, UR5, 0x18 ;  /* 0x0000000506057291 */ /* 0x008fd2000f8ec0ff */
[----:B-1----:R-:W1:Y:S02]  /*2aa0*/  LDS R11, [UR5] ;  /* 0x00000005ff0b7984 */ /* 0x002e640008000800 */
[C---:B-1----:R-:W-:Y:S01]  /*2ab0*/  FMUL R6, R11.reuse, 0.63661974668502807617 ;  /* 0x3f22f9830b067820 */ /* 0x042fe20000400000 */
        /* <DEDUP_REMOVED lines=21> */
.L_x_225:
[----:B------:R1:W3:Y:S01]  /*2c10*/  LDG.E.CONSTANT R8, desc[UR8][R14.64] ;  /* 0x000000080e087981 */ /* 0x0002e2000c1e9900 */
[----:B------:R-:W-:-:S05]  /*2c20*/  VIADD R16, R16, 0x1 ;  /* 0x0000000110107836 */ /* 0x000fca0000000000 */
[----:B------:R-:W-:Y:S02]  /*2c30*/  ISETP.NE.AND P0, PT, R16, 0x6, PT ;  /* 0x000000061000780c */ /* 0x000fe40003f05270 */
[----:B-1----:R-:W-:-:S05]  /*2c40*/  IADD3 R14, P2, PT, R14, 0x4, RZ ;  /* 0x000000040e0e7810 */ /* 0x002fca0007f5e0ff */
[----:B------:R-:W-:Y:S02]  /*2c50*/  IMAD.X R15, RZ, RZ, R15, P2 ;  /* 0x000000ffff0f7224 */ /* 0x000fe400010e060f */
[----:B---3--:R-:W-:-:S03]  /*2c60*/  IMAD.WIDE.U32 R8, R8, R7, RZ ;  /* 0x0000000708087225 */ /* 0x008fc600078e00ff */
[----:B------:R-:W-:-:S05]  /*2c70*/  IADD3 R17, P1, PT, R8, R10, RZ ;  /* 0x0000000a08117210 */ /* 0x000fca0007f3e0ff */
[----:B------:R1:W-:Y:S01]  /*2c80*/  STL [R6], R17 ;  /* 0x0000001106007387 */ /* 0x0003e20000100800 */
[----:B------:R-:W-:Y:S02]  /*2c90*/  IMAD.X R10, R9, 0x1, R19, P1 ;  /* 0x00000001090a7824 */ /* 0x000fe400008e0613 */
[----:B-1----:R-:W-:Y:S01]  /*2ca0*/  VIADD R6, R6, 0x4 ;  /* 0x0000000406067836 */ /* 0x002fe20000000000 */
[----:B------:R-:W-:Y:S06]  /*2cb0*/  @P0 BRA `(.L_x_225) ;  /* 0xfffffffc00d40947 */ /* 0x000fec000383ffff */
[----:B------:R-:W-:Y:S05]  /*2cc0*/  BSYNC.RECONVERGENT B1 ;  /* 0x0000000000017941 */ /* 0x000fea0003800200 */
.L_x_224:
[----:B------:R-:W-:Y:S01]  /*2cd0*/  SHF.R.U32.HI R14, RZ, 0x17, R11 ;  /* 0x00000017ff0e7819 */ /* 0x000fe2000001160b */
[----:B------:R1:W-:Y:S03]  /*2ce0*/  STL [R1+0x18], R10 ;  /* 0x0000180a01007387 */ /* 0x0003e60000100800 */
[C---:B------:R-:W-:Y:S02]  /*2cf0*/  LOP3.LUT R6, R14.reuse, 0xe0, RZ, 0xc0, !PT ;  /* 0x000000e00e067812 */ /* 0x040fe400078ec0ff */
[----:B------:R-:W-:-:S03]  /*2d00*/  LOP3.LUT P0, RZ, R14, 0x1f, RZ, 0xc0, !PT ;  /* 0x0000001f0eff7812 */ /* 0x000fc6000780c0ff */
[----:B------:R-:W-:-:S05]  /*2d10*/  VIADD R6, R6, 0xffffff80 ;  /* 0xffffff8006067836 */ /* 0x000fca0000000000 */
[----:B------:R-:W-:-:S05]  /*2d20*/  SHF.R.U32.HI R6, RZ, 0x5, R6 ;  /* 0x00000005ff067819 */ /* 0x000fca0000011606 */
[----:B------:R-:W-:-:S05]  /*2d30*/  IMAD R15, R6, -0x4, R1 ;  /* 0xfffffffc060f7824 */ /* 0x000fca00078e0201 */
[----:B------:R-:W3:Y:S04]  /*2d40*/  LDL R7, [R15+0x18] ;  /* 0x000018000f077983 */ /* 0x000ee80000100800 */
[----:B------:R-:W3:Y:S04]  /*2d50*/  LDL R8, [R15+0x14] ;  /* 0x000014000f087983 */ /* 0x000ee80000100800 */
[----:B------:R-:W4:Y:S01]  /*2d60*/  @P0 LDL R9, [R15+0x10] ;  /* 0x000010000f090983 */ /* 0x000f220000100800 */
[----:B------:R-:W-:Y:S01]  /*2d70*/  LOP3.LUT R6, R14, 0x1f, RZ, 0xc0, !PT ;  /* 0x0000001f0e067812 */ /* 0x000fe200078ec0ff */
[----:B------:R-:W-:Y:S01]  /*2d80*/  UMOV UR14, 0x54442d19 ;  /* 0x54442d19000e7882 */ /* 0x000fe20000000000 */
[----:B------:R-:W-:-:S02]  /*2d90*/  UMOV UR15, 0x3bf921fb ;  /* 0x3bf921fb000f7882 */ /* 0x000fc40000000000 */
[-C--:B---3--:R-:W-:Y:S02]  /*2da0*/  @P0 SHF.L.W.U32.HI R7, R8, R6.reuse, R7 ;  /* 0x0000000608070219 */ /* 0x088fe40000010e07 */
        /* <DEDUP_REMOVED lines=11> */
[----:B------:R-:W3:Y:S01]  /*2e60*/  I2F.F64.S64 R8, R8 ;  /* 0x0000000800087312 */ /* 0x000ee20000301c00 */
[----:B------:R-:W-:-:S05]  /*2e70*/  IMAD.MOV R7, RZ, RZ, -R6 ;  /* 0x000000ffff077224 */ /* 0x000fca00078e0a06 */
[----:B------:R-:W-:Y:S01]  /*2e80*/  @!P0 MOV R6, R7 ;  /* 0x0000000700068202 */ /* 0x000fe20000000f00 */
[----:B---3--:R-:W-:-:S10]  /*2e90*/  DMUL R14, R8, UR14 ;  /* 0x0000000e080e7c28 */ /* 0x008fd40008000000 */
[----:B------:R-:W3:Y:S02]  /*2ea0*/  F2F.F32.F64 R14, R14 ;  /* 0x0000000e000e7310 */ /* 0x000ee40000301000 */
[----:B-1-3--:R-:W-:-:S07]  /*2eb0*/  FSEL R7, -R14, R14, !P1 ;  /* 0x0000000e0e077208 */ /* 0x00afce0004800100 */
.L_x_223:
        /* <DEDUP_REMOVED lines=9> */
[----:B------:R-:W3:Y:S01]  /*2f50*/  LDCU UR5, c[0x3][0x50] ;  /* 0x00c00a00ff0577ac */ /* 0x000ee20008000800 */
        /* <DEDUP_REMOVED lines=10> */
[----:B---3--:R-:W-:-:S05]  /*3000*/  FMUL R9, R10, UR5 ;  /* 0x000000050a097c20 */ /* 0x008fca0008400000 */
[----:B------:R3:W-:Y:S02]  /*3010*/  STG.E desc[UR8][R6.64], R9 ;  /* 0x0000000906007986 */ /* 0x0007e4000c101908 */
.L_x_222:
[----:B------:R-:W-:Y:S05]  /*3020*/  BSYNC.RECONVERGENT B0 ;  /* 0x0000000000007941 */ /* 0x000fea0003800200 */
.L_x_221:
[----:B------:R-:W4:Y:S01]  /*3030*/  LDCU UR5, c[0x3][0x48] ;  /* 0x00c00900ff0577ac */ /* 0x000f220008000800 */
[----:B--2---:R-:W-:-:S05]  /*3040*/  IMAD.IADD R5, R2, 0x1, R5 ;  /* 0x0000000102057824 */ /* 0x004fca00078e0205 */
[----:B----4-:R-:W-:-:S13]  /*3050*/  ISETP.GE.U32.AND P0, PT, R5, UR5, PT ;  /* 0x0000000505007c0c */ /* 0x010fda000bf06070 */
[----:B------:R-:W-:Y:S05]  /*3060*/  @!P0 BRA `(.L_x_226) ;  /* 0xffffffe8002c8947 */ /* 0x000fea000383ffff */
[----:B------:R-:W-:Y:S05]  /*3070*/  EXIT ;  /* 0x000000000000794d */ /* 0x000fea0003800000 */
        .weak           $__internal_5_$__cuda_sm20_dsqrt_rn_f64_mediumpath_v1
        .type           $__internal_5_$__cuda_sm20_dsqrt_rn_f64_mediumpath_v1,@function
        .size           $__internal_5_$__cuda_sm20_dsqrt_rn_f64_mediumpath_v1,(.L_x_536 - $__internal_5_$__cuda_sm20_dsqrt_rn_f64_mediumpath_v1)
$__internal_5_$__cuda_sm20_dsqrt_rn_f64_mediumpath_v1:
        /* <DEDUP_REMOVED lines=11> */
.L_x_228:
        /* <DEDUP_REMOVED lines=9> */
[----:B------:R-:W-:Y:S01]  /*31c0*/  IMAD.MOV.U32 R28, RZ, RZ, RZ ;  /* 0x000000ffff1c7224 */ /* 0x000fe200078e00ff */
[----:B------:R-:W-:Y:S01]  /*31d0*/  MOV R32, 0x0 ;  /* 0x0000000000207802 */ /* 0x000fe20000000f00 */
[----:B------:R-:W-:-:S03]  /*31e0*/  IMAD.MOV.U32 R33, RZ, RZ, 0x3fd80000 ;  /* 0x3fd80000ff217424 */ /* 0x000fc600078e00ff */
[----:B------:R-:W0:Y:S02]  /*31f0*/  MUFU.RSQ64H R29, R27 ;  /* 0x0000001b001d7308 */ /* 0x000e240000001c00 */
[----:B0-----:R-:W-:-:S08]  /*3200*/  DMUL R30, R28, R28 ;  /* 0x0000001c1c1e7228 */ /* 0x001fd00000000000 */
[----:B------:R-:W-:-:S08]  /*3210*/  DFMA R30, R26, -R30, 1 ;  /* 0x3ff000001a1e742b */ /* 0x000fd0000000081e */
[----:B------:R-:W-:Y:S02]  /*3220*/  DFMA R32, R30, R32, 0.5 ;  /* 0x3fe000001e20742b */ /* 0x000fe40000000020 */
[----:B------:R-:W-:-:S08]  /*3230*/  DMUL R30, R28, R30 ;  /* 0x0000001e1c1e7228 */ /* 0x000fd00000000000 */
[----:B------:R-:W-:-:S08]  /*3240*/  DFMA R30, R32, R30, R28 ;  /* 0x0000001e201e722b */ /* 0x000fd0000000001c */
[----:B------:R-:W-:Y:S02]  /*3250*/  DMUL R28, R26, R30 ;  /* 0x0000001e1a1c7228 */ /* 0x000fe40000000000 */
[----:B------:R-:W-:-:S06]  /*3260*/  VIADD R31, R31, 0xfff00000 ;  /* 0xfff000001f1f7836 */ /* 0x000fcc0000000000 */
[----:B------:R-:W-:-:S08]  /*3270*/  DFMA R32, R28, -R28, R26 ;  /* 0x8000001c1c20722b */ /* 0x000fd0000000001a */
[----:B------:R-:W-:-:S10]  /*3280*/  DFMA R28, R30, R32, R28 ;  /* 0x000000201e1c722b */ /* 0x000fd4000000001c */
[----:B------:R-:W-:Y:S01]  /*3290*/  VIADD R29, R29, 0xfcb00000 ;  /* 0xfcb000001d1d7836 */ /* 0x000fe20000000000 */
[----:B------:R-:W-:Y:S06]  /*32a0*/  BRA `(.L_x_229) ;  /* 0x0000000000047947 */ /* 0x000fec0003800000 */
.L_x_230:
[----:B------:R-:W-:-:S11]  /*32b0*/  DADD R28, R26, R26 ;  /* 0x000000001a1c7229 */ /* 0x000fd6000000001a */
.L_x_229:
[----:B------:R-:W-:Y:S05]  /*32c0*/  BSYNC.RECONVERGENT B4 ;  /* 0x0000000000047941 */ /* 0x000fea0003800200 */
.L_x_227:
[----:B------:R-:W-:Y:S02]  /*32d0*/  IMAD.MOV.U32 R26, RZ, RZ, R28 ;  /* 0x000000ffff1a7224 */ /* 0x000fe400078e001c */
[----:B------:R-:W-:Y:S02]  /*32e0*/  IMAD.MOV.U32 R27, RZ, RZ, R29 ;  /* 0x000000ffff1b7224 */ /* 0x000fe400078e001d */
[----:B------:R-:W-:Y:S02]  /*32f0*/  IMAD.MOV.U32 R28, RZ, RZ, R16 ;  /* 0x000000ffff1c7224 */ /* 0x000fe400078e0010 */
[----:B------:R-:W-:-:S04]  /*3300*/  IMAD.MOV.U32 R29, RZ, RZ, 0x0 ;  /* 0x00000000ff1d7424 */ /* 0x000fc800078e00ff */
[----:B------:R-:W-:Y:S05]  /*3310*/  RET.REL.NODEC R28 `(_Z13doRandomStuffIfLj1EEvPT_S1_jmP17curandStateXORWOWS3_) ;  /* 0xffffffcc1c387950 */ /* 0x000fea0003c3ffff */
.L_x_231:
        /* <DEDUP_REMOVED lines=14> */
.L_x_536:


//--------------------- .text._Z13doRandomStuffIdLj512EEvPT_S1_jmP17curandStateXORWOWS3_ --------------------------
	.section	.text._Z13doRandomStuffIdLj512EEvPT_S1_jmP17curandStateXORWOWS3_,"ax",@progbits
	.align	128
        .global         _Z13doRandomStuffIdLj512EEvPT_S1_jmP17curandStateXORWOWS3_
        .type           _Z13doRandomStuffIdLj512EEvPT_S1_jmP17curandStateXORWOWS3_,@function
        .size           _Z13doRandomStuffIdLj512EEvPT_S1_jmP17curandStateXORWOWS3_,(.L_x_538 - _Z13doRandomStuffIdLj512EEvPT_S1_jmP17curandStateXORWOWS3_)
        .other          _Z13doRandomStuffIdLj512EEvPT_S1_jmP17curandStateXORWOWS3_,@"STO_CUDA_ENTRY STV_DEFAULT"
_Z13doRandomStuffIdLj512EEvPT_S1_jmP17curandStateXORWOWS3_:
.text._Z13doRandomStuffIdLj512EEvPT_S1_jmP17curandStateXORWOWS3_:
        /* <DEDUP_REMOVED lines=10> */
[----:B------:R-:W-:Y:S01]  /*00a0*/  UMOV UR5, 0x400 ;  /* 0x0000040000057882 */ /* 0x000fe20000000000 */
[----:B------:R-:W-:Y:S01]  /*00b0*/  IMAD.U32 R12, RZ, RZ, UR7 ;  /* 0x00000007ff0c7e24 */ /* 0x000fe2000f8e00ff */
[----:B------:R-:W3:Y:S01]  /*00c0*/  LDCU UR10, c[0x0][0x360] ;  /* 0x00006c00ff0a77ac */ /* 0x000ee20008000800 */
[----:B--2---:R-:W-:-:S06]  /*00d0*/  ULEA UR5, UR6, UR5, 0x18 ;  /* 0x0000000506057291 */ /* 0x004fcc000f8ec0ff */
[----:B-1-3--:R-:W-:-:S07]  /*00e0*/  LEA R11, R13, UR5, 0x3 ;  /* 0x000000050d0b7c11 */ /* 0x00afce000f8e18ff */
.L_x_249:
[----:B------:R-:W1:Y:S01]  /*00f0*/  LDC.64 R18, c[0x0][0x3a0] ;  /* 0x0000e800ff127b82 */ /* 0x000e620000000a00 */
[----:B------:R-:W-:Y:S01]  /*0100*/  IMAD R3, R12, UR10, R13 ;  /* 0x0000000a0c037c24 */ /* 0x000fe2000f8e020d */
[----:B------:R-:W2:Y:S01]  /*0110*/  LDCU UR5, c[0x0][0x390] ;  /* 0x00007200ff0577ac */ /* 0x000ea20008000800 */
[----:B------:R3:W-:Y:S01]  /*0120*/  STS.64 [R11], RZ ;  /* 0x000000ff0b007388 */ /* 0x0007e20000000a00 */
[----:B------:R-:W4:Y:S01]  /*0130*/  LDCU UR6, c[0x0][0x390] ;  /* 0x00007200ff0677ac */ /* 0x000f220008000800 */
[----:B------:R-:W0:Y:S01]  /*0140*/  LDCU.64 UR16, c[0x3][0x50] ;  /* 0x00c00a00ff1077ac */ /* 0x000e220008000a00 */
[----:B-1----:R-:W-:-:S05]  /*0150*/  IMAD.WIDE.U32 R18, R3, 0x30, R18 ;  /* 0x0000003003127825 */ /* 0x002fca00078e0012 */
[----:B0-----:R3:W5:Y:S04]  /*0160*/  LDG.E R9, desc[UR8][R18.64+0x20] ;  /* 0x0000200812097981 */ /* 0x001768000c1e1900 */
[----:B------:R3:W5:Y:S04]  /*0170*/  LDG.E.64 R20, desc[UR8][R18.64+0x28] ;  /* 0x0000280812147981 */ /* 0x000768000c1e1b00 */
[----:B------:R3:W5:Y:S04]  /*0180*/  LDG.E.64 R6, desc[UR8][R18.64] ;  /* 0x0000000812067981 */ /* 0x000768000c1e1b00 */
[----:B------:R3:W5:Y:S04]  /*0190*/  LDG.E.64 R22, desc[UR8][R18.64+0x8] ;  /* 0x0000080812167981 */ /* 0x000768000c1e1b00 */
[----:B------:R3:W5:Y:S04]  /*01a0*/  LDG.E.64 R4, desc[UR8][R18.64+0x10] ;  /* 0x0000100812047981 */ /* 0x000768000c1e1b00 */
[----:B------:R3:W5:Y:S01]  /*01b0*/  LDG.E.64 R2, desc[UR8][R18.64+0x18] ;  /* 0x0000180812027981 */ /* 0x000762000c1e1b00 */
[----:B--2---:R-:W-:-:S13]  /*01c0*/  ISETP.GE.U32.AND P0, PT, R13, UR5, PT ;  /* 0x000000050d007c0c */ /* 0x004fda000bf06070 */
[----:B---34-:R-:W-:Y:S05]  /*01d0*/  @P0 BRA `(.L_x_233) ;  /* 0x0000000c00dc0947 */ /* 0x018fea0003800000 */
[----:B-----5:R-:W-:Y:S02]  /*01e0*/  IMAD.MOV.U32 R8, RZ, RZ, R5 ;  /* 0x000000ffff087224 */ /* 0x020fe400078e0005 */
[----:B------:R-:W-:-:S07]  /*01f0*/  IMAD.MOV.U32 R0, RZ, RZ, R13 ;  /* 0x000000ffff007224 */ /* 0x000fce00078e000d */
.L_x_241:
[----:B0-----:R-:W0:Y:S02]  /*0200*/  LDC.64 R16, c[0x0][0x380] ;  /* 0x0000e000ff107b82 */ /* 0x001e240000000a00 */
[----:B0-----:R-:W-:-:S06]  /*0210*/  IMAD.WIDE.U32 R16, R0, 0x8, R16 ;  /* 0x0000000800107825 */ /* 0x001fcc00078e0010 */
[----:B------:R-:W5:Y:S01]  /*0220*/  LDG.E.64 R16, desc[UR8][R16.64] ;  /* 0x0000000810107981 */ /* 0x000f62000c1e1b00 */
[----:B------:R-:W-:Y:S01]  /*0230*/  ISETP.NE.AND P0, PT, R3, 0x1, PT ;  /* 0x000000010300780c */ /* 0x000fe20003f05270 */
[----:B------:R-:W-:Y:S01]  /*0240*/  VIADD R0, R0, UR10 ;  /* 0x0000000a00007c36 */ /* 0x000fe20008000000 */
[----:B------:R-:W-:Y:S05]  /*0250*/  YIELD ;  /* 0x0000000000007946 */ /* 0x000fea0003800000 */
[----:B------:R-:W-:Y:S01]  /*0260*/  BSSY.RECONVERGENT B0, `(.L_x_234) ;  /* 0x00000e9000007945 */ /* 0x000fe20003800200 */
[----:B------:R-:W-:Y:S01]  /*0270*/  IMAD.MOV.U32 R36, RZ, RZ, R20 ;  /* 0x000000ffff247224 */ /* 0x000fe200078e0014 */
[----:B------:R-:W-:Y:S01]  /*0280*/  ISETP.GE.U32.AND P1, PT, R0, UR6, PT ;  /* 0x0000000600007c0c */ /* 0x000fe2000bf26070 */
[----:B------:R-:W-:-:S02]  /*0290*/  IMAD.MOV.U32 R37, RZ, RZ, R21 ;  /* 0x000000ffff257224 */ /* 0x000fc400078e0015 */
[----:B------:R-:W-:Y:S02]  /*02a0*/  IMAD.MOV.U32 R5, RZ, RZ, R8 ;  /* 0x000000ffff057224 */ /* 0x000fe400078e0008 */
[----:B------:R-:W-:Y:S01]  /*02b0*/  IMAD.MOV.U32 R3, RZ, RZ, RZ ;  /* 0x000000ffff037224 */ /* 0x000fe200078e00ff */
[----:B------:R-:W-:Y:S07]  /*02c0*/  @!P0 BRA `(.L_x_235) ;  /* 0x0000000c00888947 */ /* 0x000fee0003800000 */
[----:B------:R-:W-:Y:S01]  /*02d0*/  SHF.R.U32.HI R10, RZ, 0x2, R7 ;  /* 0x00000002ff0a7819 */ /* 0x000fe20000011607 */
[----:B------:R-:W-:Y:S01]  /*02e0*/  IMAD.SHL.U32 R3, R8, 0x10, RZ ;  /* 0x0000001008037824 */ /* 0x000fe200078e00ff */
[----:B------:R-:W-:Y:S01]  /*02f0*/  SHF.R.U32.HI R21, RZ, 0x2, R4 ;  /* 0x00000002ff157819 */ /* 0x000fe20000011604 */
[----:B------:R-:W-:Y:S01]  /*0300*/  IMAD.MOV.U32 R30, RZ, RZ, 0x0 ;  /* 0x00000000ff1e7424 */ /* 0x000fe200078e00ff */
[----:B------:R-:W-:Y:S01]  /*0310*/  LOP3.LUT R10, R10, R7, RZ, 0x3c, !PT ;  /* 0x000000070a0a7212 */ /* 0x000fe200078e3cff */
[----:B------:R-:W-:Y:S01]  /*0320*/  IMAD.MOV.U32 R31, RZ, RZ, 0x3ca00000 ;  /* 0x3ca00000ff1f7424 */ /* 0x000fe200078e00ff */
[----:B------:R-:W-:Y:S01]  /*0330*/  SHF.R.U32.HI R7, RZ, 0x2, R22 ;  /* 0x00000002ff077819 */ /* 0x000fe20000011616 */
[----:B------:R-:W-:Y:S01]  /*0340*/  BSSY.RECONVERGENT B1, `(.L_x_236) ;  /* 0x0000071000017945 */ /* 0x000fe20003800200 */
[----:B------:R-:W-:Y:S01]  /*0350*/  LOP3.LUT R21, R21, R4, RZ, 0x3c, !PT ;  /* 0x0000000415157212 */ /* 0x000fe200078e3cff */
[----:B------:R-:W-:Y:S01]  /*0360*/  IMAD.SHL.U32 R5, R10, 0x2, RZ ;  /* 0x000000020a057824 */ /* 0x000fe200078e00ff */
[----:B------:R-:W-:-:S04]  /*0370*/  LOP3.LUT R7, R7, R22, RZ, 0x3c, !PT ;  /* 0x0000001607077212 */ /* 0x000fc800078e3cff */
[----:B------:R-:W-:Y:S01]  /*0380*/  LOP3.LUT R3, R8, R3, R5, 0x96, !PT ;  /* 0x0000000308037212 */ /* 0x000fe200078e9605 */
[----:B------:R-:W-:-:S03]  /*0390*/  IMAD.SHL.U32 R5, R7, 0x2, RZ ;  /* 0x0000000207057824 */ /* 0x000fc600078e00ff */
        /* <DEDUP_REMOVED lines=16> */
[----:B------:R-:W-:Y:S01]  /*04a0*/  IADD3 R25, PT, PT, R6, 0x10974f, R4 ;  /* 0x0010974f06197810 */ /* 0x000fe20007ffe004 */
        /* <DEDUP_REMOVED lines=15> */
[----:B------:R-:W-:Y:S02]  /*05a0*/  @!P0 IMAD.MOV.U32 R32, RZ, RZ, R14 ;  /* 0x000000ffff208224 */ /* 0x000fe400078e000e */
        /* <DEDUP_REMOVED lines=68> */
.L_x_237:
[----:B------:R-:W-:Y:S01]  /*09f0*/  IMAD.MOV.U32 R20, RZ, RZ, 0x0 ;  /* 0x00000000ff147424 */ /* 0x000fe200078e00ff */
[----:B------:R-:W-:Y:S01]  /*0a00*/  LOP3.LUT P0, RZ, R15, 0x7fffffff, RZ, 0xc0, !PT ;  /* 0x7fffffff0fff7812 */ /* 0x000fe2000780c0ff */
[----:B------:R-:W-:-:S06]  /*0a10*/  IMAD.MOV.U32 R21, RZ, RZ, 0x7ff00000 ;  /* 0x7ff00000ff157424 */ /* 0x000fcc00078e00ff */
[----:B------:R-:W-:-:S10]  /*0a20*/  DFMA R20, R14, R20, +INF ;  /* 0x7ff000000e14742b */ /* 0x000fd40000000014 */
[----:B------:R-:W-:Y:S02]  /*0a30*/  FSEL R24, R20, RZ, P0 ;  /* 0x000000ff14187208 */ /* 0x000fe40000000000 */
[----:B------:R-:W-:-:S07]  /*0a40*/  FSEL R25, R21, -QNAN , P0 ;  /* 0xfff0000015197808 */ /* 0x000fce0000000000 */
.L_x_238:
[----:B------:R-:W-:Y:S05]  /*0a50*/  BSYNC.RECONVERGENT B1 ;  /* 0x0000000000017941 */ /* 0x000fea0003800200 */
.L_x_236:
        /* <DEDUP_REMOVED lines=81> */
[----:B------:R-:W-:Y:S02]  /*0f70*/  @P2 IMAD.MOV.U32 R23, RZ, RZ, R29 ;  /* 0x000000ffff172224 */ /* 0x000fe400078e001d */
[----:B------:R-:W-:Y:S02]  /*0f80*/  VIADD R29, R35, 0xfff00000 ;  /* 0xfff00000231d7836 */ /* 0x000fe40000000000 */
[----:B------:R-:W-:-:S04]  /*0f90*/  @P2 IMAD.MOV.U32 R21, RZ, RZ, R37 ;  /* 0x000000ffff152224 */ /* 0x000fc800078e0025 */
[----:B------:R-:W-:Y:S01]  /*0fa0*/  DFMA R36, R26, R28, R30 ;  /* 0x0000001c1a24722b */ /* 0x000fe2000000001e */
[----:B------:R-:W-:Y:S10]  /*0fb0*/  @!P0 BRA `(.L_x_240) ;  /* 0x0000000000148947 */ /* 0x000ff40003800000 */
[----:B------:R-:W-:Y:S01]  /*0fc0*/  IMAD.MOV.U32 R28, RZ, RZ, R34 ;  /* 0x000000ffff1c7224 */ /* 0x000fe200078e0022 */
[----:B------:R-:W-:-:S07]  /*0fd0*/  MOV R10, 0xff0 ;  /* 0x00000ff0000a7802 */ /* 0x000fce0000000f00 */
[----:B-----5:R-:W-:Y:S05]  /*0fe0*/  CALL.REL.NOINC `($__internal_6_$__cuda_sm20_dsqrt_rn_f64_mediumpath_v1) ;  /* 0x0000002000b87944 */ /* 0x020fea0003c00000 */
[----:B------:R-:W-:Y:S02]  /*0ff0*/  IMAD.MOV.U32 R36, RZ, RZ, R24 ;  /* 0x000000ffff247224 */ /* 0x000fe400078e0018 */
[----:B------:R-:W-:-:S07]  /*1000*/  IMAD.MOV.U32 R37, RZ, RZ, R25 ;  /* 0x000000ffff257224 */ /* 0x000fce00078e0019 */
.L_x_240:
[----:B------:R-:W-:Y:S05]  /*1010*/  BSYNC.RECONVERGENT B1 ;  /* 0x0000000000017941 */ /* 0x000fea0003800200 */
.L_x_239:
        /* <DEDUP_REMOVED lines=9> */
[----:B------:R-:W-:Y:S02]  /*10b0*/  IMAD.MOV.U32 R22, RZ, RZ, R3 ;  /* 0x000000ffff167224 */ /* 0x000fe400078e0003 */
[----:B------:R-:W-:Y:S02]  /*10c0*/  IMAD.MOV.U32 R7, RZ, RZ, R8 ;  /* 0x000000ffff077224 */ /* 0x000fe400078e0008 */
[----:B------:R-:W-:Y:S02]  /*10d0*/  IMAD.MOV.U32 R3, RZ, RZ, 0x1 ;  /* 0x00000001ff037424 */ /* 0x000fe400078e00ff */
[----:B------:R-:W-:-:S07]  /*10e0*/  IMAD.MOV.U32 R8, RZ, RZ, R5 ;  /* 0x000000ffff087224 */ /* 0x000fce00078e0005 */
.L_x_235:
[----:B------:R-:W-:Y:S05]  /*10f0*/  BSYNC.RECONVERGENT B0 ;  /* 0x0000000000007941 */ /* 0x000fea0003800200 */
.L_x_234:
[----:B------:R-:W0:Y:S01]  /*1100*/  LDS.64 R24, [R11] ;  /* 0x000000000b187984 */ /* 0x000e220000000a00 */
[----:B------:R-:W-:-:S08]  /*1110*/  DMUL R14, R36, UR16 ;  /* 0x00000010240e7c28 */ /* 0x000fd00008000000 */
[----:B0----5:R-:W-:-:S07]  /*1120*/  DFMA R14, R16, R14, R24 ;  /* 0x0000000e100e722b */ /* 0x021fce0000000018 */
[----:B------:R0:W-:Y:S01]  /*1130*/  STS.64 [R11], R14 ;  /* 0x0000000e0b007388 */ /* 0x0001e20000000a00 */
[----:B------:R-:W-:Y:S05]  /*1140*/  @!P1 BRA `(.L_x_241) ;  /* 0xfffffff0002c9947 */ /* 0x000fea000383ffff */
.L_x_233:
[----:B------:R-:W-:Y:S05]  /*1150*/  WARPSYNC.ALL ;  /* 0x0000000000007948 */ /* 0x000fea0003800000 */
[----:B------:R-:W-:Y:S01]  /*1160*/  BAR.SYNC.DEFER_BLOCKING 0x0 ;  /* 0x0000000000007b1d */ /* 0x000fe20000010000 */
[C---:B------:R-:W-:Y:S02]  /*1170*/  ISETP.GT.U32.AND P0, PT, R13.reuse, 0xff, PT ;  /* 0x000000ff0d00780c */ /* 0x040fe40003f04070 */
[----:B------:R-:W-:-:S03]  /*1180*/  ISETP.GT.U32.AND P1, PT, R13, 0x7f, PT ;  /* 0x0000007f0d00780c */ /* 0x000fc60003f24070 */
[----:B------:R-:W-:Y:S08]  /*1190*/  BSSY.RECONVERGENT B0, `(.L_x_242) ;  /* 0x0000034000007945 */ /* 0x000ff00003800200 */
[----:B0-----:R-:W-:Y:S04]  /*11a0*/  @!P0 LDS.64 R14, [R11+0x800] ;  /* 0x000800000b0e8984 */ /* 0x001fe80000000a00 */
[----:B------:R-:W0:Y:S02]  /*11b0*/  @!P0 LDS.64 R16, [R11] ;  /* 0x000000000b108984 */ /* 0x000e240000000a00 */
[----:B0-----:R-:W-:-:S07]  /*11c0*/  @!P0 DADD R14, R14, R16 ;  /* 0x000000000e0e8229 */ /* 0x001fce0000000010 */
[----:B------:R-:W-:Y:S01]  /*11d0*/  @!P0 STS.64 [R11], R14 ;  /* 0x0000000e0b008388 */ /* 0x000fe20000000a00 */
[----:B------:R-:W-:Y:S01]  /*11e0*/  BAR.SYNC.DEFER_BLOCKING 0x0 ;  /* 0x0000000000007b1d */ /* 0x000fe20000010000 */
[----:B------:R-:W-:-:S05]  /*11f0*/  ISETP.GT.U32.AND P0, PT, R13, 0x3f, PT ;  /* 0x0000003f0d00780c */ /* 0x000fca0003f04070 */
[----:B------:R-:W-:Y:S04]  /*1200*/  @!P1 LDS.64 R16, [R11+0x400] ;  /* 0x000400000b109984 */ /* 0x000fe80000000a00 */
[----:B------:R-:W0:Y:S02]  /*1210*/  @!P1 LDS.64 R24, [R11] ;  /* 0x000000000b189984 */ /* 0x000e240000000a00 */
[----:B0-----:R-:W-:-:S07]  /*1220*/  @!P1 DADD R16, R16, R24 ;  /* 0x0000000010109229 */ /* 0x001fce0000000018 */
[----:B------:R-:W-:Y:S01]  /*1230*/  @!P1 STS.64 [R11], R16 ;  /* 0x000000100b009388 */ /* 0x000fe20000000a00 */
[----:B------:R-:W-:Y:S01]  /*1240*/  BAR.SYNC.DEFER_BLOCKING 0x0 ;  /* 0x0000000000007b1d */ /* 0x000fe20000010000 */
[----:B------:R-:W-:-:S05]  /*1250*/  ISETP.NE.AND P1, PT, R13, RZ, PT ;  /* 0x000000ff0d00720c */ /* 0x000fca0003f25270 */
[----:B------:R-:W-:Y:S04]  /*1260*/  @!P0 LDS.64 R24, [R11+0x200] ;  /* 0x000200000b188984 */ /* 0x000fe80000000a00 */
[----:B------:R-:W0:Y:S02]  /*1270*/  @!P0 LDS.64 R26, [R11] ;  /* 0x000000000b1a8984 */ /* 0x000e240000000a00 */
[----:B0-----:R-:W-:-:S07]  /*1280*/  @!P0 DADD R24, R24, R26 ;  /* 0x0000000018188229 */ /* 0x001fce000000001a */
[----:B------:R0:W-:Y:S01]  /*1290*/  @!P0 STS.64 [R11], R24 ;  /* 0x000000180b008388 */ /* 0x0001e20000000a00 */
        /* <DEDUP_REMOVED lines=9> */
[----:B0-----:R-:W-:Y:S01]  /*1330*/  LDS.64 R2, [R11+0x100] ;  /* 0x000100000b027984 */ /* 0x001fe20000000a00 */
[----:B------:R-:W-:-:S03]  /*1340*/  ISETP.GT.U32.AND P0, PT, R13, 0xf, PT ;  /* 0x0000000f0d00780c */ /* 0x000fc60003f04070 */
[----:B------:R-:W0:Y:S02]  /*1350*/  LDS.64 R4, [R11] ;  /* 0x000000000b047984 */ /* 0x000e240000000a00 */
[----:B0-----:R-:W-:-:S07]  /*1360*/  DADD R2, R2, R4 ;  /* 0x0000000002027229 */ /* 0x001fce0000000004 */
[----:B------:R1:W-:Y:S01]  /*1370*/  STS.64 [R11], R2 ;  /* 0x000000020b007388 */ /* 0x0003e20000000a00 */
[----:B------:R-:W-:Y:S05]  /*1380*/  @P0 BRA `(.L_x_243) ;  /* 0x0000000000500947 */ /* 0x000fea0003800000 */
[----:B-1----:R-:W-:Y:S04]  /*1390*/  LDS.64 R2, [R11+0x80] ;  /* 0x000080000b027984 */ /* 0x002fe80000000a00 */
[----:B------:R-:W0:Y:S02]  /*13a0*/  LDS.64 R4, [R11] ;  /* 0x000000000b047984 */ /* 0x000e240000000a00 */
[----:B0-----:R-:W-:-:S07]  /*13b0*/  DADD R2, R2, R4 ;  /* 0x0000000002027229 */ /* 0x001fce0000000004 */
[----:B------:R-:W-:Y:S04]  /*13c0*/  STS.64 [R11], R2 ;  /* 0x000000020b007388 */ /* 0x000fe80000000a00 */
[----:B------:R-:W-:Y:S04]  /*13d0*/  LDS.64 R4, [R11+0x40] ;  /* 0x000040000b047984 */ /* 0x000fe80000000a00 */
        /* <DEDUP_REMOVED lines=14> */
[----:B------:R2:W-:Y:S04]  /*14c0*/  STS.64 [R11], R2 ;  /* 0x000000020b007388 */ /* 0x0005e80000000a00 */
.L_x_243:
[----:B------:R-:W-:Y:S05]  /*14d0*/  BSYNC.RECONVERGENT B0 ;  /* 0x0000000000007941 */ /* 0x000fea0003800200 */
.L_x_242:
[----:B------:R-:W-:Y:S04]  /*14e0*/  BSSY.RECONVERGENT B0, `(.L_x_244) ;  /* 0x0000045000007945 */ /* 0x000fe80003800200 */
[----:B------:R-:W-:Y:S05]  /*14f0*/  @P1 BRA `(.L_x_245) ;  /* 0x00000004000c1947 */ /* 0x000fea0003800000 */
[----:B------:R-:W3:Y:S01]  /*1500*/  S2UR UR6, SR_CgaCtaId ;  /* 0x00000000000679c3 */ /* 0x000ee20000008800 */
[----:B------:R-:W-:Y:S02]  /*1510*/  UMOV UR5, 0x400 ;  /* 0x0000040000057882 */ /* 0x000fe40000000000 */
[----:B---3--:R-:W-:-:S09]  /*1520*/  ULEA UR5, UR6, UR5, 0x18 ;  /* 0x0000000506057291 */ /* 0x008fd2000f8ec0ff */
[----:B0-----:R-:W0:Y:S02]  /*1530*/  LDS.64 R20, [UR5] ;  /* 0x00000005ff147984 */ /* 0x001e240008000a00 */
[----:B0-----:R-:W-:-:S14]  /*1540*/  DSETP.NEU.AND P0, PT, |R20|, +INF , PT ;  /* 0x7ff000001400742a */ /* 0x001fdc0003f0d200 */
[----:B-12---:R-:W-:Y:S01]  /*1550*/  @!P0 DMUL R2, RZ, R20 ;  /* 0x00000014ff028228 */ /* 0x006fe20000000000 */
[----:B------:R-:W-:Y:S01]  /*1560*/  @!P0 IMAD.MOV.U32 R0, RZ, RZ, 0x1 ;  /* 0x00000001ff008424 */ /* 0x000fe200078e00ff */
[----:B------:R-:W-:Y:S09]  /*1570*/  @!P0 BRA `(.L_x_246) ;  /* 0x0000000000648947 */ /* 0x000ff20003800000 */
[----:B------:R-:W-:Y:S01]  /*1580*/  UMOV UR12, 0x6dc9c883 ;  /* 0x6dc9c883000c7882 */ /* 0x000fe20000000000 */
[----:B------:R-:W-:Y:S01]  /*1590*/  UMOV UR13, 0x3fe45f30 ;  /* 0x3fe45f30000d7882 */ /* 0x000fe20000000000 */
[C---:B------:R-:W-:Y:S02]  /*15a0*/  DSETP.GE.AND P0, PT, |R20|.reuse, 2.14748364800000000000e+09, PT ;  /* 0x41e000001400742a */ /* 0x040fe40003f06200 */
[----:B------:R-:W-:Y:S01]  /*15b0*/  DMUL R4, R20, UR12 ;  /* 0x0000000c14047c28 */ /* 0x000fe20008000000 */
[----:B------:R-:W-:Y:S01]  /*15c0*/  UMOV UR12, 0x54442d18 ;  /* 0x54442d18000c7882 */ /* 0x000fe20000000000 */
[----:B------:R-:W-:-:S04]  /*15d0*/  UMOV UR13, 0x3ff921fb ;  /* 0x3ff921fb000d7882 */ /* 0x000fc80000000000 */
[----:B------:R-:W0:Y:S08]  /*15e0*/  F2I.F64 R0, R4 ;  /* 0x0000000400007311 */ /* 0x000e300000301100 */
[----:B0-----:R-:W0:Y:S02]  /*15f0*/  I2F.F64 R2, R0 ;  /* 0x0000000000027312 */ /* 0x001e240000201c00 */
[----:B0-----:R-:W-:Y:S01]  /*1600*/  DFMA R6, R2, -UR12, R20 ;  /* 0x8000000c02067c2b */ /* 0x001fe20008000014 */
[----:B------:R-:W-:Y:S01]  /*1610*/  UMOV UR12, 0x33145c00 ;  /* 0x33145c00000c7882 */ /* 0x000fe20000000000 */
[----:B------:R-:W-:-:S06]  /*1620*/  UMOV UR13, 0x3c91a626 ;  /* 0x3c91a626000d7882 */ /* 0x000fcc0000000000 */
[----:B------:R-:W-:Y:S01]  /*1630*/  DFMA R6, R2, -UR12, R6 ;  /* 0x8000000c02067c2b */ /* 0x000fe20008000006 */
[----:B------:R-:W-:Y:S01]  /*1640*/  UMOV UR12, 0x252049c0 ;  /* 0x252049c0000c7882 */ /* 0x000fe20000000000 */
[----:B------:R-:W-:-:S06]  /*1650*/  UMOV UR13, 0x397b839a ;  /* 0x397b839a000d7882 */ /* 0x000fcc0000000000 */
[----:B------:R-:W-:Y:S01]  /*1660*/  DFMA R2, R2, -UR12, R6 ;  /* 0x8000000c02027c2b */ /* 0x000fe20008000006 */
[----:B------:R-:W-:Y:S10]  /*1670*/  @!P0 BRA `(.L_x_247) ;  /* 0x0000000000208947 */ /* 0x000ff40003800000 */
[----:B------:R-:W-:Y:S01]  /*1680*/  BSSY.RECONVERGENT B1, `(.L_x_248) ;  /* 0x0000004000017945 */ /* 0x000fe20003800200 */
[----:B------:R-:W-:Y:S01]  /*1690*/  IMAD.MOV.U32 R6, RZ, RZ, R20 ;  /* 0x000000ffff067224 */ /* 0x000fe200078e0014 */
[----:B------:R-:W-:-:S07]  /*16a0*/  MOV R20, 0x16c0 ;  /* 0x000016c000147802 */ /* 0x000fce0000000f00 */
[----:B------:R-:W-:Y:S05]  /*16b0*/  CALL.REL.NOINC `($_Z13doRandomStuffIdLj512EEvPT_S1_jmP17curandStateXORWOWS3_$__internal_trig_reduction_slowpathd) ;  /* 0x0000001c00ac7944 */ /* 0x000fea0003c00000 */
[----:B------:R-:W-:Y:S05]  /*16c0*/  BSYNC.RECONVERGENT B1 ;  /* 0x0000000000017941 */ /* 0x000fea0003800200 */
.L_x_248:
[----:B------:R-:W-:Y:S02]  /*16d0*/  IMAD.MOV.U32 R0, RZ, RZ, R5 ;  /* 0x000000ffff007224 */ /* 0x000fe400078e0005 */
[----:B------:R-:W-:Y:S02]  /*16e0*/  IMAD.MOV.U32 R2, RZ, RZ, R6 ;  /* 0x000000ffff027224 */ /* 0x000fe400078e0006 */
[----:B------:R-:W-:-:S07]  /*16f0*/  IMAD.MOV.U32 R3, RZ, RZ, R7 ;  /* 0x000000ffff037224 */ /* 0x000fce00078e0007 */
.L_x_247:
[----:B------:R-:W-:-:S07]  /*1700*/  VIADD R0, R0, 0x1 ;  /* 0x0000000100007836 */ /* 0x000fce0000000000 */
.L_x_246:
[----:B------:R-:W0:Y:S01]  /*1710*/  LDCU.64 UR12, c[0x4][0x50] ;  /* 0x01000a00ff0c77ac */ /* 0x000e220008000a00 */
[----:B------:R-:W-:-:S05]  /*1720*/  IMAD.SHL.U32 R4, R0, 0x40, RZ ;  /* 0x0000004000047824 */ /* 0x000fca00078e00ff */
[----:B------:R-:W-:-:S04]  /*1730*/  LOP3.LUT R4, R4, 0x40, RZ, 0xc0, !PT ;  /* 0x0000004004047812 */ /* 0x000fc800078ec0ff */
[----:B0-----:R-:W-:-:S05]  /*1740*/  IADD3 R14, P0, PT, R4, UR12, RZ ;  /* 0x0000000c040e7c10 */ /* 0x001fca000ff1e0ff */
[----:B------:R-:W-:Y:S01]  /*1750*/  IMAD.X R15, RZ, RZ, UR13, P0 ;  /* 0x0000000dff0f7e24 */ /* 0x000fe200080e06ff */
[----:B------:R-:W-:Y:S01]  /*1760*/  LOP3.LUT R8, R0, 0x1, RZ, 0xc0, !PT ;  /* 0x0000000100087812 */ /* 0x000fe200078ec0ff */
[----:B------:R-:W-:Y:S01]  /*1770*/  IMAD.MOV.U32 R24, RZ, RZ, 0x20fd8164 ;  /* 0x20fd8164ff187424 */ /* 0x000fe200078e00ff */
[----:B------:R-:W0:Y:S02]  /*1780*/  LDCU.64 UR12, c[0x3][0x58] ;  /* 0x00c00b00ff0c77ac */ /* 0x000e240008000a00 */
[----:B------:R-:W2:Y:S04]  /*1790*/  LDG.E.128.CONSTANT R20, desc[UR8][R14.64] ;  /* 0x000000080e147981 */ /* 0x000ea8000c1e9d00 */
[----:B------:R-:W3:Y:S04]  /*17a0*/  LDG.E.128.CONSTANT R16, desc[UR8][R14.64+0x10] ;  /* 0x000010080e107981 */ /* 0x000ee8000c1e9d00 */
[----:B------:R-:W4:Y:S01]  /*17b0*/  LDG.E.128.CONSTANT R4, desc[UR8][R14.64+0x20] ;  /* 0x000020080e047981 */ /* 0x000f22000c1e9d00 */
[----:B------:R-:W-:Y:S01]  /*17c0*/  IMAD.MOV.U32 R10, RZ, RZ, 0x3da8ff83 ;  /* 0x3da8ff83ff0a7424 */ /* 0x000fe200078e00ff */
[----:B------:R-:W-:Y:S01]  /*17d0*/  ISETP.NE.U32.AND P0, PT, R8, 0x1, PT ;  /* 0x000000010800780c */ /* 0x000fe20003f05070 */
[----:B------:R-:W-:-:S03]  /*17e0*/  DMUL R8, R2, R2 ;  /* 0x0000000202087228 */ /* 0x000fc60000000000 */
[----:B------:R-:W-:Y:S02]  /*17f0*/  FSEL R24, R24, -8.06006814911005101289e+34, !P0 ;  /* 0xf9785eba18187808 */ /* 0x000fe40004000000 */
[----:B------:R-:W-:-:S06]  /*1800*/  FSEL R25, -R10, 0.11223486810922622681, !P0 ;  /* 0x3de5db650a197808 */ /* 0x000fcc0004000100 */
[----:B--2---:R-:W-:-:S08]  /*1810*/  DFMA R20, R8, R24, R20 ;  /* 0x000000180814722b */ /* 0x004fd00000000014 */
[----:B------:R-:W-:-:S08]  /*1820*/  DFMA R20, R8, R20, R22 ;  /* 0x000000140814722b */ /* 0x000fd00000000016 */
[----:B---3--:R-:W-:-:S08]  /*1830*/  DFMA R16, R8, R20, R16 ;  /* 0x000000140810722b */ /* 0x008fd00000000010 */
[----:B------:R-:W-:-:S08]  /*1840*/  DFMA R16, R8, R16, R18 ;  /* 0x000000100810722b */ /* 0x000fd00000000012 */
[----:B----4-:R-:W-:-:S08]  /*1850*/  DFMA R4, R8, R16, R4 ;  /* 0x000000100804722b */ /* 0x010fd00000000004 */
[----:B------:R-:W-:Y:S01]  /*1860*/  DFMA R4, R8, R4, R6 ;  /* 0x000000040804722b */ /* 0x000fe20000000006 */
[----:B------:R-:W1:Y:S07]  /*1870*/  LDC.64 R6, c[0x0][0x388] ;  /* 0x0000e200ff067b82 */ /* 0x000e6e0000000a00 */
[----:B------:R-:W-:Y:S02]  /*1880*/  DFMA R2, R4, R2, R2 ;  /* 0x000000020402722b */ /* 0x000fe40000000002 */
[----:B------:R-:W-:-:S10]  /*1890*/  DFMA R4, R8, R4, 1 ;  /* 0x3ff000000804742b */ /* 0x000fd40000000004 */
[----:B------:R-:W-:Y:S02]  /*18a0*/  FSEL R4, R4, R2, !P0 ;  /* 0x0000000204047208 */ /* 0x000fe40004000000 */
[----:B------:R-:W-:Y:S02]  /*18b0*/  FSEL R5, R5, R3, !P0 ;  /* 0x0000000305057208 */ /* 0x000fe40004000000 */
[----:B------:R-:W-:-:S04]  /*18c0*/  LOP3.LUT P0, RZ, R0, 0x2, RZ, 0xc0, !PT ;  /* 0x0000000200ff7812 */ /* 0x000fc8000780c0ff */
[----:B------:R-:W-:-:S10]  /*18d0*/  DADD R2, RZ, -R4 ;  /* 0x00000000ff027229 */ /* 0x000fd40000000804 */
[----:B------:R-:W-:Y:S02]  /*18e0*/  FSEL R2, R4, R2, !P0 ;  /* 0x0000000204027208 */ /* 0x000fe40004000000 */
[----:B------:R-:W-:Y:S01]  /*18f0*/  FSEL R3, R5, R3, !P0 ;  /* 0x0000000305037208 */ /* 0x000fe20004000000 */
[----:B-1----:R-:W-:-:S05]  /*1900*/  IMAD.WIDE.U32 R4, R12, 0x8, R6 ;  /* 0x000000080c047825 */ /* 0x002fca00078e0006 */
[----:B0-----:R-:W-:-:S07]  /*1910*/  DMUL R2, R2, UR12 ;  /* 0x0000000c02027c28 */ /* 0x001fce0008000000 */
[----:B------:R3:W-:Y:S04]  /*1920*/  STG.E.64 desc[UR8][R4.64], R2 ;  /* 0x0000000204007986 */ /* 0x0007e8000c101b08 */
.L_x_245:
[----:B------:R-:W-:Y:S05]  /*1930*/  BSYNC.RECONVERGENT B0 ;  /* 0x0000000000007941 */ /* 0x000fea0003800200 */
.L_x_244:
[----:B0123--:R-:W0:Y:S02]  /*1940*/  LDC R3, c[0x0][0x370] ;  /* 0x0000dc00ff037b82 */ /* 0x00fe240000000800 */
[----:B0-----:R-:W-:-:S05]  /*1950*/  IMAD.IADD R12, R3, 0x1, R12 ;  /* 0x00000001030c7824 */ /* 0x001fca00078e020c */
[----:B------:R-:W-:-:S13]  /*1960*/  ISETP.GE.U32.AND P0, PT, R12, UR4, PT ;  /* 0x000000040c007c0c */ /* 0x000fda000bf06070 */
[----:B------:R-:W-:Y:S05]  /*1970*/  @!P0 BRA `(.L_x_249) ;  /* 0xffffffe400dc8947 */ /* 0x000fea000383ffff */
.L_x_232:
[----:B------:R-:W1:Y:S01]  /*1980*/  LDC R0, c[0x3][0x48] ;  /* 0x00c01200ff007b82 */ /* 0x000e620000000800 */
[----:B------:R-:W-:-:S06]  /*1990*/  UIADD3 UR11, UPT, UPT, UR4, UR7, URZ ;  /* 0x00000007040b7290 */ /* 0x000fcc000fffe0ff */
[----:B-1----:R-:W-:-:S13]  /*19a0*/  ISETP.LE.U32.AND P0, PT, R0, UR11, PT ;  /* 0x0000000b00007c0c */ /* 0x002fda000bf03070 */
[----:B0-----:R-:W-:Y:S05]  /*19b0*/  @P0 EXIT ;  /* 0x000000000000094d */ /* 0x001fea0003800000 */
[----:B------:R-:W0:Y:S01]  /*19c0*/  S2R R0, SR_TID.X ;  /* 0x0000000000007919 */ /* 0x000e220000002100 */
[----:B------:R-:W1:Y:S01]  /*19d0*/  S2UR UR5, SR_CgaCtaId ;  /* 0x00000000000579c3 */ /* 0x000e620000008800 */
[----:B------:R-:W2:Y:S01]  /*19e0*/  LDCU UR6, c[0x0][0x360] ;  /* 0x00006c00ff0677ac */ /* 0x000ea20008000800 */
[----:B------:R-:W-:Y:S01]  /*19f0*/  IMAD.U32 R3, RZ, RZ, UR11 ;  /* 0x0000000bff037e24 */ /* 0x000fe2000f8e00ff */
[----:B------:R-:W-:-:S05]  /*1a00*/  UMOV UR4, 0x400 ;  /* 0x0000040000047882 */ /* 0x000fca0000000000 */
[----:B------:R-:W3:Y:S01]  /*1a10*/  LDC R2, c[0x0][0x370] ;  /* 0x0000dc00ff027b82 */ /* 0x000ee20000000800 */
[----:B-1----:R-:W-:-:S06]  /*1a20*/  ULEA UR4, UR5, UR4, 0x18 ;  /* 0x0000000405047291 */ /* 0x002fcc000f8ec0ff */
[----:B0-2---:R-:W-:-:S07]  /*1a30*/  LEA R4, R0, UR4, 0x3 ;  /* 0x0000000400047c11 */ /* 0x005fce000f8e18ff */
.L_x_264:
[----:B0-----:R-:W0:Y:S01]  /*1a40*/  LDC.64 R14, c[0x0][0x3a0] ;  /* 0x0000e800ff0e7b82 */ /* 0x001e220000000a00 */
[----:B------:R-:W-:Y:S01]  /*1a50*/  IMAD R5, R3, UR6, R0 ;  /* 0x0000000603057c24 */ /* 0x000fe2000f8e0200 */
[----:B-1----:R-:W1:Y:S01]  /*1a60*/  LDCU UR4, c[0x0][0x390] ;  /* 0x00007200ff0477ac */ /* 0x002e620008000800 */
[----:B--2---:R2:W-:Y:S01]  /*1a70*/  STS.64 [R4], RZ ;  /* 0x000000ff04007388 */ /* 0x0045e20000000a00 */
[----:B----4-:R-:W4:Y:S01]  /*1a80*/  LDCU UR5, c[0x0][0x390] ;  /* 0x00007200ff0577ac */ /* 0x010f220008000800 */
[----:B------:R-:W0:Y:S02]  /*1a90*/  LDCU.64 UR14, c[0x3][0x50] ;  /* 0x00c00a00ff0e77ac */ /* 0x000e240008000a00 */
[----:B0-----:R-:W-:-:S05]  /*1aa0*/  IMAD.WIDE.U32 R14, R5, 0x30, R14 ;  /* 0x00000030050e7825 */ /* 0x001fca00078e000e */
[----:B------:R2:W5:Y:S04]  /*1ab0*/  LDG.E R5, desc[UR8][R14.64+0x20] ;  /* 0x000020080e057981 */ /* 0x000568000c1e1900 */
[----:B------:R2:W5:Y:S04]  /*1ac0*/  LDG.E.64 R22, desc[UR8][R14.64+0x28] ;  /* 0x000028080e167981 */ /* 0x000568000c1e1b00 */
[----:B------:R2:W5:Y:S04]  /*1ad0*/  LDG.E.64 R12, desc[UR8][R14.64] ;  /* 0x000000080e0c7981 */ /* 0x000568000c1e1b00 */
[----:B------:R2:W5:Y:S04]  /*1ae0*/  LDG.E.64 R20, desc[UR8][R14.64+0x8] ;  /* 0x000008080e147981 */ /* 0x000568000c1e1b00 */
[----:B------:R2:W5:Y:S04]  /*1af0*/  LDG.E.64 R10, desc[UR8][R14.64+0x10] ;  /* 0x000010080e0a7981 */ /* 0x000568000c1e1b00 */
[----:B------:R2:W5:Y:S01]  /*1b00*/  LDG.E.64 R8, desc[UR8][R14.64+0x18] ;  /* 0x000018080e087981 */ /* 0x000562000c1e1b00 */
[----:B-1----:R-:W-:-:S13]  /*1b10*/  ISETP.GE.U32.AND P0, PT, R0, UR4, PT ;  /* 0x0000000400007c0c */ /* 0x002fda000bf06070 */
[----:B--2-4-:R-:W-:Y:S05]  /*1b20*/  @P0 BRA `(.L_x_250) ;  /* 0x0000000c00e80947 */ /* 0x014fea0003800000 */
[----:B-----5:R-:W-:Y:S02]  /*1b30*/  IMAD.MOV.U32 R6, RZ, RZ, R11 ;  /* 0x000000ffff067224 */ /* 0x020fe400078e000b */
[----:B------:R-:W-:-:S07]  /*1b40*/  IMAD.MOV.U32 R7, RZ, RZ, R0 ;  /* 0x000000ffff077224 */ /* 0x000fce00078e0000 */
.L_x_258:
        /* <DEDUP_REMOVED lines=16> */
[----:B------:R-:W-:Y:S01]  /*1c50*/  BSSY.RECONVERGENT B1, `(.L_x_253) ;  /* 0x0000076000017945 */ /* 0x000fe20003800200 */
[----:B------:R-:W-:Y:S02]  /*1c60*/  LOP3.LUT R18, R18, R13, RZ, 0x3c, !PT ;  /* 0x0000000d12127212 */ /* 0x000fe400078e3cff */
[----:B------:R-:W-:Y:S02]  /*1c70*/  SHF.R.U32.HI R13, RZ, 0x2, R20 ;  /* 0x00000002ff0d7819 */ /* 0x000fe40000011614 */
        /* <DEDUP_REMOVED lines=9> */
[----:B------:R-:W-:-:S04]  /*1d10*/  LOP3.LUT R13, R18, R9, RZ, 0x3c, !PT ;  /* 0x00000009120d7212 */ /* 0x000fc800078e3cff */
[----:B------:R-:W-:-:S05]  /*1d20*/  IADD3 R18, PT, PT, R12, 0xb0f8a, R13 ;  /* 0x000b0f8a0c127810 */ /* 0x000fca0007ffe00d */
[----:B------:R-:W-:-:S04]  /*1d30*/  IMAD.WIDE.U32 R18, R18, 0x200000, RZ ;  /* 0x0020000012127825 */ /* 0x000fc800078e00ff */
[----:B------:R-:W-:Y:S01]  /*1d40*/  IMAD.MOV.U32 R21, RZ, RZ, R19 ;  /* 0x000000ffff157224 */ /* 0x000fe200078e0013 */
[----:B------:R-:W-:Y:S01]  /*1d50*/  LOP3.LUT R20, R18, R11, RZ, 0x3c, !PT ;  /* 0x0000000b12147212 */ /* 0x000fe200078e3cff */
[C---:B------:R-:W-:Y:S01]  /*1d60*/  IMAD.SHL.U32 R18, R22.reuse, 0x2, RZ ;  /* 0x0000000216127824 */ /* 0x040fe200078e00ff */
[----:B------:R-:W-:Y:S01]  /*1d70*/  SHF.R.U32.HI R19, RZ, 0x2, R10 ;  /* 0x00000002ff137819 */ /* 0x000fe2000001160a */
[----:B------:R-:W-:Y:S01]  /*1d80*/  IMAD.SHL.U32 R11, R13, 0x10, RZ ;  /* 0x000000100d0b7824 */ /* 0x000fe200078e00ff */
[----:B------:R-:W0:Y:S02]  /*1d90*/  I2F.F64.U64 R34, R20 ;  /* 0x0000001400227312 */ /* 0x000e240000301800 */
[----:B------:R-:W-:Y:S01]  /*1da0*/  LOP3.LUT R10, R19, R10, RZ, 0x3c, !PT ;  /* 0x0000000a130a7212 */ /* 0x000fe200078e3cff */
[----:B------:R-:W-:Y:S01]  /*1db0*/  IMAD.MOV.U32 R19, RZ, RZ, 0x3ca00000 ;  /* 0x3ca00000ff137424 */ /* 0x000fe200078e00ff */
[----:B------:R-:W-:Y:S01]  /*1dc0*/  LOP3.LUT R22, R22, R18, R11, 0x96, !PT ;  /* 0x0000001216167212 */ /* 0x000fe200078e960b */
[----:B------:R-:W-:-:S03]  /*1dd0*/  IMAD.MOV.U32 R18, RZ, RZ, 0x0 ;  /* 0x00000000ff127424 */ /* 0x000fc600078e00ff */
[----:B------:R-:W-:Y:S01]  /*1de0*/  LOP3.LUT R33, R22, R13, RZ, 0x3c, !PT ;  /* 0x0000000d16217212 */ /* 0x000fe200078e3cff */
[----:B------:R-:W-:-:S03]  /*1df0*/  IMAD.SHL.U32 R22, R10, 0x2, RZ ;  /* 0x000000020a167824 */ /* 0x000fc600078e00ff */
[C---:B------:R-:W-:Y:S01]  /*1e00*/  IADD3 R25, PT, PT, R12.reuse, 0x10974f, R33 ;  /* 0x0010974f0c197810 */ /* 0x040fe20007ffe021 */
[----:B------:R-:W-:Y:S01]  /*1e10*/  IMAD.SHL.U32 R11, R33, 0x10, RZ ;  /* 0x00000010210b7824 */ /* 0x000fe200078e00ff */
[----:B0-----:R-:W-:Y:S01]  /*1e20*/  DFMA R34, R34, R18, 5.5511151231257827021e-17 ;  /* 0x3c9000002222742b */ /* 0x001fe20000000012 */
[----:B------:R-:W-:-:S03]  /*1e30*/  VIADD R12, R12, 0x161f14 ;  /* 0x00161f140c0c7836 */ /* 0x000fc60000000000 */
[----:B------:R-:W-:-:S04]  /*1e40*/  LOP3.LUT R22, R10, R22, R11, 0x96, !PT ;  /* 0x000000160a167212 */ /* 0x000fc800078e960b */
[----:B------:R-:W-:Y:S02]  /*1e50*/  LOP3.LUT R11, R22, R33, RZ, 0x3c, !PT ;  /* 0x00000021160b7212 */ /* 0x000fe400078e3cff */
        /* <DEDUP_REMOVED lines=52> */
[----:B------:R-:W-:Y:S01]  /*21a0*/  DFMA R20, R30, -R26, R20 ;  /* 0x8000001a1e14722b */ /* 0x000fe20000000014 */
[----:B------:R-:W-:Y:S01]  /*21b0*/  LOP3.LUT R30, R10, 0x80000000, RZ, 0x3c, !PT ;  /* 0x800000000a1e7812 */ /* 0x000fe200078e3cff */
[----:B------:R-:W-:-:S03]  /*21c0*/  IMAD.MOV.U32 R31, RZ, RZ, 0x43300000 ;  /* 0x43300000ff1f7424 */ /* 0x000fc600078e00ff */
        /* <DEDUP_REMOVED lines=24> */
.L_x_254:
[----:B------:R-:W-:Y:S01]  /*2350*/  IMAD.MOV.U32 R22, RZ, RZ, 0x0 ;  /* 0x00000000ff167424 */ /* 0x000fe200078e00ff */
[----:B------:R-:W-:Y:S01]  /*2360*/  LOP3.LUT P0, RZ, R21, 0x7fffffff, RZ, 0xc0, !PT ;  /* 0x7fffffff15ff7812 */ /* 0x000fe2000780c0ff */
[----:B------:R-:W-:-:S06]  /*2370*/  IMAD.MOV.U32 R23, RZ, RZ, 0x7ff00000 ;  /* 0x7ff00000ff177424 */ /* 0x000fcc00078e00ff */
[----:B------:R-:W-:-:S10]  /*2380*/  DFMA R22, R20, R22, +INF ;  /* 0x7ff000001416742b */ /* 0x000fd40000000016 */
[----:B------:R-:W-:Y:S02]  /*2390*/  FSEL R24, R22, RZ, P0 ;  /* 0x000000ff16187208 */ /* 0x000fe40000000000 */
[----:B------:R-:W-:-:S07]  /*23a0*/  FSEL R25, R23, -QNAN , P0 ;  /* 0xfff0000017197808 */ /* 0x000fce0000000000 */
.L_x_255:
[----:B------:R-:W-:Y:S05]  /*23b0*/  BSYNC.RECONVERGENT B1 ;  /* 0x0000000000017941 */ /* 0x000fea0003800200 */
.L_x_253:
        /* <DEDUP_REMOVED lines=57> */
[C---:B------:R-:W-:Y:S02]  /*2750*/  DFMA R22, R30.reuse, R22, UR10 ;  /* 0x0000000a1e167e2b */ /* 0x040fe40008000016 */
[----:B------:R-:W-:-:S06]  /*2760*/  DFMA R26, R30, R26, -UR12 ;  /* 0x8000000c1e1a7e2b */ /* 0x000fcc000800001a */
[C---:B------:R-:W-:Y:S02]  /*2770*/  DFMA R22, R30.reuse, R22, -0.5 ;  /* 0xbfe000001e16742b */ /* 0x040fe40000000016 */
[----:B------:R-:W-:-:S06]  /*2780*/  DFMA R26, R30, R26, RZ ;  /* 0x0000001a1e1a722b */ /* 0x000fcc00000000ff */
[----:B------:R-:W-:Y:S02]  /*2790*/  DFMA R22, R30, R22, 1 ;  /* 0x3ff000001e16742b */ /* 0x000fe40000000016 */
[----:B------:R-:W-:Y:S02]  /*27a0*/  DFMA R26, R28, R26, R28 ;  /* 0x0000001a1c1a722b */ /* 0x000fe4000000001c */
[----:B0-----:R-:W-:-:S08]  /*27b0*/  DMUL R28, R34, R34 ;  /* 0x00000022221c7228 */ /* 0x001fd00000000000 */
[----:B------:R-:W-:Y:S01]  /*27c0*/  FSEL R20, R22, R26, !P0 ;  /* 0x0000001a16147208 */ /* 0x000fe20004000000 */
[----:B------:R-:W-:Y:S01]  /*27d0*/  DFMA R28, R24, -R28, 1 ;  /* 0x3ff00000181c742b */ /* 0x000fe2000000081c */
[----:B------:R-:W-:Y:S02]  /*27e0*/  LOP3.LUT R31, R27, 0x80000000, RZ, 0x3c, !PT ;  /* 0x800000001b1f7812 */ /* 0x000fe400078e3cff */
[----:B------:R-:W-:Y:S01]  /*27f0*/  FSEL R21, R23, R27, !P0 ;  /* 0x0000001b17157208 */ /* 0x000fe20004000000 */
[----:B------:R-:W-:Y:S01]  /*2800*/  IMAD.MOV.U32 R27, RZ, RZ, 0x3fd80000 ;  /* 0x3fd80000ff1b7424 */ /* 0x000fe200078e00ff */
[----:B------:R-:W-:Y:S01]  /*2810*/  FSEL R22, R26, R22, !P0 ;  /* 0x000000161a167208 */ /* 0x000fe20004000000 */
[----:B------:R-:W-:Y:S01]  /*2820*/  IMAD.MOV.U32 R26, RZ, RZ, 0x0 ;  /* 0x00000000ff1a7424 */ /* 0x000fe200078e00ff */
[----:B------:R-:W-:Y:S01]  /*2830*/  FSEL R23, R31, R23, !P0 ;  /* 0x000000171f177208 */ /* 0x000fe20004000000 */
[----:B------:R-:W-:Y:S01]  /*2840*/  DMUL R36, R34, R28 ;  /* 0x0000001c22247228 */ /* 0x000fe20000000000 */
        /* <DEDUP_REMOVED lines=16> */
[----:B---3-5:R-:W-:Y:S05]  /*2950*/  CALL.REL.NOINC `($__internal_6_$__cuda_sm20_dsqrt_rn_f64_mediumpath_v1) ;  /* 0x00000008005c7944 */ /* 0x028fea0003c00000 */
[----:B------:R-:W-:Y:S02]  /*2960*/  IMAD.MOV.U32 R38, RZ, RZ, R24 ;  /* 0x000000ffff267224 */ /* 0x000fe400078e0018 */
[----:B------:R-:W-:-:S07]  /*2970*/  IMAD.MOV.U32 R39, RZ, RZ, R25 ;  /* 0x000000ffff277224 */ /* 0x000fce00078e0019 */
.L_x_257:
[----:B------:R-:W-:Y:S05]  /*2980*/  BSYNC.RECONVERGENT B1 ;  /* 0x0000000000017941 */ /* 0x000fea0003800200 */
.L_x_256:
[----:B------:R-:W0:Y:S01]  /*2990*/  FRND.F64.TRUNC R26, R18 ;  /* 0x00000012001a7313 */ /* 0x000e22000030d800 */
[----:B------:R-:W-:Y:S01]  /*29a0*/  DMUL R24, RZ, R18 ;  /* 0x00000012ff187228 */ /* 0x000fe20000000000 */
[----:B------:R-:W-:Y:S01]  /*29b0*/  IMAD.MOV.U32 R10, RZ, RZ, R33 ;  /* 0x000000ffff0a7224 */ /* 0x000fe200078e0021 */
        /* <DEDUP_REMOVED lines=11> */
.L_x_252:
[----:B------:R-:W-:Y:S05]  /*2a70*/  BSYNC.RECONVERGENT B0 ;  /* 0x0000000000007941 */ /* 0x000fea0003800200 */
.L_x_251:
[----:B------:R-:W0:Y:S01]  /*2a80*/  LDS.64 R24, [R4] ;  /* 0x0000000004187984 */ /* 0x000e220000000a00 */
[----:B------:R-:W-:-:S08]  /*2a90*/  DMUL R18, R38, UR14 ;  /* 0x0000000e26127c28 */ /* 0x000fd00008000000 */
[----:B0----5:R-:W-:-:S07]  /*2aa0*/  DFMA R16, R16, R18, R24 ;  /* 0x000000121010722b */ /* 0x021fce0000000018 */
[----:B------:R0:W-:Y:S01]  /*2ab0*/  STS.64 [R4], R16 ;  /* 0x0000001004007388 */ /* 0x0001e20000000a00 */
[----:B------:R-:W-:Y:S05]  /*2ac0*/  @!P1 BRA `(.L_x_258) ;  /* 0xfffffff000209947 */ /* 0x000fea000383ffff */
.L_x_250:
[----:B------:R-:W-:Y:S05]  /*2ad0*/  WARPSYNC.ALL ;  /* 0x0000000000007948 */ /* 0x000fea0003800000 */
[----:B------:R-:W-:Y:S01]  /*2ae0*/  BAR.SYNC.DEFER_BLOCKING 0x0 ;  /* 0x0000000000007b1d */ /* 0x000fe20000010000 */
[C---:B------:R-:W-:Y:S02]  /*2af0*/  ISETP.GT.U32.AND P0, PT, R0.reuse, 0xff, PT ;  /* 0x000000ff0000780c */ /* 0x040fe40003f04070 */
[----:B------:R-:W-:-:S03]  /*2b00*/  ISETP.GT.U32.AND P1, PT, R0, 0x7f, PT ;  /* 0x0000007f0000780c */ /* 0x000fc60003f24070 */
[----:B------:R-:W-:Y:S08]  /*2b10*/  BSSY.RECONVERGENT B0, `(.L_x_259) ;  /* 0x0000034000007945 */ /* 0x000ff00003800200 */
[----:B------:R-:W-:Y:S04]  /*2b20*/  @!P0 LDS.64 R6, [R4+0x800] ;  /* 0x0008000004068984 */ /* 0x000fe80000000a00 */
[----:B0-----:R-:W0:Y:S02]  /*2b30*/  @!P0 LDS.64 R16, [R4] ;  /* 0x0000000004108984 */ /* 0x001e240000000a00 */
        /* <DEDUP_REMOVED lines=23> */
[----:B------:R-:W-:Y:S01]  /*2cb0*/  LDS.64 R6, [R4+0x100] ;  /* 0x0001000004067984 */ /* 0x000fe20000000a00 */
[----:B------:R-:W-:-:S03]  /*2cc0*/  ISETP.GT.U32.AND P0, PT, R0, 0xf, PT ;  /* 0x0000000f0000780c */ /* 0x000fc60003f04070 */
[----:B0-----:R-:W0:Y:S02]  /*2cd0*/  LDS.64 R8, [R4] ;  /* 0x0000000004087984 */ /* 0x001e240000000a00 */
        /* <DEDUP_REMOVED lines=23> */
.L_x_260:
[----:B------:R-:W-:Y:S05]  /*2e50*/  BSYNC.RECONVERGENT B0 ;  /* 0x0000000000007941 */ /* 0x000fea0003800200 */
.L_x_259:
[----:B------:R-:W-:Y:S04]  /*2e60*/  BSSY.RECONVERGENT B0, `(.L_x_261) ;  /* 0x0000041000007945 */ /* 0x000fe80003800200 */
[----:B------:R-:W-:Y:S05]  /*2e70*/  @P1 BRA `(.L_x_262) ;  /* 0x0000000000fc1947 */ /* 0x000fea0003800000 */
[----:B------:R-:W4:Y:S01]  /*2e80*/  S2UR UR5, SR_CgaCtaId ;  /* 0x00000000000579c3 */ /* 0x000f220000008800 */
[----:B------:R-:W-:Y:S02]  /*2e90*/  UMOV UR4, 0x400 ;  /* 0x0000040000047882 */ /* 0x000fe40000000000 */
[----:B----4-:R-:W-:-:S09]  /*2ea0*/  ULEA UR4, UR5, UR4, 0x18 ;  /* 0x0000000405047291 */ /* 0x010fd2000f8ec0ff */
[----:B0-----:R-:W0:Y:S02]  /*2eb0*/  LDS.64 R20, [UR4] ;  /* 0x00000004ff147984 */ /* 0x001e240008000a00 */
[----:B0-----:R-:W-:-:S14]  /*2ec0*/  DSETP.NEU.AND P0, PT, |R20|, +INF , PT ;  /* 0x7ff000001400742a */ /* 0x001fdc0003f0d200 */
[----:B-12---:R-:W-:Y:S01]  /*2ed0*/  @!P0 DMUL R6, RZ, R20 ;  /* 0x00000014ff068228 */ /* 0x006fe20000000000 */
[----:B------:R-:W-:Y:S01]  /*2ee0*/  @!P0 IMAD.MOV.U32 R5, RZ, RZ, RZ ;  /* 0x000000ffff058224 */ /* 0x000fe200078e00ff */
        /* <DEDUP_REMOVED lines=20> */
[----:B---3--:R-:W-:Y:S05]  /*3030*/  CALL.REL.NOINC `($_Z13doRandomStuffIdLj512EEvPT_S1_jmP17curandStateXORWOWS3_$__internal_trig_reduction_slowpathd) ;  /* 0x00000004004c7944 */ /* 0x008fea0003c00000 */
[----:B------:R-:W-:Y:S05]  /*3040*/  BSYNC.RECONVERGENT B1 ;  /* 0x0000000000017941 */ /* 0x000fea0003800200 */
.L_x_263:
        /* <DEDUP_REMOVED lines=9> */
[----:B------:R-:W4:Y:S04]  /*30e0*/  LDG.E.128.CONSTANT R12, desc[UR8][R22.64+0x10] ;  /* 0x00001008160c7981 */ /* 0x000f28000c1e9d00 */
[----:B------:R-:W5:Y:S01]  /*30f0*/  LDG.E.128.CONSTANT R16, desc[UR8][R22.64+0x20] ;  /* 0x0000200816107981 */ /* 0x000f62000c1e9d00 */
[----:B------:R-:W-:Y:S01]  /*3100*/  IMAD.MOV.U32 R25, RZ, RZ, 0x3da8ff83 ;  /* 0x3da8ff83ff197424 */ /* 0x000fe200078e00ff */
[----:B------:R-:W-:Y:S01]  /*3110*/  ISETP.NE.U32.AND P0, PT, R20, 0x1, PT ;  /* 0x000000011400780c */ /* 0x000fe20003f05070 */
[----:B------:R-:W-:-:S03]  /*3120*/  DMUL R20, R6, R6 ;  /* 0x0000000606147228 */ /* 0x000fc60000000000 */
[----:B------:R-:W-:Y:S02]  /*3130*/  FSEL R24, R24, -8.06006814911005101289e+34, !P0 ;  /* 0xf9785eba18187808 */ /* 0x000fe40004000000 */
[----:B------:R-:W-:-:S06]  /*3140*/  FSEL R25, -R25, 0.11223486810922622681, !P0 ;  /* 0x3de5db6519197808 */ /* 0x000fcc0004000100 */
[----:B--2---:R-:W-:-:S08]  /*3150*/  DFMA R8, R20, R24, R8 ;  /* 0x000000181408722b */ /* 0x004fd00000000008 */
[C---:B------:R-:W-:Y:S01]  /*3160*/  DFMA R8, R20.reuse, R8, R10 ;  /* 0x000000081408722b */ /* 0x040fe2000000000a */
[----:B------:R-:W1:Y:S07]  /*3170*/  LDC.64 R10, c[0x0][0x388] ;  /* 0x0000e200ff0a7b82 */ /* 0x000e6e0000000a00 */
[----:B----4-:R-:W-:-:S08]  /*3180*/  DFMA R8, R20, R8, R12 ;  /* 0x000000081408722b */ /* 0x010fd0000000000c */
[----:B------:R-:W-:-:S08]  /*3190*/  DFMA R8, R20, R8, R14 ;  /* 0x000000081408722b */ /* 0x000fd0000000000e */
[----:B-----5:R-:W-:-:S08]  /*31a0*/  DFMA R8, R20, R8, R16 ;  /* 0x000000081408722b */ /* 0x020fd00000000010 */
[----:B------:R-:W-:-:S08]  /*31b0*/  DFMA R8, R20, R8, R18 ;  /* 0x000000081408722b */ /* 0x000fd00000000012 */
        /* <DEDUP_REMOVED lines=11> */
.L_x_262:
[----:B------:R-:W-:Y:S05]  /*3270*/  BSYNC.RECONVERGENT B0 ;  /* 0x0000000000007941 */ /* 0x000fea0003800200 */
.L_x_261:
[----:B------:R-:W5:Y:S01]  /*3280*/  LDCU UR4, c[0x3][0x48] ;  /* 0x00c00900ff0477ac */ /* 0x000f620008000800 */
[----:B---3--:R-:W-:-:S05]  /*3290*/  IMAD.IADD R3, R2, 0x1, R3 ;  /* 0x0000000102037824 */ /* 0x008fca00078e0203 */
[----:B-----5:R-:W-:-:S13]  /*32a0*/  ISETP.GE.U32.AND P0, PT, R3, UR4, PT ;  /* 0x0000000403007c0c */ /* 0x020fda000bf06070 */
[----:B------:R-:W-:Y:S05]  /*32b0*/  @!P0 BRA `(.L_x_264) ;  /* 0xffffffe400e08947 */ /* 0x000fea000383ffff */
[----:B------:R-:W-:Y:S05]  /*32c0*/  EXIT ;  /* 0x000000000000794d */ /* 0x000fea0003800000 */
        .weak           $__internal_6_$__cuda_sm20_dsqrt_rn_f64_mediumpath_v1
        .type           $__internal_6_$__cuda_sm20_dsqrt_rn_f64_mediumpath_v1,@function
        .size           $__internal_6_$__cuda_sm20_dsqrt_rn_f64_mediumpath_v1,($_Z13doRandomStuffIdLj512EEvPT_S1_jmP17curandStateXORWOWS3_$__internal_trig_reduction_slowpathd - $__internal_6_$__cuda_sm20_dsqrt_rn_f64_mediumpath_v1)
$__internal_6_$__cuda_sm20_dsqrt_rn_f64_mediumpath_v1:
        /* <DEDUP_REMOVED lines=11> */
.L_x_266:
        /* <DEDUP_REMOVED lines=24> */
.L_x_268:
[----:B------:R-:W-:-:S11]  /*3500*/  DADD R26, R24, R24 ;  /* 0x00000000181a7229 */ /* 0x000fd60000000018 */
.L_x_267:
[----:B------:R-:W-:Y:S05]  /*3510*/  BSYNC.RECONVERGENT B2 ;  /* 0x0000000000027941 */ /* 0x000fea0003800200 */
.L_x_265:
[----:B------:R-:W-:Y:S02]  /*3520*/  IMAD.MOV.U32 R24, RZ, RZ, R26 ;  /* 0x000000ffff187224 */ /* 0x000fe400078e001a */
[----:B------:R-:W-:Y:S02]  /*3530*/  IMAD.MOV.U32 R25, RZ, RZ, R27 ;  /* 0x000000ffff197224 */ /* 0x000fe400078e001b */
[----:B------:R-:W-:Y:S02]  /*3540*/  IMAD.MOV.U32 R26, RZ, RZ, R10 ;  /* 0x000000ffff1a7224 */ /* 0x000fe400078e000a */
[----:B------:R-:W-:-:S04]  /*3550*/  IMAD.MOV.U32 R27, RZ, RZ, 0x0 ;  /* 0x00000000ff1b7424 */ /* 0x000fc800078e00ff */
[----:B------:R-:W-:Y:S05]  /*3560*/  RET.REL.NODEC R26 `(_Z13doRandomStuffIdLj512EEvPT_S1_jmP17curandStateXORWOWS3_) ;  /* 0xffffffc81aa47950 */ /* 0x000fea0003c3ffff */
        .type           $_Z13doRandomStuffIdLj512EEvPT_S1_jmP17curandStateXORWOWS3_$__internal_trig_reduction_slowpathd,@function
        .size           $_Z13doRandomStuffIdLj512EEvPT_S1_jmP17curandStateXORWOWS3_$__internal_trig_reduction_slowpathd,(.L_x_538 - $_Z13doRandomStuffIdLj512EEvPT_S1_jmP17curandStateXORWOWS3_$__internal_trig_reduction_slowpathd)
$_Z13doRandomStuffIdLj512EEvPT_S1_jmP17curandStateXORWOWS3_$__internal_trig_reduction_slowpathd:
[--C-:B------:R-:W-:Y:S01]  /*3570*/  SHF.R.U32.HI R5, RZ, 0x14, R21.reuse ;  /* 0x00000014ff057819 */ /* 0x100fe20000011615 */
[----:B------:R-:W-:Y:S02]  /*3580*/  IMAD.MOV.U32 R17, RZ, RZ, R6 ;  /* 0x000000ffff117224 */ /* 0x000fe400078e0006 */
[----:B------:R-:W-:Y:S01]  /*3590*/  IMAD.MOV.U32 R7, RZ, RZ, R21 ;  /* 0x000000ffff077224 */ /* 0x000fe200078e0015 */
[----:B------:R-:W-:Y:S01]  /*35a0*/  LOP3.LUT R9, R5, 0x7ff, RZ, 0xc0, !PT ;  /* 0x000007ff05097812 */ /* 0x000fe200078ec0ff */
[----:B------:R-:W-:-:S03]  /*35b0*/  IMAD.MOV.U32 R8, RZ, RZ, RZ ;  /* 0x000000ffff087224 */ /* 0x000fc600078e00ff */
[----:B------:R-:W-:-:S13]  /*35c0*/  ISETP.NE.AND P0, PT, R9, 0x7ff, PT ;  /* 0x000007ff0900780c */ /* 0x000fda0003f05270 */
[----:B------:R-:W-:Y:S05]  /*35d0*/  @!P0 BRA `(.L_x_269) ;  /* 0x0000000800488947 */ /* 0x000fea0003800000 */
[----:B------:R-:W-:Y:S01]  /*35e0*/  VIADD R6, R9, 0xfffffc00 ;  /* 0xfffffc0009067836 */ /* 0x000fe20000000000 */
[----:B------:R-:W-:Y:S01]  /*35f0*/  BSSY.RECONVERGENT B2, `(.L_x_270) ;  /* 0x000002f000027945 */ /* 0x000fe20003800200 */
[----:B------:R-:W-:-:S03]  /*3600*/  CS2R R22, SRZ ;  /* 0x0000000000167805 */ /* 0x000fc6000001ff00 */
[----:B------:R-:W-:Y:S02]  /*3610*/  SHF.R.U32.HI R10, RZ, 0x6, R6 ;  /* 0x00000006ff0a7819 */ /* 0x000fe40000011606 */
[----:B------:R-:W-:Y:S02]  /*3620*/  ISETP.GE.U32.AND P0, PT, R6, 0x80, PT ;  /* 0x000000800600780c */ /* 0x000fe40003f06070 */
[C---:B------:R-:W-:Y:S02]  /*3630*/  IADD3 R15, PT, PT, -R10.reuse, 0x13, RZ ;  /* 0x000000130a0f7810 */ /* 0x040fe40007ffe1ff */
[----:B------:R-:W-:Y:S02]  /*3640*/  IADD3 R25, PT, PT, -R10, 0xf, RZ ;  /* 0x0000000f0a197810 */ /* 0x000fe40007ffe1ff */
[----:B------:R-:W-:-:S04]  /*3650*/  SEL R15, R15, 0x12, P0 ;  /* 0x000000120f0f7807 */ /* 0x000fc80000000000 */
[----:B------:R-:W-:-:S13]  /*3660*/  ISETP.GE.AND P0, PT, R25, R15, PT ;  /* 0x0000000f1900720c */ /* 0x000fda0003f06270 */
[----:B------:R-:W-:Y:S05]  /*3670*/  @P0 BRA `(.L_x_271) ;  /* 0x0000000000980947 */ /* 0x000fea0003800000 */
[----:B------:R-:W0:Y:S01]  /*3680*/  LDC.64 R8, c[0x0][0x358] ;  /* 0x0000d600ff087b82 */ /* 0x000e220000000a00 */
[C---:B------:R-:W-:Y:S01]  /*3690*/  SHF.L.U64.HI R19, R17.reuse, 0xb, R7 ;  /* 0x0000000b11137819 */ /* 0x040fe20000010207 */
[----:B------:R-:W-:Y:S01]  /*36a0*/  BSSY.RECONVERGENT B3, `(.L_x_272) ;  /* 0x0000022000037945 */ /* 0x000fe20003800200 */
[----:B------:R-:W-:Y:S01]  /*36b0*/  IMAD.SHL.U32 R17, R17, 0x800, RZ ;  /* 0x0000080011117824 */ /* 0x000fe200078e00ff */
[----:B------:R-:W-:Y:S01]  /*36c0*/  IADD3 R14, PT, PT, RZ, -R10, -R15 ;  /* 0x8000000aff0e7210 */ /* 0x000fe20007ffe80f */
[----:B------:R-:W-:Y:S01]  /*36d0*/  IMAD.MOV.U32 R16, RZ, RZ, RZ ;  /* 0x000000ffff107224 */ /* 0x000fe200078e00ff */
[----:B------:R-:W-:Y:S02]  /*36e0*/  CS2R R22, SRZ ;  /* 0x0000000000167805 */ /* 0x000fe4000001ff00 */
[----:B------:R-:W-:-:S07]  /*36f0*/  LOP3.LUT R19, R19, 0x80000000, RZ, 0xfc, !PT ;  /* 0x8000000013137812 */ /* 0x000fce00078efcff */
.L_x_273:
[----:B------:R-:W1:Y:S01]  /*3700*/  LDC.64 R6, c[0x4][0x48] ;  /* 0x01001200ff067b82 */ /* 0x000e620000000a00 */
[----:B0-----:R-:W-:Y:S02]  /*3710*/  R2UR UR12, R8 ;  /* 0x00000000080c72ca */ /* 0x001fe400000e0000 */
[----:B------:R-:W-:Y:S01]  /*3720*/  R2UR UR13, R9 ;  /* 0x00000000090d72ca */ /* 0x000fe200000e0000 */
[----:B-1----:R-:W-:-:S12]  /*3730*/  IMAD.WIDE R6, R25, 0x8, R6 ;  /* 0x0000000819067825 */ /* 0x002fd800078e0206 */
[----:B------:R-:W2:Y:S01]  /*3740*/  LDG.E.64.CONSTANT R6, desc[UR12][R6.64] ;  /* 0x0000000c06067981 */ /* 0x000ea2000c1e9b00 */
[----:B------:R-:W-:Y:S02]  /*3750*/  VIADD R14, R14, 0x1 ;  /* 0x000000010e0e7836 */ /* 0x000fe40000000000 */
[----:B------:R-:W-:Y:S02]  /*3760*/  VIADD R25, R25, 0x1 ;  /* 0x0000000119197836 */ /* 0x000fe40000000000 */
[----:B--2---:R-:W-:-:S04]  /*3770*/  IMAD.WIDE.U32 R22, P2, R6, R17, R22 ;  /* 0x0000001106167225 */ /* 0x004fc80007840016 */
[----:B------:R-:W-:Y:S02]  /*3780*/  IMAD R27, R6, R19, RZ ;  /* 0x00000013061b7224 */ /* 0x000fe400078e02ff */
[CC--:B------:R-:W-:Y:S02]  /*3790*/  IMAD R18, R7.reuse, R17.reuse, RZ ;  /* 0x0000001107127224 */ /* 0x0c0fe400078e02ff */
[----:B------:R-:W-:Y:S01]  /*37a0*/  IMAD.HI.U32 R29, R7, R17, RZ ;  /* 0x00000011071d7227 */ /* 0x000fe200078e00ff */
[----:B------:R-:W-:-:S03]  /*37b0*/  IADD3 R23, P0, PT, R27, R23, RZ ;  /* 0x000000171b177210 */ /* 0x000fc60007f1e0ff */
[----:B------:R-:W-:Y:S01]  /*37c0*/  IMAD R27, R16, 0x8, R1 ;  /* 0x00000008101b7824 */ /* 0x000fe200078e0201 */
[----:B------:R-:W-:Y:S01]  /*37d0*/  IADD3 R23, P1, PT, R18, R23, RZ ;  /* 0x0000001712177210 */ /* 0x000fe20007f3e0ff */
[----:B------:R-:W-:-:S04]  /*37e0*/  IMAD.HI.U32 R18, R6, R19, RZ ;  /* 0x0000001306127227 */ /* 0x000fc800078e00ff */
[----:B------:R-:W-:Y:S01]  /*37f0*/  IMAD.X R6, RZ, RZ, R18, P2 ;  /* 0x000000ffff067224 */ /* 0x000fe200010e0612 */
[----:B------:R0:W-:Y:S01]  /*3800*/  STL.64 [R27], R22 ;  /* 0x000000161b007387 */ /* 0x0001e20000100a00 */
[----:B------:R-:W-:-:S03]  /*3810*/  IMAD.HI.U32 R18, R7, R19, RZ ;  /* 0x0000001307127227 */ /* 0x000fc600078e00ff */
[----:B------:R-:W-:Y:S01]  /*3820*/  IADD3.X R6, P0, PT, R29, R6, RZ, P0, !PT ;  /* 0x000000061d067210 */ /* 0x000fe2000071e4ff */
[----:B------:R-:W-:Y:S02]  /*3830*/  IMAD R7, R7, R19, RZ ;  /* 0x0000001307077224 */ /* 0x000fe400078e02ff */
[----:B------:R-:W-:-:S03]  /*3840*/  VIADD R16, R16, 0x1 ;  /* 0x0000000110107836 */ /* 0x000fc60000000000 */
[----:B------:R-:W-:Y:S01]  /*3850*/  IADD3.X R7, P1, PT, R7, R6, RZ, P1, !PT ;  /* 0x0000000607077210 */ /* 0x000fe20000f3e4ff */
[----:B------:R-:W-:Y:S01]  /*3860*/  IMAD.X R6, RZ, RZ, R18, P0 ;  /* 0x000000ffff067224 */ /* 0x000fe200000e0612 */
[----:B------:R-:W-:-:S03]  /*3870*/  ISETP.NE.AND P0, PT, R14, -0xf, PT ;  /* 0xfffffff10e00780c */ /* 0x000fc60003f05270 */
[----:B------:R-:W-:Y:S02]  /*3880*/  IMAD.X R6, RZ, RZ, R6, P1 ;  /* 0x000000ffff067224 */ /* 0x000fe400008e0606 */
[----:B0-----:R-:W-:Y:S02]  /*3890*/  IMAD.MOV.U32 R22, RZ, RZ, R7 ;  /* 0x000000ffff167224 */ /* 0x001fe400078e0007 */
[----:B------:R-:W-:-:S06]  /*38a0*/  IMAD.MOV.U32 R23, RZ, RZ, R6 ;  /* 0x000000ffff177224 */ /* 0x000fcc00078e0006 */
[----:B------:R-:W-:Y:S05]  /*38b0*/  @P0 BRA `(.L_x_273) ;  /* 0xfffffffc00900947 */ /* 0x000fea000383ffff */
[----:B------:R-:W-:Y:S05]  /*38c0*/  BSYNC.RECONVERGENT B3 ;  /* 0x0000000000037941 */ /* 0x000fea0003800200 */
.L_x_272:
[----:B------:R-:W-:-:S07]  /*38d0*/  IMAD.MOV.U32 R25, RZ, RZ, R15 ;  /* 0x000000ffff197224 */ /* 0x000fce00078e000f */
.L_x_271:
[----:B------:R-:W-:Y:S05]  /*38e0*/  BSYNC.RECONVERGENT B2 ;  /* 0x0000000000027941 */ /* 0x000fea0003800200 */
.L_x_270:
[----:B------:R-:W-:Y:S01]  /*38f0*/  LOP3.LUT P0, R27, R5, 0x3f, RZ, 0xc0, !PT ;  /* 0x0000003f051b7812 */ /* 0x000fe2000780c0ff */
[----:B------:R-:W-:-:S04]  /*3900*/  IMAD.IADD R6, R10, 0x1, R25 ;  /* 0x000000010a067824 */ /* 0x000fc800078e0219 */
[----:B------:R-:W-:-:S05]  /*3910*/  IMAD.U32 R19, R6, 0x8, R1 ;  /* 0x0000000806137824 */ /* 0x000fca00078e0001 */
[----:B------:R0:W-:Y:S04]  /*3920*/  STL.64 [R19+-0x78], R22 ;  /* 0xffff881613007387 */ /* 0x0001e80000100a00 */
[----:B------:R-:W2:Y:S04]  /*3930*/  @P0 LDL.64 R14, [R1+0x8] ;  /* 0x00000800010e0983 */ /* 0x000ea80000100a00 */
[----:B------:R-:W3:Y:S04]  /*3940*/  LDL.64 R6, [R1+0x10] ;  /* 0x0000100001067983 */ /* 0x000ee80000100a00 */
[----:B------:R-:W0:Y:S01]  /*3950*/  LDL.64 R8, [R1+0x18] ;  /* 0x0000180001087983 */ /* 0x000e220000100a00 */
[----:B------:R-:W-:Y:S01]  /*3960*/  @P0 LOP3.LUT R5, R27, 0x3f, RZ, 0x3c, !PT ;  /* 0x0000003f1b050812 */ /* 0x000fe200078e3cff */
[----:B------:R-:W-:Y:S01]  /*3970*/  BSSY.RECONVERGENT B2, `(.L_x_274) ;  /* 0x0000034000027945 */ /* 0x000fe20003800200 */
[----:B--2---:R-:W-:-:S02]  /*3980*/  @P0 SHF.R.U64 R10, R14, 0x1, R15 ;  /* 0x000000010e0a0819 */ /* 0x004fc4000000120f */
[----:B------:R-:W-:Y:S02]  /*3990*/  @P0 SHF.R.U32.HI R14, RZ, 0x1, R15 ;  /* 0x00000001ff0e0819 */ /* 0x000fe4000001160f */
[----:B---3--:R-:W-:Y:S02]  /*39a0*/  @P0 SHF.L.U32 R15, R6, R27, RZ ;  /* 0x0000001b060f0219 */ /* 0x008fe400000006ff */
[----:B------:R-:W-:Y:S02]  /*39b0*/  @P0 SHF.R.U64 R10, R10, R5, R14 ;  /* 0x000000050a0a0219 */ /* 0x000fe4000000120e */
[--C-:B------:R-:W-:Y:S02]  /*39c0*/  @P0 SHF.R.U32.HI R18, RZ, 0x1, R7.reuse ;  /* 0x00000001ff120819 */ /* 0x100fe40000011607 */
[C-C-:B------:R-:W-:Y:S02]  /*39d0*/  @P0 SHF.R.U64 R16, R6.reuse, 0x1, R7.reuse ;  /* 0x0000000106100819 */ /* 0x140fe40000001207 */
[----:B------:R-:W-:-:S02]  /*39e0*/  @P0 SHF.L.U64.HI R17, R6, R27, R7 ;  /* 0x0000001b06110219 */ /* 0x000fc40000010207 */
[----:B------:R-:W-:Y:S02]  /*39f0*/  @P0 SHF.R.U32.HI R14, RZ, R5, R14 ;  /* 0x00000005ff0e0219 */ /* 0x000fe4000001160e */
[----:B------:R-:W-:Y:S02]  /*3a00*/  @P0 LOP3.LUT R6, R15, R10, RZ, 0xfc, !PT ;  /* 0x0000000a0f060212 */ /* 0x000fe400078efcff */
[----:B0-----:R-:W-:Y:S02]  /*3a10*/  @P0 SHF.L.U32 R19, R8, R27, RZ ;  /* 0x0000001b08130219 */ /* 0x001fe400000006ff */
[----:B------:R-:W-:Y:S02]  /*3a20*/  @P0 SHF.R.U64 R16, R16, R5, R18 ;  /* 0x0000000510100219 */ /* 0x000fe40000001212 */
[----:B------:R-:W-:Y:S01]  /*3a30*/  @P0 LOP3.LUT R7, R17, R14, RZ, 0xfc, !PT ;  /* 0x0000000e11070212 */ /* 0x000fe200078efcff */
[----:B------:R-:W-:Y:S01]  /*3a40*/  IMAD.SHL.U32 R14, R6, 0x4, RZ ;  /* 0x00000004060e7824 */ /* 0x000fe200078e00ff */
[----:B------:R-:W-:-:S02]  /*3a50*/  @P0 SHF.L.U64.HI R10, R8, R27, R9 ;  /* 0x0000001b080a0219 */ /* 0x000fc40000010209 */
[----:B------:R-:W-:Y:S02]  /*3a60*/  @P0 SHF.R.U32.HI R5, RZ, R5, R18 ;  /* 0x00000005ff050219 */ /* 0x000fe40000011612 */
[----:B------:R-:W-:Y:S02]  /*3a70*/  @P0 LOP3.LUT R8, R19, R16, RZ, 0xfc, !PT ;  /* 0x0000001013080212 */ /* 0x000fe400078efcff */
[----:B------:R-:W-:Y:S02]  /*3a80*/  SHF.L.U64.HI R17, R6, 0x2, R7 ;  /* 0x0000000206117819 */ /* 0x000fe40000010207 */
[----:B------:R-:W-:Y:S02]  /*3a90*/  @P0 LOP3.LUT R9, R10, R5, RZ, 0xfc, !PT ;  /* 0x000000050a090212 */ /* 0x000fe400078efcff */
[----:B------:R-:W-:Y:S02]  /*3aa0*/  SHF.L.W.U32.HI R7, R7, 0x2, R8 ;  /* 0x0000000207077819 */ /* 0x000fe40000010e08 */
[----:B------:R-:W-:-:S02]  /*3ab0*/  IADD3 RZ, P0, PT, RZ, -R14, RZ ;  /* 0x8000000effff7210 */ /* 0x000fc40007f1e0ff */
[----:B------:R-:W-:Y:S02]  /*3ac0*/  LOP3.LUT R5, RZ, R17, RZ, 0x33, !PT ;  /* 0x00000011ff057212 */ /* 0x000fe400078e33ff */
[----:B------:R-:W-:Y:S02]  /*3ad0*/  SHF.L.W.U32.HI R8, R8, 0x2, R9 ;  /* 0x0000000208087819 */ /* 0x000fe40000010e09 */
[----:B------:R-:W-:Y:S02]  /*3ae0*/  LOP3.LUT R10, RZ, R7, RZ, 0x33, !PT ;  /* 0x00000007ff0a7212 */ /* 0x000fe400078e33ff */
[----:B------:R-:W-:Y:S02]  /*3af0*/  IADD3.X R6, P0, PT, RZ, R5, RZ, P0, !PT ;  /* 0x00000005ff067210 */ /* 0x000fe4000071e4ff */
[----:B------:R-:W-:Y:S02]  /*3b00*/  LOP3.LUT R5, RZ, R8, RZ, 0x33, !PT ;  /* 0x00000008ff057212 */ /* 0x000fe400078e33ff */
[----:B------:R-:W-:-:S02]  /*3b10*/  IADD3.X R10, P1, PT, RZ, R10, RZ, P0, !PT ;  /* 0x0000000aff0a7210 */ /* 0x000fc4000073e4ff */
[----:B------:R-:W-:-:S03]  /*3b20*/  ISETP.GT.U32.AND P2, PT, R7, -0x1, PT ;  /* 0xffffffff0700780c */ /* 0x000fc60003f44070 */
[----:B------:R-:W-:Y:S01]  /*3b30*/  IMAD.X R5, RZ, RZ, R5, P1 ;  /* 0x000000ffff057224 */ /* 0x000fe200008e0605 */
[----:B------:R-:W-:-:S04]  /*3b40*/  ISETP.GT.AND.EX P0, PT, R8, -0x1, PT, P2 ;  /* 0xffffffff0800780c */ /* 0x000fc80003f04320 */
[----:B------:R-:W-:Y:S02]  /*3b50*/  SEL R16, R8, R5, P0 ;  /* 0x0000000508107207 */ /* 0x000fe40000000000 */
[----:B------:R-:W-:Y:S02]  /*3b60*/  SEL R15, R7, R10, P0 ;  /* 0x0000000a070f7207 */ /* 0x000fe40000000000 */
[----:B------:R-:W-:Y:S02]  /*3b70*/  ISETP.NE.U32.AND P1, PT, R16, RZ, PT ;  /* 0x000000ff1000720c */ /* 0x000fe40003f25070 */
[----:B------:R-:W-:Y:S02]  /*3b80*/  SEL R17, R17, R6, P0 ;  /* 0x0000000611117207 */ /* 0x000fe40000000000 */
[----:B------:R-:W-:Y:S01]  /*3b90*/  SEL R7, R15, R16, !P1 ;  /* 0x000000100f077207 */ /* 0x000fe20004800000 */
[----:B------:R-:W-:-:S05]  /*3ba0*/  @!P0 IMAD.MOV R14, RZ, RZ, -R14 ;  /* 0x000000ffff0e8224 */ /* 0x000fca00078e0a0e */
[----:B------:R-:W0:Y:S02]  /*3bb0*/  FLO.U32 R7, R7 ;  /* 0x0000000700077300 */ /* 0x000e2400000e0000 */
[C---:B0-----:R-:W-:Y:S02]  /*3bc0*/  IADD3 R10, PT, PT, -R7.reuse, 0x1f, RZ ;  /* 0x0000001f070a7810 */ /* 0x041fe40007ffe1ff */
[----:B------:R-:W-:-:S03]  /*3bd0*/  IADD3 R5, PT, PT, -R7, 0x3f, RZ ;  /* 0x0000003f07057810 */ /* 0x000fc60007ffe1ff */
[----:B------:R-:W-:-:S05]  /*3be0*/  @P1 IMAD.MOV R5, RZ, RZ, R10 ;  /* 0x000000ffff051224 */ /* 0x000fca00078e020a */
[----:B------:R-:W-:-:S13]  /*3bf0*/  ISETP.NE.AND P1, PT, R5, RZ, PT ;  /* 0x000000ff0500720c */ /* 0x000fda0003f25270 */
[----:B------:R-:W-:Y:S05]  /*3c00*/  @!P1 BRA `(.L_x_275) ;  /* 0x0000000000289947 */ /* 0x000fea0003800000 */
[C---:B------:R-:W-:Y:S02]  /*3c10*/  LOP3.LUT R6, R5.reuse, 0x3f, RZ, 0xc0, !PT ;  /* 0x0000003f05067812 */ /* 0x040fe400078ec0ff */
[--C-:B------:R-:W-:Y:S02]  /*3c20*/  SHF.R.U64 R10, R14, 0x1, R17.reuse ;  /* 0x000000010e0a7819 */ /* 0x100fe40000001211 */
[----:B------:R-:W-:Y:S02]  /*3c30*/  SHF.R.U32.HI R14, RZ, 0x1, R17 ;  /* 0x00000001ff0e7819 */ /* 0x000fe40000011611 */
[----:B------:R-:W-:Y:S02]  /*3c40*/  LOP3.LUT R7, R5, 0x3f, RZ, 0xc, !PT ;  /* 0x0000003f05077812 */ /* 0x000fe400078e0cff */
[CC--:B------:R-:W-:Y:S02]  /*3c50*/  SHF.L.U64.HI R16, R15.reuse, R6.reuse, R16 ;  /* 0x000000060f107219 */ /* 0x0c0fe40000010210 */
[----:B------:R-:W-:-:S02]  /*3c60*/  SHF.L.U32 R15, R15, R6, RZ ;  /* 0x000000060f0f7219 */ /* 0x000fc400000006ff */
[-CC-:B------:R-:W-:Y:S02]  /*3c70*/  SHF.R.U64 R6, R10, R7.reuse, R14.reuse ;  /* 0x000000070a067219 */ /* 0x180fe4000000120e */
[----:B------:R-:W-:Y:S02]  /*3c80*/  SHF.R.U32.HI R7, RZ, R7, R14 ;  /* 0x00000007ff077219 */ /* 0x000fe4000001160e */
[----:B------:R-:W-:Y:S02]  /*3c90*/  LOP3.LUT R15, R15, R6, RZ, 0xfc, !PT ;  /* 0x000000060f0f7212 */ /* 0x000fe400078efcff */
[----:B------:R-:W-:-:S07]  /*3ca0*/  LOP3.LUT R16, R16, R7, RZ, 0xfc, !PT ;  /* 0x0000000710107212 */ /* 0x000fce00078efcff */
.L_x_275:
[----:B------:R-:W-:Y:S05]  /*3cb0*/  BSYNC.RECONVERGENT B2 ;  /* 0x0000000000027941 */ /* 0x000fea0003800200 */
.L_x_274:
[----:B------:R-:W-:Y:S01]  /*3cc0*/  IMAD.WIDE.U32 R18, R15, 0x2168c235, RZ ;  /* 0x2168c2350f127825 */ /* 0x000fe200078e00ff */
[----:B------:R-:W-:-:S03]  /*3cd0*/  SHF.R.U32.HI R9, RZ, 0x1e, R9 ;  /* 0x0000001eff097819 */ /* 0x000fc60000011609 */
[----:B------:R-:W-:Y:S01]  /*3ce0*/  IMAD.MOV.U32 R6, RZ, RZ, R19 ;  /* 0x000000ffff067224 */ /* 0x000fe200078e0013 */
[----:B------:R-:W-:Y:S01]  /*3cf0*/  IADD3 RZ, P1, PT, R18, R18, RZ ;  /* 0x0000001212ff7210 */ /* 0x000fe20007f3e0ff */
[----:B------:R-:W-:Y:S01]  /*3d00*/  IMAD.MOV.U32 R7, RZ, RZ, RZ ;  /* 0x000000ffff077224 */ /* 0x000fe200078e00ff */
[----:B------:R-:W-:Y:S01]  /*3d10*/  LEA.HI R8, R8, R9, RZ, 0x1 ;  /* 0x0000000908087211 */ /* 0x000fe200078f08ff */
[----:B------:R-:W-:-:S04]  /*3d20*/  IMAD.HI.U32 R10, R16, -0x36f0255e, RZ ;  /* 0xc90fdaa2100a7827 */ /* 0x000fc800078e00ff */
[----:B------:R-:W-:-:S04]  /*3d30*/  IMAD.WIDE.U32 R6, R15, -0x36f0255e, R6 ;  /* 0xc90fdaa20f067825 */ /* 0x000fc800078e0006 */
[C---:B------:R-:W-:Y:S02]  /*3d40*/  IMAD R15, R16.reuse, -0x36f0255e, RZ ;  /* 0xc90fdaa2100f7824 */ /* 0x040fe400078e02ff */
[----:B------:R-:W-:-:S04]  /*3d50*/  IMAD.WIDE.U32 R6, P2, R16, 0x2168c235, R6 ;  /* 0x2168c23510067825 */ /* 0x000fc80007840006 */
[----:B------:R-:W-:Y:S01]  /*3d60*/  IMAD.X R10, RZ, RZ, R10, P2 ;  /* 0x000000ffff0a7224 */ /* 0x000fe200010e060a */
[----:B------:R-:W-:Y:S02]  /*3d70*/  IADD3 R7, P2, PT, R15, R7, RZ ;  /* 0x000000070f077210 */ /* 0x000fe40007f5e0ff */
[----:B------:R-:W-:Y:S02]  /*3d80*/  IADD3.X RZ, P1, PT, R6, R6, RZ, P1, !PT ;  /* 0x0000000606ff7210 */ /* 0x000fe40000f3e4ff */
[C---:B------:R-:W-:Y:S01]  /*3d90*/  ISETP.GT.U32.AND P3, PT, R7.reuse, RZ, PT ;  /* 0x000000ff0700720c */ /* 0x040fe20003f64070 */
[----:B------:R-:W-:Y:S01]  /*3da0*/  IMAD.X R10, RZ, RZ, R10, P2 ;  /* 0x000000ffff0a7224 */ /* 0x000fe200010e060a */
[----:B------:R-:W-:-:S04]  /*3db0*/  IADD3.X R6, P2, PT, R7, R7, RZ, P1, !PT ;  /* 0x0000000707067210 */ /* 0x000fc80000f5e4ff */
[C---:B------:R-:W-:Y:S01]  /*3dc0*/  ISETP.GT.AND.EX P1, PT, R10.reuse, RZ, PT, P3 ;  /* 0x000000ff0a00720c */ /* 0x040fe20003f24330 */
[----:B------:R-:W-:-:S03]  /*3dd0*/  IMAD.X R15, R10, 0x1, R10, P2 ;  /* 0x000000010a0f7824 */ /* 0x000fc600010e060a */
[----:B------:R-:W-:Y:S02]  /*3de0*/  SEL R6, R6, R7, P1 ;  /* 0x0000000706067207 */ /* 0x000fe40000800000 */
[----:B------:R-:W-:Y:S02]  /*3df0*/  SEL R7, R15, R10, P1 ;  /* 0x0000000a0f077207 */ /* 0x000fe40000800000 */
[----:B------:R-:W-:Y:S02]  /*3e00*/  IADD3 R6, P2, PT, R6, 0x1, RZ ;  /* 0x0000000106067810 */ /* 0x000fe40007f5e0ff */
[----:B------:R-:W-:Y:S02]  /*3e10*/  SEL R10, RZ, 0xffffffff, !P1 ;  /* 0xffffffffff0a7807 */ /* 0x000fe40004800000 */
[----:B------:R-:W-:Y:S01]  /*3e20*/  LOP3.LUT P1, R21, R21, 0x80000000, RZ, 0xc0, !PT ;  /* 0x8000000015157812 */ /* 0x000fe2000782c0ff */
[----:B------:R-:W-:Y:S02]  /*3e30*/  IMAD.X R7, RZ, RZ, R7, P2 ;  /* 0x000000ffff077224 */ /* 0x000fe400010e0607 */
[----:B------:R-:W-:Y:S01]  /*3e40*/  IMAD.IADD R10, R10, 0x1, -R5 ;  /* 0x000000010a0a7824 */ /* 0x000fe200078e0a05 */
[----:B------:R-:W-:-:S02]  /*3e50*/  @!P0 LOP3.LUT R21, R21, 0x80000000, RZ, 0x3c, !PT ;  /* 0x8000000015158812 */ /* 0x000fc400078e3cff */
[----:B------:R-:W-:-:S04]  /*3e60*/  SHF.R.U64 R6, R6, 0xa, R7 ;  /* 0x0000000a06067819 */ /* 0x000fc80000001207 */
[----:B------:R-:W-:-:S03]  /*3e70*/  IADD3 R6, P2, PT, R6, 0x1, RZ ;  /* 0x0000000106067810 */ /* 0x000fc60007f5e0ff */
[----:B------:R-:W-:Y:S01]  /*3e80*/  @P1 IMAD.MOV R8, RZ, RZ, -R8 ;  /* 0x000000ffff081224 */ /* 0x000fe200078e0a08 */
[----:B------:R-:W-:-:S04]  /*3e90*/  LEA.HI.X R7, R7, RZ, RZ, 0x16, P2 ;  /* 0x000000ff07077211 */ /* 0x000fc800010fb4ff */
[--C-:B------:R-:W-:Y:S01]  /*3ea0*/  SHF.R.U64 R5, R6, 0x1, R7.reuse ;  /* 0x0000000106057819 */ /* 0x100fe20000001207 */
[----:B------:R-:W-:Y:S01]  /*3eb0*/  IMAD.SHL.U32 R6, R10, 0x100000, RZ ;  /* 0x001000000a067824 */ /* 0x000fe200078e00ff */
[----:B------:R-:W-:Y:S02]  /*3ec0*/  SHF.R.U32.HI R7, RZ, 0x1, R7 ;  /* 0x00000001ff077819 */ /* 0x000fe40000011607 */
[----:B------:R-:W-:-:S04]  /*3ed0*/  IADD3 R17, P2, P3, RZ, RZ, R5 ;  /* 0x000000ffff117210 */ /* 0x000fc80007b5e005 */
[----:B------:R-:W-:-:S04]  /*3ee0*/  IADD3.X R6, PT, PT, R6, 0x3fe00000, R7, P2, P3 ;  /* 0x3fe0000006067810 */ /* 0x000fc800017e6407 */
[----:B------:R-:W-:-:S07]  /*3ef0*/  LOP3.LUT R7, R6, R21, RZ, 0xfc, !PT ;  /* 0x0000001506077212 */ /* 0x000fce00078efcff */
.L_x_269:
[----:B------:R-:W-:Y:S02]  /*3f00*/  IMAD.MOV.U32 R21, RZ, RZ, 0x0 ;  /* 0x00000000ff157424 */ /* 0x000fe400078e00ff */
[----:B------:R-:W-:Y:S02]  /*3f10*/  IMAD.MOV.U32 R5, RZ, RZ, R8 ;  /* 0x000000ffff057224 */ /* 0x000fe400078e0008 */
[----:B------:R-:W-:Y:S01]  /*3f20*/  IMAD.MOV.U32 R6, RZ, RZ, R17 ;  /* 0x000000ffff067224 */ /* 0x000fe200078e0011 */
[----:B------:R-:W-:Y:S06]  /*3f30*/  RET.REL.NODEC R20 `(_Z13doRandomStuffIdLj512EEvPT_S1_jmP17curandStateXORWOWS3_) ;  /* 0xffffffc014307950 */ /* 0x000fec0003c3ffff */
.L_x_276:
        /* <DEDUP_REMOVED lines=12> */
.L_x_538:


//--------------------- .text._Z13doRandomStuffIdLj256EEvPT_S1_jmP17curandStateXORWOWS3_ --------------------------
	.section	.text._Z13doRandomStuffIdLj256EEvPT_S1_jmP17curandStateXORWOWS3_,"ax",@progbits
	.align	128
        .global         _Z13doRandomStuffIdLj256EEvPT_S1_jmP17curandStateXORWOWS3_
        .type           _Z13doRandomStuffIdLj256EEvPT_S1_jmP17curandStateXORWOWS3_,@function
        .size           _Z13doRandomStuffIdLj256EEvPT_S1_jmP17curandStateXORWOWS3_,(.L_x_540 - _Z13doRandomStuffIdLj256EEvPT_S1_jmP17curandStateXORWOWS3_)
        .other          _Z13doRandomStuffIdLj256EEvPT_S1_jmP17curandStateXORWOWS3_,@"STO_CUDA_ENTRY STV_DEFAULT"
_Z13doRandomStuffIdLj256EEvPT_S1_jmP17curandStateXORWOWS3_:
.text._Z13doRandomStuffIdLj256EEvPT_S1_jmP17curandStateXORWOWS3_:
        /* <DEDUP_REMOVED lines=15> */
.L_x_294:
        /* <DEDUP_REMOVED lines=17> */
.L_x_286:
        /* <DEDUP_REMOVED lines=127> */
.L_x_282:
[----:B------:R-:W-:Y:S01]  /*09f0*/  IMAD.MOV.U32 R20, RZ, RZ, 0x0 ;  /* 0x00000000ff147424 */ /* 0x000fe200078e00ff */
[----:B------:R-:W-:Y:S01]  /*0a00*/  LOP3.LUT P0, RZ, R15, 0x7fffffff, RZ, 0xc0, !PT ;  /* 0x7fffffff0fff7812 */ /* 0x000fe2000780c0ff */
[----:B------:R-:W-:-:S06]  /*0a10*/  IMAD.MOV.U32 R21, RZ, RZ, 0x7ff00000 ;  /* 0x7ff00000ff157424 */ /* 0x000fcc00078e00ff */
[----:B------:R-:W-:-:S10]  /*0a20*/  DFMA R20, R14, R20, +INF ;  /* 0x7ff000000e14742b */ /* 0x000fd40000000014 */
[----:B------:R-:W-:Y:S02]  /*0a30*/  FSEL R24, R20, RZ, P0 ;  /* 0x000000ff14187208 */ /* 0x000fe40000000000 */
[----:B------:R-:W-:-:S07]  /*0a40*/  FSEL R25, R21, -QNAN , P0 ;  /* 0xfff0000015197808 */ /* 0x000fce0000000000 */
.L_x_283:
[----:B------:R-:W-:Y:S05]  /*0a50*/  BSYNC.RECONVERGENT B1 ;  /* 0x0000000000017941 */ /* 0x000fea0003800200 */
.L_x_281:
        /* <DEDUP_REMOVED lines=88> */
[----:B-----5:R-:W-:Y:S05]  /*0fe0*/  CALL.REL.NOINC `($__internal_7_$__cuda_sm20_dsqrt_rn_f64_mediumpath_v1) ;  /* 0x0000002000887944 */ /* 0x020fea0003c00000 */
[----:B------:R-:W-:Y:S02]  /*0ff0*/  IMAD.MOV.U32 R36, RZ, RZ, R24 ;  /* 0x000000ffff247224 */ /* 0x000fe400078e0018 */
[----:B------:R-:W-:-:S07]  /*1000*/  IMAD.MOV.U32 R37, RZ, RZ, R25 ;  /* 0x000000ffff257224 */ /* 0x000fce00078e0019 */
.L_x_285:
[----:B------:R-:W-:Y:S05]  /*1010*/  BSYNC.RECONVERGENT B1 ;  /* 0x0000000000017941 */ /* 0x000fea0003800200 */
.L_x_284:
        /* <DEDUP_REMOVED lines=13> */
.L_x_280:
[----:B------:R-:W-:Y:S05]  /*10f0*/  BSYNC.RECONVERGENT B0 ;  /* 0x0000000000007941 */ /* 0x000fea0003800200 */
.L_x_279:
[----:B------:R-:W0:Y:S01]  /*1100*/  LDS.64 R24, [R11] ;  /* 0x000000000b187984 */ /* 0x000e220000000a00 */
[----:B------:R-:W-:-:S08]  /*1110*/  DMUL R14, R36, UR16 ;  /* 0x00000010240e7c28 */ /* 0x000fd00008000000 */
[----:B0----5:R-:W-:-:S07]  /*1120*/  DFMA R14, R16, R14, R24 ;  /* 0x0000000e100e722b */ /* 0x021fce0000000018 */
[----:B------:R0:W-:Y:S01]  /*1130*/  STS.64 [R11], R14 ;  /* 0x0000000e0b007388 */ /* 0x0001e20000000a00 */
[----:B------:R-:W-:Y:S05]  /*1140*/  @!P1 BRA `(.L_x_286) ;  /* 0xfffffff0002c9947 */ /* 0x000fea000383ffff */
.L_x_278:
        /* <DEDUP_REMOVED lines=14> */
[----:B------:R0:W-:Y:S01]  /*1230*/  @!P1 STS.64 [R11], R16 ;  /* 0x000000100b009388 */ /* 0x0001e20000000a00 */
        /* <DEDUP_REMOVED lines=35> */
.L_x_288:
[----:B------:R-:W-:Y:S05]  /*1470*/  BSYNC.RECONVERGENT B0 ;  /* 0x0000000000007941 */ /* 0x000fea0003800200 */
.L_x_287:
        /* <DEDUP_REMOVED lines=29> */
[----:B------:R-:W-:Y:S05]  /*1650*/  CALL.REL.NOINC `($_Z13doRandomStuffIdLj256EEvPT_S1_jmP17curandStateXORWOWS3_$__internal_trig_reduction_slowpathd) ;  /* 0x0000001c00947944 */ /* 0x000fea0003c00000 */
[----:B------:R-:W-:Y:S05]  /*1660*/  BSYNC.RECONVERGENT B1 ;  /* 0x0000000000017941 */ /* 0x000fea0003800200 */
.L_x_293:
[----:B------:R-:W-:Y:S02]  /*1670*/  IMAD.MOV.U32 R0, RZ, RZ, R5 ;  /* 0x000000ffff007224 */ /* 0x000fe400078e0005 */
[----:B------:R-:W-:Y:S02]  /*1680*/  IMAD.MOV.U32 R2, RZ, RZ, R6 ;  /* 0x000000ffff027224 */ /* 0x000fe400078e0006 */
[----:B------:R-:W-:-:S07]  /*1690*/  IMAD.MOV.U32 R3, RZ, RZ, R7 ;  /* 0x000000ffff037224 */ /* 0x000fce00078e0007 */
.L_x_292:
[----:B------:R-:W-:-:S07]  /*16a0*/  VIADD R0, R0, 0x1 ;  /* 0x0000000100007836 */ /* 0x000fce0000000000 */
.L_x_291:
        /* <DEDUP_REMOVED lines=34> */
.L_x_290:
[----:B------:R-:W-:Y:S05]  /*18d0*/  BSYNC.RECONVERGENT B0 ;  /* 0x0000000000007941 */ /* 0x000fea0003800200 */
.L_x_289:
[----:B0123--:R-:W0:Y:S02]  /*18e0*/  LDC R3, c[0x0][0x370] ;  /* 0x0000dc00ff037b82 */ /* 0x00fe240000000800 */
[----:B0-----:R-:W-:-:S05]  /*18f0*/  IMAD.IADD R12, R3, 0x1, R12 ;  /* 0x00000001030c7824 */ /* 0x001fca00078e020c */
[----:B------:R-:W-:-:S13]  /*1900*/  ISETP.GE.U32.AND P0, PT, R12, UR4, PT ;  /* 0x000000040c007c0c */ /* 0x000fda000bf06070 */
[----:B------:R-:W-:Y:S05]  /*1910*/  @!P0 BRA `(.L_x_294) ;  /* 0xffffffe400f48947 */ /* 0x000fea000383ffff */
.L_x_277:
        /* <DEDUP_REMOVED lines=12> */
.L_x_309:
        /* <DEDUP_REMOVED lines=17> */
.L_x_303:
        /* <DEDUP_REMOVED lines=128> */
.L_x_299:
[----:B------:R-:W-:Y:S01]  /*22f0*/  IMAD.MOV.U32 R22, RZ, RZ, 0x0 ;  /* 0x00000000ff167424 */ /* 0x000fe200078e00ff */
[----:B------:R-:W-:Y:S01]  /*2300*/  LOP3.LUT P0, RZ, R21, 0x7fffffff, RZ, 0xc0, !PT ;  /* 0x7fffffff15ff7812 */ /* 0x000fe2000780c0ff */
[----:B------:R-:W-:-:S06]  /*2310*/  IMAD.MOV.U32 R23, RZ, RZ, 0x7ff00000 ;  /* 0x7ff00000ff177424 */ /* 0x000fcc00078e00ff */
[----:B------:R-:W-:-:S10]  /*2320*/  DFMA R22, R20, R22, +INF ;  /* 0x7ff000001416742b */ /* 0x000fd40000000016 */
[----:B------:R-:W-:Y:S02]  /*2330*/  FSEL R24, R22, RZ, P0 ;  /* 0x000000ff16187208 */ /* 0x000fe40000000000 */
[----:B------:R-:W-:-:S07]  /*2340*/  FSEL R25, R23, -QNAN , P0 ;  /* 0xfff0000017197808 */ /* 0x000fce0000000000 */
.L_x_300:
[----:B------:R-:W-:Y:S05]  /*2350*/  BSYNC.RECONVERGENT B1 ;  /* 0x0000000000017941 */ /* 0x000fea0003800200 */
.L_x_298:
        /* <DEDUP_REMOVED lines=89> */
[----:B---3-5:R-:W-:Y:S05]  /*28f0*/  CALL.REL.NOINC `($__internal_7_$__cuda_sm20_dsqrt_rn_f64_mediumpath_v1) ;  /* 0x0000000800447944 */ /* 0x028fea0003c00000 */
[----:B------:R-:W-:Y:S02]  /*2900*/  IMAD.MOV.U32 R38, RZ, RZ, R24 ;  /* 0x000000ffff267224 */ /* 0x000fe400078e0018 */
[----:B------:R-:W-:-:S07]  /*2910*/  IMAD.MOV.U32 R39, RZ, RZ, R25 ;  /* 0x000000ffff277224 */ /* 0x000fce00078e0019 */
.L_x_302:
[----:B------:R-:W-:Y:S05]  /*2920*/  BSYNC.RECONVERGENT B1 ;  /* 0x0000000000017941 */ /* 0x000fea0003800200 */
.L_x_301:
        /* <DEDUP_REMOVED lines=14> */
.L_x_297:
[----:B------:R-:W-:Y:S05]  /*2a10*/  BSYNC.RECONVERGENT B0 ;  /* 0x0000000000007941 */ /* 0x000fea0003800200 */
.L_x_296:
[----:B------:R-:W0:Y:S01]  /*2a20*/  LDS.64 R24, [R4] ;  /* 0x0000000004187984 */ /* 0x000e220000000a00 */
[----:B------:R-:W-:-:S08]  /*2a30*/  DMUL R18, R38, UR14 ;  /* 0x0000000e26127c28 */ /* 0x000fd00008000000 */
[----:B0----5:R-:W-:-:S07]  /*2a40*/  DFMA R16, R16, R18, R24 ;  /* 0x000000121010722b */ /* 0x021fce0000000018 */
[----:B------:R0:W-:Y:S01]  /*2a50*/  STS.64 [R4], R16 ;  /* 0x0000001004007388 */ /* 0x0001e20000000a00 */
[----:B------:R-:W-:Y:S05]  /*2a60*/  @!P1 BRA `(.L_x_303) ;  /* 0xfffffff000209947 */ /* 0x000fea000383ffff */
.L_x_295:
        /* <DEDUP_REMOVED lines=50> */
.L_x_305:
[----:B------:R-:W-:Y:S05]  /*2d90*/  BSYNC.RECONVERGENT B0 ;  /* 0x0000000000007941 */ /* 0x000fea0003800200 */
.L_x_304:
        /* <DEDUP_REMOVED lines=29> */
[----:B---3--:R-:W-:Y:S05]  /*2f70*/  CALL.REL.NOINC `($_Z13doRandomStuffIdLj256EEvPT_S1_jmP17curandStateXORWOWS3_$__internal_trig_reduction_slowpathd) ;  /* 0x00000004004c7944 */ /* 0x008fea0003c00000 */
[----:B------:R-:W-:Y:S05]  /*2f80*/  BSYNC.RECONVERGENT B1 ;  /* 0x0000000000017941 */ /* 0x000fea0003800200 */
.L_x_308:
        /* <DEDUP_REMOVED lines=34> */
.L_x_307:
[----:B------:R-:W-:Y:S05]  /*31b0*/  BSYNC.RECONVERGENT B0 ;  /* 0x0000000000007941 */ /* 0x000fea0003800200 */
.L_x_306:
[----:B------:R-:W5:Y:S01]  /*31c0*/  LDCU UR4, c[0x3][0x48] ;  /* 0x00c00900ff0477ac */ /* 0x000f620008000800 */
[----:B---3--:R-:W-:-:S05]  /*31d0*/  IMAD.IADD R3, R2, 0x1, R3 ;  /* 0x0000000102037824 */ /* 0x008fca00078e0203 */
[----:B-----5:R-:W-:-:S13]  /*31e0*/  ISETP.GE.U32.AND P0, PT, R3, UR4, PT ;  /* 0x0000000403007c0c */ /* 0x020fda000bf06070 */
[----:B------:R-:W-:Y:S05]  /*31f0*/  @!P0 BRA `(.L_x_309) ;  /* 0xffffffe400f88947 */ /* 0x000fea000383ffff */
[----:B------:R-:W-:Y:S05]  /*3200*/  EXIT ;  /* 0x000000000000794d */ /* 0x000fea0003800000 */
        .weak           $__internal_7_$__cuda_sm20_dsqrt_rn_f64_mediumpath_v1
        .type           $__internal_7_$__cuda_sm20_dsqrt_rn_f64_mediumpath_v1,@function
        .size           $__internal_7_$__cuda_sm20_dsqrt_rn_f64_mediumpath_v1,($_Z13doRandomStuffIdLj256EEvPT_S1_jmP17curandStateXORWOWS3_$__internal_trig_reduction_slowpathd - $__internal_7_$__cuda_sm20_dsqrt_rn_f64_mediumpath_v1)
$__internal_7_$__cuda_sm20_dsqrt_rn_f64_mediumpath_v1:
        /* <DEDUP_REMOVED lines=11> */
.L_x_311:
        /* <DEDUP_REMOVED lines=24> */
.L_x_313:
[----:B------:R-:W-:-:S11]  /*3440*/  DADD R26, R24, R24 ;  /* 0x00000000181a7229 */ /* 0x000fd60000000018 */
.L_x_312:
[----:B------:R-:W-:Y:S05]  /*3450*/  BSYNC.RECONVERGENT B2 ;  /* 0x0000000000027941 */ /* 0x000fea0003800200 */
.L_x_310:
[----:B------:R-:W-:Y:S02]  /*3460*/  IMAD.MOV.U32 R24, RZ, RZ, R26 ;  /* 0x000000ffff187224 */ /* 0x000fe400078e001a */
[----:B------:R-:W-:Y:S02]  /*3470*/  IMAD.MOV.U32 R25, RZ, RZ, R27 ;  /* 0x000000ffff197224 */ /* 0x000fe400078e001b */
[----:B------:R-:W-:Y:S02]  /*3480*/  IMAD.MOV.U32 R26, RZ, RZ, R10 ;  /* 0x000000ffff1a7224 */ /* 0x000fe400078e000a */
[----:B------:R-:W-:-:S04]  /*3490*/  IMAD.MOV.U32 R27, RZ, RZ, 0x0 ;  /* 0x00000000ff1b7424 */ /* 0x000fc800078e00ff */
[----:B------:R-:W-:Y:S05]  /*34a0*/  RET.REL.NODEC R26 `(_Z13doRandomStuffIdLj256EEvPT_S1_jmP17curandStateXORWOWS3_) ;  /* 0xffffffc81ad47950 */ /* 0x000fea0003c3ffff */
        .type           $_Z13doRandomStuffIdLj256EEvPT_S1_jmP17curandStateXORWOWS3_$__internal_trig_reduction_slowpathd,@function
        .size           $_Z13doRandomStuffIdLj256EEvPT_S1_jmP17curandStateXORWOWS3_$__internal_trig_reduction_slowpathd,(.L_x_540 - $_Z13doRandomStuffIdLj256EEvPT_S1_jmP17curandStateXORWOWS3_$__internal_trig_reduction_slowpathd)
$_Z13doRandomStuffIdLj256EEvPT_S1_jmP17curandStateXORWOWS3_$__internal_trig_reduction_slowpathd:
        /* <DEDUP_REMOVED lines=25> */
.L_x_318:
        /* <DEDUP_REMOVED lines=29> */
.L_x_317:
[----:B------:R-:W-:-:S07]  /*3810*/  IMAD.MOV.U32 R25, RZ, RZ, R15 ;  /* 0x000000ffff197224 */ /* 0x000fce00078e000f */
.L_x_316:
[----:B------:R-:W-:Y:S05]  /*3820*/  BSYNC.RECONVERGENT B2 ;  /* 0x0000000000027941 */ /* 0x000fea0003800200 */
.L_x_315:
        /* <DEDUP_REMOVED lines=60> */
.L_x_320:
[----:B------:R-:W-:Y:S05]  /*3bf0*/  BSYNC.RECONVERGENT B2 ;  /* 0x0000000000027941 */ /* 0x000fea0003800200 */
.L_x_319:
        /* <DEDUP_REMOVED lines=36> */
.L_x_314:
[----:B------:R-:W-:Y:S02]  /*3e40*/  IMAD.MOV.U32 R21, RZ, RZ, 0x0 ;  /* 0x00000000ff157424 */ /* 0x000fe400078e00ff */
[----:B------:R-:W-:Y:S02]  /*3e50*/  IMAD.MOV.U32 R5, RZ, RZ, R8 ;  /* 0x000000ffff057224 */ /* 0x000fe400078e0008 */
[----:B------:R-:W-:Y:S01]  /*3e60*/  IMAD.MOV.U32 R6, RZ, RZ, R17 ;  /* 0x000000ffff067224 */ /* 0x000fe200078e0011 */
[----:B------:R-:W-:Y:S06]  /*3e70*/  RET.REL.NODEC R20 `(_Z13doRandomStuffIdLj256EEvPT_S1_jmP17curandStateXORWOWS3_) ;  /* 0xffffffc014607950 */ /* 0x000fec0003c3ffff */
.L_x_321:
        /* <DEDUP_REMOVED lines=16> */
.L_x_540:


//--------------------- .text._Z13doRandomStuffIdLj128EEvPT_S1_jmP17curandStateXORWOWS3_ --------------------------
	.section	.text._Z13doRandomStuffIdLj128EEvPT_S1_jmP17curandStateXORWOWS3_,"ax",@progbits
	.align	128
        .global         _Z13doRandomStuffIdLj128EEvPT_S1_jmP17curandStateXORWOWS3_
        .type           _Z13doRandomStuffIdLj128EEvPT_S1_jmP17curandStateXORWOWS3_,@function
        .size           _Z13doRandomStuffIdLj128EEvPT_S1_jmP17curandStateXORWOWS3_,(.L_x_542 - _Z13doRandomStuffIdLj128EEvPT_S1_jmP17curandStateXORWOWS3_)
        .other          _Z13doRandomStuffIdLj128EEvPT_S1_jmP17curandStateXORWOWS3_,@"STO_CUDA_ENTRY STV_DEFAULT"
_Z13doRandomStuffIdLj128EEvPT_S1_jmP17curandStateXORWOWS3_:
.text._Z13doRandomStuffIdLj128EEvPT_S1_jmP17curandStateXORWOWS3_:
        /* <DEDUP_REMOVED lines=15> */
.L_x_339:
        /* <DEDUP_REMOVED lines=17> */
.L_x_331:
        /* <DEDUP_REMOVED lines=127> */
.L_x_327:
[----:B------:R-:W-:Y:S01]  /*09f0*/  IMAD.MOV.U32 R20, RZ, RZ, 0x0 ;  /* 0x00000000ff147424 */ /* 0x000fe200078e00ff */
[----:B------:R-:W-:Y:S01]  /*0a00*/  LOP3.LUT P0, RZ, R15, 0x7fffffff, RZ, 0xc0, !PT ;  /* 0x7fffffff0fff7812 */ /* 0x000fe2000780c0ff */
[----:B------:R-:W-:-:S06]  /*0a10*/  IMAD.MOV.U32 R21, RZ, RZ, 0x7ff00000 ;  /* 0x7ff00000ff157424 */ /* 0x000fcc00078e00ff */
[----:B------:R-:W-:-:S10]  /*0a20*/  DFMA R20, R14, R20, +INF ;  /* 0x7ff000000e14742b */ /* 0x000fd40000000014 */
[----:B------:R-:W-:Y:S02]  /*0a30*/  FSEL R24, R20, RZ, P0 ;  /* 0x000000ff14187208 */ /* 0x000fe40000000000 */
[----:B------:R-:W-:-:S07]  /*0a40*/  FSEL R25, R21, -QNAN , P0 ;  /* 0xfff0000015197808 */ /* 0x000fce0000000000 */
.L_x_328:
[----:B------:R-:W-:Y:S05]  /*0a50*/  BSYNC.RECONVERGENT B1 ;  /* 0x0000000000017941 */ /* 0x000fea0003800200 */
.L_x_326:
        /* <DEDUP_REMOVED lines=88> */
[----:B-----5:R-:W-:Y:S05]  /*0fe0*/  CALL.REL.NOINC `($__internal_8_$__cuda_sm20_dsqrt_rn_f64_mediumpath_v1) ;  /* 0x0000002000587944 */ /* 0x020fea0003c00000 */
[----:B------:R-:W-:Y:S02]  /*0ff0*/  IMAD.MOV.U32 R36, RZ, RZ, R24 ;  /* 0x000000ffff247224 */ /* 0x000fe400078e0018 */
[----:B------:R-:W-:-:S07]  /*1000*/  IMAD.MOV.U32 R37, RZ, RZ, R25 ;  /* 0x000000ffff257224 */ /* 0x000fce00078e0019 */
.L_x_330:
[----:B------:R-:W-:Y:S05]  /*1010*/  BSYNC.RECONVERGENT B1 ;  /* 0x0000000000017941 */ /* 0x000fea0003800200 */
.L_x_329:
        /* <DEDUP_REMOVED lines=13> */
.L_x_325:
[----:B------:R-:W-:Y:S05]  /*10f0*/  BSYNC.RECONVERGENT B0 ;  /* 0x0000000000007941 */ /* 0x000fea0003800200 */
.L_x_324:
[----:B------:R-:W0:Y:S01]  /*1100*/  LDS.64 R24, [R11] ;  /* 0x000000000b187984 */ /* 0x000e220000000a00 */
[----:B------:R-:W-:-:S08]  /*1110*/  DMUL R14, R36, UR16 ;  /* 0x00000010240e7c28 */ /* 0x000fd00008000000 */
[----:B0----5:R-:W-:-:S07]  /*1120*/  DFMA R14, R16, R14, R24 ;  /* 0x0000000e100e722b */ /* 0x021fce0000000018 */
[----:B------:R0:W-:Y:S01]  /*1130*/  STS.64 [R11], R14 ;  /* 0x0000000e0b007388 */ /* 0x0001e20000000a00 */
[----:B------:R-:W-:Y:S05]  /*1140*/  @!P1 BRA `(.L_x_331) ;  /* 0xfffffff0002c9947 */ /* 0x000fea000383ffff */
.L_x_323:
[----:B------:R-:W-:Y:S05]  /*1150*/  WARPSYNC.ALL ;  /* 0x0000000000007948 */ /* 0x000fea0003800000 */
[----:B------:R-:W-:Y:S01]  /*1160*/  BAR.SYNC.DEFER_BLOCKING 0x0 ;  /* 0x0000000000007b1d */ /* 0x000fe20000010000 */
[C---:B------:R-:W-:Y:S02]  /*1170*/  ISETP.GT.U32.AND P0, PT, R13.reuse, 0x3f, PT ;  /* 0x0000003f0d00780c */ /* 0x040fe40003f04070 */
[----:B------:R-:W-:-:S03]  /*1180*/  ISETP.NE.AND P1, PT, R13, RZ, PT ;  /* 0x000000ff0d00720c */ /* 0x000fc60003f25270 */
[----:B------:R-:W-:Y:S08]  /*1190*/  BSSY.RECONVERGENT B0, `(.L_x_332) ;  /* 0x0000028000007945 */ /* 0x000ff00003800200 */
[----:B0-----:R-:W-:Y:S04]  /*11a0*/  @!P0 LDS.64 R14, [R11+0x200] ;  /* 0x000200000b0e8984 */ /* 0x001fe80000000a00 */
        /* <DEDUP_REMOVED lines=38> */
.L_x_333:
[----:B------:R-:W-:Y:S05]  /*1410*/  BSYNC.RECONVERGENT B0 ;  /* 0x0000000000007941 */ /* 0x000fea0003800200 */
.L_x_332:
        /* <DEDUP_REMOVED lines=29> */
[----:B------:R-:W-:Y:S05]  /*15f0*/  CALL.REL.NOINC `($_Z13doRandomStuffIdLj128EEvPT_S1_jmP17curandStateXORWOWS3_$__internal_trig_reduction_slowpathd) ;  /* 0x0000001c007c7944 */ /* 0x000fea0003c00000 */
[----:B------:R-:W-:Y:S05]  /*1600*/  BSYNC.RECONVERGENT B1 ;  /* 0x0000000000017941 */ /* 0x000fea0003800200 */
.L_x_338:
[----:B------:R-:W-:Y:S02]  /*1610*/  IMAD.MOV.U32 R0, RZ, RZ, R5 ;  /* 0x000000ffff007224 */ /* 0x000fe400078e0005 */
[----:B------:R-:W-:Y:S02]  /*1620*/  IMAD.MOV.U32 R2, RZ, RZ, R6 ;  /* 0x000000ffff027224 */ /* 0x000fe400078e0006 */
[----:B------:R-:W-:-:S07]  /*1630*/  IMAD.MOV.U32 R3, RZ, RZ, R7 ;  /* 0x000000ffff037224 */ /* 0x000fce00078e0007 */
.L_x_337:
[----:B------:R-:W-:-:S07]  /*1640*/  VIADD R0, R0, 0x1 ;  /* 0x0000000100007836 */ /* 0x000fce0000000000 */
.L_x_336:
        /* <DEDUP_REMOVED lines=34> */
.L_x_335:
[----:B------:R-:W-:Y:S05]  /*1870*/  BSYNC.RECONVERGENT B0 ;  /* 0x0000000000007941 */ /* 0x000fea0003800200 */
.L_x_334:
[----:B0123--:R-:W0:Y:S02]  /*1880*/  LDC R3, c[0x0][0x370] ;  /* 0x0000dc00ff037b82 */ /* 0x00fe240000000800 */
[----:B0-----:R-:W-:-:S05]  /*1890*/  IMAD.IADD R12, R3, 0x1, R12 ;  /* 0x00000001030c7824 */ /* 0x001fca00078e020c */
[----:B------:R-:W-:-:S13]  /*18a0*/  ISETP.GE.U32.AND P0, PT, R12, UR4, PT ;  /* 0x000000040c007c0c */ /* 0x000fda000bf06070 */
[----:B------:R-:W-:Y:S05]  /*18b0*/  @!P0 BRA `(.L_x_339) ;  /* 0xffffffe8000c8947 */ /* 0x000fea000383ffff */
.L_x_322:
        /* <DEDUP_REMOVED lines=12> */
.L_x_354:
        /* <DEDUP_REMOVED lines=17> */
.L_x_348:
        /* <DEDUP_REMOVED lines=128> */
.L_x_344:
[----:B------:R-:W-:Y:S01]  /*2290*/  IMAD.MOV.U32 R22, RZ, RZ, 0x0 ;  /* 0x00000000ff167424 */ /* 0x000fe200078e00ff */
[----:B------:R-:W-:Y:S01]  /*22a0*/  LOP3.LUT P0, RZ, R21, 0x7fffffff, RZ, 0xc0, !PT ;  /* 0x7fffffff15ff7812 */ /* 0x000fe2000780c0ff */
[----:B------:R-:W-:-:S06]  /*22b0*/  IMAD.MOV.U32 R23, RZ, RZ, 0x7ff00000 ;  /* 0x7ff00000ff177424 */ /* 0x000fcc00078e00ff */
[----:B------:R-:W-:-:S10]  /*22c0*/  DFMA R22, R20, R22, +INF ;  /* 0x7ff000001416742b */ /* 0x000fd40000000016 */
[----:B------:R-:W-:Y:S02]  /*22d0*/  FSEL R24, R22, RZ, P0 ;  /* 0x000000ff16187208 */ /* 0x000fe40000000000 */
[----:B------:R-:W-:-:S07]  /*22e0*/  FSEL R25, R23, -QNAN , P0 ;  /* 0xfff0000017197808 */ /* 0x000fce0000000000 */
.L_x_345:
[----:B------:R-:W-:Y:S05]  /*22f0*/  BSYNC.RECONVERGENT B1 ;  /* 0x0000000000017941 */ /* 0x000fea0003800200 */
.L_x_343:
        /* <DEDUP_REMOVED lines=89> */
[----:B---3-5:R-:W-:Y:S05]  /*2890*/  CALL.REL.NOINC `($__internal_8_$__cuda_sm20_dsqrt_rn_f64_mediumpath_v1) ;  /* 0x00000008002c7944 */ /* 0x028fea0003c00000 */
[----:B------:R-:W-:Y:S02]  /*28a0*/  IMAD.MOV.U32 R38, RZ, RZ, R24 ;  /* 0x000000ffff267224 */ /* 0x000fe400078e0018 */
[----:B------:R-:W-:-:S07]  /*28b0*/  IMAD.MOV.U32 R39, RZ, RZ, R25 ;  /* 0x000000ffff277224 */ /* 0x000fce00078e0019 */
.L_x_347:
[----:B------:R-:W-:Y:S05]  /*28c0*/  BSYNC.RECONVERGENT B1 ;  /* 0x0000000000017941 */ /* 0x000fea0003800200 */
.L_x_346:
        /* <DEDUP_REMOVED lines=14> */
.L_x_342:
[----:B------:R-:W-:Y:S05]  /*29b0*/  BSYNC.RECONVERGENT B0 ;  /* 0x0000000000007941 */ /* 0x000fea0003800200 */
.L_x_341:
[----:B------:R-:W0:Y:S01]  /*29c0*/  LDS.64 R24, [R4] ;  /* 0x0000000004187984 */ /* 0x000e220000000a00 */
[----:B------:R-:W-:-:S08]  /*29d0*/  DMUL R18, R38, UR14 ;  /* 0x0000000e26127c28 */ /* 0x000fd00008000000 */
[----:B0----5:R-:W-:-:S07]  /*29e0*/  DFMA R16, R16, R18, R24 ;  /* 0x000000121010722b */ /* 0x021fce0000000018 */
[----:B------:R0:W-:Y:S01]  /*29f0*/  STS.64 [R4], R16 ;  /* 0x0000001004007388 */ /* 0x0001e20000000a00 */
[----:B------:R-:W-:Y:S05]  /*2a00*/  @!P1 BRA `(.L_x_348) ;  /* 0xfffffff000209947 */ /* 0x000fea000383ffff */
.L_x_340:
[----:B------:R-:W-:Y:S05]  /*2a10*/  WARPSYNC.ALL ;  /* 0x0000000000007948 */ /* 0x000fea0003800000 */
[----:B------:R-:W-:Y:S01]  /*2a20*/  BAR.SYNC.DEFER_BLOCKING 0x0 ;  /* 0x0000000000007b1d */ /* 0x000fe20000010000 */
[C---:B------:R-:W-:Y:S02]  /*2a30*/  ISETP.GT.U32.AND P0, PT, R0.reuse, 0x3f, PT ;  /* 0x0000003f0000780c */ /* 0x040fe40003f04070 */
[----:B------:R-:W-:-:S03]  /*2a40*/  ISETP.NE.AND P1, PT, R0, RZ, PT ;  /* 0x000000ff0000720c */ /* 0x000fc60003f25270 */
[----:B------:R-:W-:Y:S08]  /*2a50*/  BSSY.RECONVERGENT B0, `(.L_x_349) ;  /* 0x0000028000007945 */ /* 0x000ff00003800200 */
[----:B------:R-:W-:Y:S04]  /*2a60*/  @!P0 LDS.64 R6, [R4+0x200] ;  /* 0x0002000004068984 */ /* 0x000fe80000000a00 */
[----:B0-----:R-:W0:Y:S02]  /*2a70*/  @!P0 LDS.64 R16, [R4] ;  /* 0x0000000004108984 */ /* 0x001e240000000a00 */
        /* <DEDUP_REMOVED lines=37> */
.L_x_350:
[----:B------:R-:W-:Y:S05]  /*2cd0*/  BSYNC.RECONVERGENT B0 ;  /* 0x0000000000007941 */ /* 0x000fea0003800200 */
.L_x_349:
        /* <DEDUP_REMOVED lines=29> */
[----:B---3--:R-:W-:Y:S05]  /*2eb0*/  CALL.REL.NOINC `($_Z13doRandomStuffIdLj128EEvPT_S1_jmP17curandStateXORWOWS3_$__internal_trig_reduction_slowpathd) ;  /* 0x00000004004c7944 */ /* 0x008fea0003c00000 */
[----:B------:R-:W-:Y:S05]  /*2ec0*/  BSYNC.RECONVERGENT B1 ;  /* 0x0000000000017941 */ /* 0x000fea0003800200 */
.L_x_353:
        /* <DEDUP_REMOVED lines=34> */
.L_x_352:
[----:B------:R-:W-:Y:S05]  /*30f0*/  BSYNC.RECONVERGENT B0 ;  /* 0x0000000000007941 */ /* 0x000fea0003800200 */
.L_x_351:
[----:B------:R-:W5:Y:S01]  /*3100*/  LDCU UR4, c[0x3][0x48] ;  /* 0x00c00900ff0477ac */ /* 0x000f620008000800 */
[----:B---3--:R-:W-:-:S05]  /*3110*/  IMAD.IADD R3, R2, 0x1, R3 ;  /* 0x0000000102037824 */ /* 0x008fca00078e0203 */
[----:B-----5:R-:W-:-:S13]  /*3120*/  ISETP.GE.U32.AND P0, PT, R3, UR4, PT ;  /* 0x0000000403007c0c */ /* 0x020fda000bf06070 */
[----:B------:R-:W-:Y:S05]  /*3130*/  @!P0 BRA `(.L_x_354) ;  /* 0xffffffe800108947 */ /* 0x000fea000383ffff */
[----:B------:R-:W-:Y:S05]  /*3140*/  EXIT ;  /* 0x000000000000794d */ /* 0x000fea0003800000 */
        .weak           $__internal_8_$__cuda_sm20_dsqrt_rn_f64_mediumpath_v1
        .type           $__internal_8_$__cuda_sm20_dsqrt_rn_f64_mediumpath_v1,@function
        .size           $__internal_8_$__cuda_sm20_dsqrt_rn_f64_mediumpath_v1,($_Z13doRandomStuffIdLj128EEvPT_S1_jmP17curandStateXORWOWS3_$__internal_trig_reduction_slowpathd - $__internal_8_$__cuda_sm20_dsqrt_rn_f64_mediumpath_v1)
$__internal_8_$__cuda_sm20_dsqrt_rn_f64_mediumpath_v1:
        /* <DEDUP_REMOVED lines=11> */
.L_x_356:
        /* <DEDUP_REMOVED lines=24> */
.L_x_358:
[----:B------:R-:W-:-:S11]  /*3380*/  DADD R26, R24, R24 ;  /* 0x00000000181a7229 */ /* 0x000fd60000000018 */
.L_x_357:
[----:B------:R-:W-:Y:S05]  /*3390*/  BSYNC.RECONVERGENT B2 ;  /* 0x0000000000027941 */ /* 0x000fea0003800200 */
.L_x_355:
[----:B------:R-:W-:Y:S02]  /*33a0*/  IMAD.MOV.U32 R24, RZ, RZ, R26 ;  /* 0x000000ffff187224 */ /* 0x000fe400078e001a */
[----:B------:R-:W-:Y:S02]  /*33b0*/  IMAD.MOV.U32 R25, RZ, RZ, R27 ;  /* 0x000000ffff197224 */ /* 0x000fe400078e001b */
[----:B------:R-:W-:Y:S02]  /*33c0*/  IMAD.MOV.U32 R26, RZ, RZ, R10 ;  /* 0x000000ffff1a7224 */ /* 0x000fe400078e000a */
[----:B------:R-:W-:-:S04]  /*33d0*/  IMAD.MOV.U32 R27, RZ, RZ, 0x0 ;  /* 0x00000000ff1b7424 */ /* 0x000fc800078e00ff */
[----:B------:R-:W-:Y:S05]  /*33e0*/  RET.REL.NODEC R26 `(_Z13doRandomStuffIdLj128EEvPT_S1_jmP17curandStateXORWOWS3_) ;  /* 0xffffffcc1a047950 */ /* 0x000fea0003c3ffff */
        .type           $_Z13doRandomStuffIdLj128EEvPT_S1_jmP17curandStateXORWOWS3_$__internal_trig_reduction_slowpathd,@function
        .size           $_Z13doRandomStuffIdLj128EEvPT_S1_jmP17curandStateXORWOWS3_$__internal_trig_reduction_slowpathd,(.L_x_542 - $_Z13doRandomStuffIdLj128EEvPT_S1_jmP17curandStateXORWOWS3_$__internal_trig_reduction_slowpathd)
$_Z13doRandomStuffIdLj128EEvPT_S1_jmP17curandStateXORWOWS3_$__internal_trig_reduction_slowpathd:
        /* <DEDUP_REMOVED lines=25> */
.L_x_363:
        /* <DEDUP_REMOVED lines=29> */
.L_x_362:
[----:B------:R-:W-:-:S07]  /*3750*/  IMAD.MOV.U32 R25, RZ, RZ, R15 ;  /* 0x000000ffff197224 */ /* 0x000fce00078e000f */
.L_x_361:
[----:B------:R-:W-:Y:S05]  /*3760*/  BSYNC.RECONVERGENT B2 ;  /* 0x0000000000027941 */ /* 0x000fea0003800200 */
.L_x_360:
        /* <DEDUP_REMOVED lines=60> */
.L_x_365:
[----:B------:R-:W-:Y:S05]  /*3b30*/  BSYNC.RECONVERGENT B2 ;  /* 0x0000000000027941 */ /* 0x000fea0003800200 */
.L_x_364:
        /* <DEDUP_REMOVED lines=36> */
.L_x_359:
[----:B------:R-:W-:Y:S02]  /*3d80*/  IMAD.MOV.U32 R21, RZ, RZ, 0x0 ;  /* 0x00000000ff157424 */ /* 0x000fe400078e00ff */
[----:B------:R-:W-:Y:S02]  /*3d90*/  IMAD.MOV.U32 R5, RZ, RZ, R8 ;  /* 0x000000ffff057224 */ /* 0x000fe400078e0008 */
[----:B------:R-:W-:Y:S01]  /*3da0*/  IMAD.MOV.U32 R6, RZ, RZ, R17 ;  /* 0x000000ffff067224 */ /* 0x000fe200078e0011 */
[----:B------:R-:W-:Y:S06]  /*3db0*/  RET.REL.NODEC R20 `(_Z13doRandomStuffIdLj128EEvPT_S1_jmP17curandStateXORWOWS3_) ;  /* 0xffffffc014907950 */ /* 0x000fec0003c3ffff */
.L_x_366:
        /* <DEDUP_REMOVED lines=12> */
.L_x_542:


//--------------------- .text._Z13doRandomStuffIdLj64EEvPT_S1_jmP17curandStateXORWOWS3_ --------------------------
	.section	.text._Z13doRandomStuffIdLj64EEvPT_S1_jmP17curandStateXORWOWS3_,"ax",@progbits
	.align	128
        .global         _Z13doRandomStuffIdLj64EEvPT_S1_jmP17curandStateXORWOWS3_
        .type           _Z13doRandomStuffIdLj64EEvPT_S1_jmP17curandStateXORWOWS3_,@function
        .size           _Z13doRandomStuffIdLj64EEvPT_S1_jmP17curandStateXORWOWS3_,(.L_x_544 - _Z13doRandomStuffIdLj64EEvPT_S1_jmP17curandStateXORWOWS3_)
        .other          _Z13doRandomStuffIdLj64EEvPT_S1_jmP17curandStateXORWOWS3_,@"STO_CUDA_ENTRY STV_DEFAULT"
_Z13doRandomStuffIdLj64EEvPT_S1_jmP17curandStateXORWOWS3_:
.text._Z13doRandomStuffIdLj64EEvPT_S1_jmP17curandStateXORWOWS3_:
        /* <DEDUP_REMOVED lines=15> */
.L_x_384:
[----:B------:R-:W1:Y:S01]  /*00f0*/  LDC.64 R18, c[0x0][0x3a0] ;  /* 0x0000e800ff127b82 */ /* 0x000e620000000a00 */
[----:B------:R-:W-:Y:S01]  /*0100*/  IMAD R3, R12, UR10, R13 ;  /* 0x0000000a0c037c24 */ /* 0x000fe2000f8e020d */
[----:B------:R-:W2:Y:S01]  /*0110*/  LDCU UR5, c[0x0][0x390] ;  /* 0x00007200ff0577ac */ /* 0x000ea20008000800 */
[----:B------:R3:W-:Y:S01]  /*0120*/  STS.64 [R11], RZ ;  /* 0x000000ff0b007388 */ /* 0x0007e20000000a00 */
[----:B------:R-:W4:Y:S01]  /*0130*/  LDCU UR6, c[0x0][0x390] ;  /* 0x00007200ff0677ac */ /* 0x000f220008000800 */
[----:B0-----:R-:W0:Y:S01]  /*0140*/  LDCU.64 UR16, c[0x3][0x50] ;  /* 0x00c00a00ff1077ac */ /* 0x001e220008000a00 */
        /* <DEDUP_REMOVED lines=11> */
.L_x_376:
        /* <DEDUP_REMOVED lines=127> */
.L_x_372:
[----:B------:R-:W-:Y:S01]  /*09f0*/  IMAD.MOV.U32 R20, RZ, RZ, 0x0 ;  /* 0x00000000ff147424 */ /* 0x000fe200078e00ff */
[----:B------:R-:W-:Y:S01]  /*0a00*/  LOP3.LUT P0, RZ, R15, 0x7fffffff, RZ, 0xc0, !PT ;  /* 0x7fffffff0fff7812 */ /* 0x000fe2000780c0ff */
[----:B------:R-:W-:-:S06]  /*0a10*/  IMAD.MOV.U32 R21, RZ, RZ, 0x7ff00000 ;  /* 0x7ff00000ff157424 */ /* 0x000fcc00078e00ff */
[----:B------:R-:W-:-:S10]  /*0a20*/  DFMA R20, R14, R20, +INF ;  /* 0x7ff000000e14742b */ /* 0x000fd40000000014 */
[----:B------:R-:W-:Y:S02]  /*0a30*/  FSEL R24, R20, RZ, P0 ;  /* 0x000000ff14187208 */ /* 0x000fe40000000000 */
[----:B------:R-:W-:-:S07]  /*0a40*/  FSEL R25, R21, -QNAN , P0 ;  /* 0xfff0000015197808 */ /* 0x000fce0000000000 */
.L_x_373:
[----:B------:R-:W-:Y:S05]  /*0a50*/  BSYNC.RECONVERGENT B1 ;  /* 0x0000000000017941 */ /* 0x000fea0003800200 */
.L_x_371:
        /* <DEDUP_REMOVED lines=88> */
[----:B-----5:R-:W-:Y:S05]  /*0fe0*/  CALL.REL.NOINC `($__internal_9_$__cuda_sm20_dsqrt_rn_f64_mediumpath_v1) ;  /* 0x0000002000287944 */ /* 0x020fea0003c00000 */
[----:B------:R-:W-:Y:S02]  /*0ff0*/  IMAD.MOV.U32 R36, RZ, RZ, R24 ;  /* 0x000000ffff247224 */ /* 0x000fe400078e0018 */
[----:B------:R-:W-:-:S07]  /*1000*/  IMAD.MOV.U32 R37, RZ, RZ, R25 ;  /* 0x000000ffff257224 */ /* 0x000fce00078e0019 */
.L_x_375:
[----:B------:R-:W-:Y:S05]  /*1010*/  BSYNC.RECONVERGENT B1 ;  /* 0x0000000000017941 */ /* 0x000fea0003800200 */
.L_x_374:
        /* <DEDUP_REMOVED lines=13> */
.L_x_370:
[----:B------:R-:W-:Y:S05]  /*10f0*/  BSYNC.RECONVERGENT B0 ;  /* 0x0000000000007941 */ /* 0x000fea0003800200 */
.L_x_369:
[----:B------:R-:W0:Y:S01]  /*1100*/  LDS.64 R24, [R11] ;  /* 0x000000000b187984 */ /* 0x000e220000000a00 */
[----:B------:R-:W-:-:S08]  /*1110*/  DMUL R14, R36, UR16 ;  /* 0x00000010240e7c28 */ /* 0x000fd00008000000 */
[----:B0----5:R-:W-:-:S07]  /*1120*/  DFMA R14, R16, R14, R24 ;  /* 0x0000000e100e722b */ /* 0x021fce0000000018 */
[----:B------:R0:W-:Y:S01]  /*1130*/  STS.64 [R11], R14 ;  /* 0x0000000e0b007388 */ /* 0x0001e20000000a00 */
[----:B------:R-:W-:Y:S05]  /*1140*/  @!P1 BRA `(.L_x_376) ;  /* 0xfffffff0002c9947 */ /* 0x000fea000383ffff */
.L_x_368:
        /* <DEDUP_REMOVED lines=12> */
[----:B-1----:R-:W-:Y:S01]  /*1210*/  LDS.64 R2, [R11+0x100] ;  /* 0x000100000b027984 */ /* 0x002fe20000000a00 */
[----:B------:R-:W-:-:S03]  /*1220*/  ISETP.GT.U32.AND P0, PT, R13, 0xf, PT ;  /* 0x0000000f0d00780c */ /* 0x000fc60003f04070 */
[----:B------:R-:W1:Y:S02]  /*1230*/  LDS.64 R4, [R11] ;  /* 0x000000000b047984 */ /* 0x000e640000000a00 */
[----:B-1----:R-:W-:-:S07]  /*1240*/  DADD R2, R2, R4 ;  /* 0x0000000002027229 */ /* 0x002fce0000000004 */
[----:B------:R2:W-:Y:S01]  /*1250*/  STS.64 [R11], R2 ;  /* 0x000000020b007388 */ /* 0x0005e20000000a00 */
[----:B------:R-:W-:Y:S05]  /*1260*/  @P0 BRA `(.L_x_378) ;  /* 0x0000000000500947 */ /* 0x000fea0003800000 */
[----:B--2---:R-:W-:Y:S04]  /*1270*/  LDS.64 R2, [R11+0x80] ;  /* 0x000080000b027984 */ /* 0x004fe80000000a00 */
[----:B------:R-:W1:Y:S02]  /*1280*/  LDS.64 R4, [R11] ;  /* 0x000000000b047984 */ /* 0x000e640000000a00 */
[----:B-1----:R-:W-:-:S07]  /*1290*/  DADD R2, R2, R4 ;  /* 0x0000000002027229 */ /* 0x002fce0000000004 */
[----:B------:R-:W-:Y:S04]  /*12a0*/  STS.64 [R11], R2 ;  /* 0x000000020b007388 */ /* 0x000fe80000000a00 */
[----:B------:R-:W-:Y:S04]  /*12b0*/  LDS.64 R4, [R11+0x40] ;  /* 0x000040000b047984 */ /* 0x000fe80000000a00 */
        /* <DEDUP_REMOVED lines=8> */
[----:B0-----:R-:W0:Y:S02]  /*1340*/  LDS.64 R14, [R11] ;  /* 0x000000000b0e7984 */ /* 0x001e240000000a00 */
[----:B0-----:R-:W-:-:S07]  /*1350*/  DADD R8, R8, R14 ;  /* 0x0000000008087229 */ /* 0x001fce000000000e */
[----:B------:R-:W-:Y:S04]  /*1360*/  STS.64 [R11], R8 ;  /* 0x000000080b007388 */ /* 0x000fe80000000a00 */
[----:B------:R-:W-:Y:S04]  /*1370*/  LDS.64 R2, [R11+0x8] ;  /* 0x000008000b027984 */ /* 0x000fe80000000a00 */
[----:B------:R-:W0:Y:S02]  /*1380*/  LDS.64 R14, [R11] ;  /* 0x000000000b0e7984 */ /* 0x000e240000000a00 */
[----:B0-----:R-:W-:-:S07]  /*1390*/  DADD R2, R2, R14 ;  /* 0x0000000002027229 */ /* 0x001fce000000000e */
[----:B------:R3:W-:Y:S04]  /*13a0*/  STS.64 [R11], R2 ;  /* 0x000000020b007388 */ /* 0x0007e80000000a00 */
.L_x_378:
[----:B------:R-:W-:Y:S05]  /*13b0*/  BSYNC.RECONVERGENT B0 ;  /* 0x0000000000007941 */ /* 0x000fea0003800200 */
.L_x_377:
[----:B------:R-:W-:Y:S04]  /*13c0*/  BSSY.RECONVERGENT B0, `(.L_x_379) ;  /* 0x0000045000007945 */ /* 0x000fe80003800200 */
[----:B------:R-:W-:Y:S05]  /*13d0*/  @P1 BRA `(.L_x_380) ;  /* 0x00000004000c1947 */ /* 0x000fea0003800000 */
[----:B------:R-:W4:Y:S01]  /*13e0*/  S2UR UR6, SR_CgaCtaId ;  /* 0x00000000000679c3 */ /* 0x000f220000008800 */
[----:B------:R-:W-:Y:S02]  /*13f0*/  UMOV UR5, 0x400 ;  /* 0x0000040000057882 */ /* 0x000fe40000000000 */
[----:B----4-:R-:W-:-:S09]  /*1400*/  ULEA UR5, UR6, UR5, 0x18 ;  /* 0x0000000506057291 */ /* 0x010fd2000f8ec0ff */
[----:B-1----:R-:W1:Y:S02]  /*1410*/  LDS.64 R20, [UR5] ;  /* 0x00000005ff147984 */ /* 0x002e640008000a00 */
[----:B-1----:R-:W-:-:S14]  /*1420*/  DSETP.NEU.AND P0, PT, |R20|, +INF , PT ;  /* 0x7ff000001400742a */ /* 0x002fdc0003f0d200 */
[----:B--23--:R-:W-:Y:S01]  /*1430*/  @!P0 DMUL R2, RZ, R20 ;  /* 0x00000014ff028228 */ /* 0x00cfe20000000000 */
        /* <DEDUP_REMOVED lines=8> */
[----:B------:R-:W1:Y:S08]  /*14c0*/  F2I.F64 R0, R4 ;  /* 0x0000000400007311 */ /* 0x000e700000301100 */
[----:B-1----:R-:W1:Y:S02]  /*14d0*/  I2F.F64 R2, R0 ;  /* 0x0000000000027312 */ /* 0x002e640000201c00 */
[----:B-1----:R-:W-:Y:S01]  /*14e0*/  DFMA R6, R2, -UR12, R20 ;  /* 0x8000000c02067c2b */ /* 0x002fe20008000014 */
        /* <DEDUP_REMOVED lines=10> */
[----:B0-----:R-:W-:Y:S05]  /*1590*/  CALL.REL.NOINC `($_Z13doRandomStuffIdLj64EEvPT_S1_jmP17curandStateXORWOWS3_$__internal_trig_reduction_slowpathd) ;  /* 0x0000001c00647944 */ /* 0x001fea0003c00000 */
[----:B------:R-:W-:Y:S05]  /*15a0*/  BSYNC.RECONVERGENT B1 ;  /* 0x0000000000017941 */ /* 0x000fea0003800200 */
.L_x_383:
[----:B------:R-:W-:Y:S02]  /*15b0*/  IMAD.MOV.U32 R0, RZ, RZ, R5 ;  /* 0x000000ffff007224 */ /* 0x000fe400078e0005 */
[----:B------:R-:W-:Y:S02]  /*15c0*/  IMAD.MOV.U32 R2, RZ, RZ, R6 ;  /* 0x000000ffff027224 */ /* 0x000fe400078e0006 */
[----:B------:R-:W-:-:S07]  /*15d0*/  IMAD.MOV.U32 R3, RZ, RZ, R7 ;  /* 0x000000ffff037224 */ /* 0x000fce00078e0007 */
.L_x_382:
[----:B------:R-:W-:-:S07]  /*15e0*/  VIADD R0, R0, 0x1 ;  /* 0x0000000100007836 */ /* 0x000fce0000000000 */
.L_x_381:
        /* <DEDUP_REMOVED lines=34> */
.L_x_380:
[----:B------:R-:W-:Y:S05]  /*1810*/  BSYNC.RECONVERGENT B0 ;  /* 0x0000000000007941 */ /* 0x000fea0003800200 */
.L_x_379:
[----:B-1234-:R-:W1:Y:S02]  /*1820*/  LDC R3, c[0x0][0x370] ;  /* 0x0000dc00ff037b82 */ /* 0x01ee640000000800 */
[----:B-1----:R-:W-:-:S05]  /*1830*/  IMAD.IADD R12, R3, 0x1, R12 ;  /* 0x00000001030c7824 */ /* 0x002fca00078e020c */
[----:B------:R-:W-:-:S13]  /*1840*/  ISETP.GE.U32.AND P0, PT, R12, UR4, PT ;  /* 0x000000040c007c0c */ /* 0x000fda000bf06070 */
[----:B------:R-:W-:Y:S05]  /*1850*/  @!P0 BRA `(.L_x_384) ;  /* 0xffffffe800248947 */ /* 0x000fea000383ffff */
.L_x_367:
        /* <DEDUP_REMOVED lines=12> */
.L_x_399:
[----:B01----:R-:W0:Y:S01]  /*1920*/  LDC.64 R14, c[0x0][0x3a0] ;  /* 0x0000e800ff0e7b82 */ /* 0x003e220000000a00 */
[----:B------:R-:W-:Y:S01]  /*1930*/  IMAD R5, R3, UR6, R0 ;  /* 0x0000000603057c24 */ /* 0x000fe2000f8e0200 */
[----:B------:R-:W1:Y:S01]  /*1940*/  LDCU UR4, c[0x0][0x390] ;  /* 0x00007200ff0477ac */ /* 0x000e620008000800 */
        /* <DEDUP_REMOVED lines=14> */
.L_x_393:
        /* <DEDUP_REMOVED lines=128> */
.L_x_389:
[----:B------:R-:W-:Y:S01]  /*2230*/  IMAD.MOV.U32 R22, RZ, RZ, 0x0 ;  /* 0x00000000ff167424 */ /* 0x000fe200078e00ff */
[----:B------:R-:W-:Y:S01]  /*2240*/  LOP3.LUT P0, RZ, R21, 0x7fffffff, RZ, 0xc0, !PT ;  /* 0x7fffffff15ff7812 */ /* 0x000fe2000780c0ff */
[----:B------:R-:W-:-:S06]  /*2250*/  IMAD.MOV.U32 R23, RZ, RZ, 0x7ff00000 ;  /* 0x7ff00000ff177424 */ /* 0x000fcc00078e00ff */
[----:B------:R-:W-:-:S10]  /*2260*/  DFMA R22, R20, R22, +INF ;  /* 0x7ff000001416742b */ /* 0x000fd40000000016 */
[----:B------:R-:W-:Y:S02]  /*2270*/  FSEL R24, R22, RZ, P0 ;  /* 0x000000ff16187208 */ /* 0x000fe40000000000 */
[----:B------:R-:W-:-:S07]  /*2280*/  FSEL R25, R23, -QNAN , P0 ;  /* 0xfff0000017197808 */ /* 0x000fce0000000000 */
.L_x_390:
[----:B------:R-:W-:Y:S05]  /*2290*/  BSYNC.RECONVERGENT B1 ;  /* 0x0000000000017941 */ /* 0x000fea0003800200 */
.L_x_388:
        /* <DEDUP_REMOVED lines=89> */
[----:B---3-5:R-:W-:Y:S05]  /*2830*/  CALL.REL.NOINC `($__internal_9_$__cuda_sm20_dsqrt_rn_f64_mediumpath_v1) ;  /* 0x0000000800147944 */ /* 0x028fea0003c00000 */
[----:B------:R-:W-:Y:S02]  /*2840*/  IMAD.MOV.U32 R38, RZ, RZ, R24 ;  /* 0x000000ffff267224 */ /* 0x000fe400078e0018 */
[----:B------:R-:W-:-:S07]  /*2850*/  IMAD.MOV.U32 R39, RZ, RZ, R25 ;  /* 0x000000ffff277224 */ /* 0x000fce00078e0019 */
.L_x_392:
[----:B------:R-:W-:Y:S05]  /*2860*/  BSYNC.RECONVERGENT B1 ;  /* 0x0000000000017941 */ /* 0x000fea0003800200 */
.L_x_391:
        /* <DEDUP_REMOVED lines=14> */
.L_x_387:
[----:B------:R-:W-:Y:S05]  /*2950*/  BSYNC.RECONVERGENT B0 ;  /* 0x0000000000007941 */ /* 0x000fea0003800200 */
.L_x_386:
[----:B------:R-:W0:Y:S01]  /*2960*/  LDS.64 R24, [R4] ;  /* 0x0000000004187984 */ /* 0x000e220000000a00 */
[----:B------:R-:W-:-:S08]  /*2970*/  DMUL R18, R38, UR14 ;  /* 0x0000000e26127c28 */ /* 0x000fd00008000000 */
[----:B0----5:R-:W-:-:S07]  /*2980*/  DFMA R16, R16, R18, R24 ;  /* 0x000000121010722b */ /* 0x021fce0000000018 */
[----:B------:R0:W-:Y:S01]  /*2990*/  STS.64 [R4], R16 ;  /* 0x0000001004007388 */ /* 0x0001e20000000a00 */
[----:B------:R-:W-:Y:S05]  /*29a0*/  @!P1 BRA `(.L_x_393) ;  /* 0xfffffff000209947 */ /* 0x000fea000383ffff */
.L_x_385:
        /* <DEDUP_REMOVED lines=14> */
[----:B-1----:R-:W1:Y:S02]  /*2a90*/  LDS.64 R8, [R4] ;  /* 0x0000000004087984 */ /* 0x002e640000000a00 */
        /* <DEDUP_REMOVED lines=22> */
[----:B------:R4:W-:Y:S04]  /*2c00*/  STS.64 [R4], R6 ;  /* 0x0000000604007388 */ /* 0x0009e80000000a00 */
.L_x_395:
[----:B------:R-:W-:Y:S05]  /*2c10*/  BSYNC.RECONVERGENT B0 ;  /* 0x0000000000007941 */ /* 0x000fea0003800200 */
.L_x_394:
[----:B------:R-:W-:Y:S04]  /*2c20*/  BSSY.RECONVERGENT B0, `(.L_x_396) ;  /* 0x0000041000007945 */ /* 0x000fe80003800200 */
[----:B------:R-:W-:Y:S05]  /*2c30*/  @P1 BRA `(.L_x_397) ;  /* 0x0000000000fc1947 */ /* 0x000fea0003800000 */
[----:B------:R-:W5:Y:S01]  /*2c40*/  S2UR UR5, SR_CgaCtaId ;  /* 0x00000000000579c3 */ /* 0x000f620000008800 */
[----:B------:R-:W-:Y:S02]  /*2c50*/  UMOV UR4, 0x400 ;  /* 0x0000040000047882 */ /* 0x000fe40000000000 */
[----:B-----5:R-:W-:-:S09]  /*2c60*/  ULEA UR4, UR5, UR4, 0x18 ;  /* 0x0000000405047291 */ /* 0x020fd2000f8ec0ff */
[----:B-1----:R-:W1:Y:S02]  /*2c70*/  LDS.64 R20, [UR4] ;  /* 0x00000004ff147984 */ /* 0x002e640008000a00 */
[----:B-1----:R-:W-:-:S14]  /*2c80*/  DSETP.NEU.AND P0, PT, |R20|, +INF , PT ;  /* 0x7ff000001400742a */ /* 0x002fdc0003f0d200 */
[----:B--2-4-:R-:W-:Y:S01]  /*2c90*/  @!P0 DMUL R6, RZ, R20 ;  /* 0x00000014ff068228 */ /* 0x014fe20000000000 */
        /* <DEDUP_REMOVED lines=21> */
[----:B0--3--:R-:W-:Y:S05]  /*2df0*/  CALL.REL.NOINC `($_Z13doRandomStuffIdLj64EEvPT_S1_jmP17curandStateXORWOWS3_$__internal_trig_reduction_slowpathd) ;  /* 0x00000004004c7944 */ /* 0x009fea0003c00000 */
[----:B------:R-:W-:Y:S05]  /*2e00*/  BSYNC.RECONVERGENT B1 ;  /* 0x0000000000017941 */ /* 0x000fea0003800200 */
.L_x_398:
[----:B------:R-:W1:Y:S01]  /*2e10*/  LDCU.64 UR4, c[0x4][0x50] ;  /* 0x01000a00ff0477ac */ /* 0x000e620008000a00 */
[----:B------:R-:W-:-:S05]  /*2e20*/  IMAD.SHL.U32 R8, R5, 0x40, RZ ;  /* 0x0000004005087824 */ /* 0x000fca00078e00ff */
[----:B------:R-:W-:-:S04]  /*2e30*/  LOP3.LUT R8, R8, 0x40, RZ, 0xc0, !PT ;  /* 0x0000004008087812 */ /* 0x000fc800078ec0ff */
[----:B-1----:R-:W-:-:S05]  /*2e40*/  IADD3 R22, P0, PT, R8, UR4, RZ ;  /* 0x0000000408167c10 */ /* 0x002fca000ff1e0ff */
[----:B------:R-:W-:Y:S01]  /*2e50*/  IMAD.X R23, RZ, RZ, UR5, P0 ;  /* 0x00000005ff177e24 */ /* 0x000fe200080e06ff */
[----:B------:R-:W-:Y:S01]  /*2e60*/  LOP3.LUT R20, R5, 0x1, RZ, 0xc0, !PT ;  /* 0x0000000105147812 */ /* 0x000fe200078ec0ff */
[----:B------:R-:W-:Y:S01]  /*2e70*/  IMAD.MOV.U32 R24, RZ, RZ, 0x20fd8164 ;  /* 0x20fd8164ff187424 */ /* 0x000fe200078e00ff */
[----:B------:R-:W1:Y:S02]  /*2e80*/  LDCU.64 UR4, c[0x3][0x58] ;  /* 0x00c00b00ff0477ac */ /* 0x000e640008000a00 */
[----:B------:R-:W2:Y:S04]  /*2e90*/  LDG.E.128.CONSTANT R8, desc[UR8][R22.64] ;  /* 0x0000000816087981 */ /* 0x000ea8000c1e9d00 */
[----:B------:R-:W4:Y:S04]  /*2ea0*/  LDG.E.128.CONSTANT R12, desc[UR8][R22.64+0x10] ;  /* 0x00001008160c7981 */ /* 0x000f28000c1e9d00 */
[----:B0-----:R-:W5:Y:S01]  /*2eb0*/  LDG.E.128.CONSTANT R16, desc[UR8][R22.64+0x20] ;  /* 0x0000200816107981 */ /* 0x001f62000c1e9d00 */
[----:B------:R-:W-:Y:S01]  /*2ec0*/  IMAD.MOV.U32 R25, RZ, RZ, 0x3da8ff83 ;  /* 0x3da8ff83ff197424 */ /* 0x000fe200078e00ff */
[----:B------:R-:W-:Y:S01]  /*2ed0*/  ISETP.NE.U32.AND P0, PT, R20, 0x1, PT ;  /* 0x000000011400780c */ /* 0x000fe20003f05070 */
[----:B------:R-:W-:-:S03]  /*2ee0*/  DMUL R20, R6, R6 ;  /* 0x0000000606147228 */ /* 0x000fc60000000000 */
[----:B------:R-:W-:Y:S02]  /*2ef0*/  FSEL R24, R24, -8.06006814911005101289e+34, !P0 ;  /* 0xf9785eba18187808 */ /* 0x000fe40004000000 */
[----:B------:R-:W-:-:S06]  /*2f00*/  FSEL R25, -R25, 0.11223486810922622681, !P0 ;  /* 0x3de5db6519197808 */ /* 0x000fcc0004000100 */
[----:B--2---:R-:W-:-:S08]  /*2f10*/  DFMA R8, R20, R24, R8 ;  /* 0x000000181408722b */ /* 0x004fd00000000008 */
[C---:B------:R-:W-:Y:S01]  /*2f20*/  DFMA R8, R20.reuse, R8, R10 ;  /* 0x000000081408722b */ /* 0x040fe2000000000a */
[----:B------:R-:W0:Y:S07]  /*2f30*/  LDC.64 R10, c[0x0][0x388] ;  /* 0x0000e200ff0a7b82 */ /* 0x000e2e0000000a00 */
        /* <DEDUP_REMOVED lines=12> */
[----:B0-----:R-:W-:-:S05]  /*3000*/  IMAD.WIDE.U32 R8, R3, 0x8, R10 ;  /* 0x0000000803087825 */ /* 0x001fca00078e000a */
[----:B-1----:R-:W-:-:S07]  /*3010*/  DMUL R6, R6, UR4 ;  /* 0x0000000406067c28 */ /* 0x002fce0008000000 */
[----:B------:R0:W-:Y:S04]  /*3020*/  STG.E.64 desc[UR8][R8.64], R6 ;  /* 0x0000000608007986 */ /* 0x0001e8000c101b08 */
.L_x_397:
[----:B------:R-:W-:Y:S05]  /*3030*/  BSYNC.RECONVERGENT B0 ;  /* 0x0000000000007941 */ /* 0x000fea0003800200 */
.L_x_396:
[----:B------:R-:W5:Y:S01]  /*3040*/  LDCU UR4, c[0x3][0x48] ;  /* 0x00c00900ff0477ac */ /* 0x000f620008000800 */
[----:B---3--:R-:W-:-:S05]  /*3050*/  IMAD.IADD R3, R2, 0x1, R3 ;  /* 0x0000000102037824 */ /* 0x008fca00078e0203 */
[----:B-----5:R-:W-:-:S13]  /*3060*/  ISETP.GE.U32.AND P0, PT, R3, UR4, PT ;  /* 0x0000000403007c0c */ /* 0x020fda000bf06070 */
[----:B------:R-:W-:Y:S05]  /*3070*/  @!P0 BRA `(.L_x_399) ;  /* 0xffffffe800288947 */ /* 0x000fea000383ffff */
[----:B------:R-:W-:Y:S05]  /*3080*/  EXIT ;  /* 0x000000000000794d */ /* 0x000fea0003800000 */
        .weak           $__internal_9_$__cuda_sm20_dsqrt_rn_f64_mediumpath_v1
        .type           $__internal_9_$__cuda_sm20_dsqrt_rn_f64_mediumpath_v1,@function
        .size           $__internal_9_$__cuda_sm20_dsqrt_rn_f64_mediumpath_v1,($_Z13doRandomStuffIdLj64EEvPT_S1_jmP17curandStateXORWOWS3_$__internal_trig_reduction_slowpathd - $__internal_9_$__cuda_sm20_dsqrt_rn_f64_mediumpath_v1)
$__internal_9_$__cuda_sm20_dsqrt_rn_f64_mediumpath_v1:
        /* <DEDUP_REMOVED lines=11> */
.L_x_401:
        /* <DEDUP_REMOVED lines=24> */
.L_x_403:
[----:B------:R-:W-:-:S11]  /*32c0*/  DADD R26, R24, R24 ;  /* 0x00000000181a7229 */ /* 0x000fd60000000018 */
.L_x_402:
[----:B------:R-:W-:Y:S05]  /*32d0*/  BSYNC.RECONVERGENT B2 ;  /* 0x0000000000027941 */ /* 0x000fea0003800200 */
.L_x_400:
[----:B------:R-:W-:Y:S02]  /*32e0*/  IMAD.MOV.U32 R24, RZ, RZ, R26 ;  /* 0x000000ffff187224 */ /* 0x000fe400078e001a */
[----:B------:R-:W-:Y:S02]  /*32f0*/  IMAD.MOV.U32 R25, RZ, RZ, R27 ;  /* 0x000000ffff197224 */ /* 0x000fe400078e001b */
[----:B------:R-:W-:Y:S02]  /*3300*/  IMAD.MOV.U32 R26, RZ, RZ, R10 ;  /* 0x000000ffff1a7224 */ /* 0x000fe400078e000a */
[----:B------:R-:W-:-:S04]  /*3310*/  IMAD.MOV.U32 R27, RZ, RZ, 0x0 ;  /* 0x00000000ff1b7424 */ /* 0x000fc800078e00ff */
[----:B------:R-:W-:Y:S05]  /*3320*/  RET.REL.NODEC R26 `(_Z13doRandomStuffIdLj64EEvPT_S1_jmP17curandStateXORWOWS3_) ;  /* 0xffffffcc1a347950 */ /* 0x000fea0003c3ffff */
        .type           $_Z13doRandomStuffIdLj64EEvPT_S1_jmP17curandStateXORWOWS3_$__internal_trig_reduction_slowpathd,@function
        .size           $_Z13doRandomStuffIdLj64EEvPT_S1_jmP17curandStateXORWOWS3_$__internal_trig_reduction_slowpathd,(.L_x_544 - $_Z13doRandomStuffIdLj64EEvPT_S1_jmP17curandStateXORWOWS3_$__internal_trig_reduction_slowpathd)
$_Z13doRandomStuffIdLj64EEvPT_S1_jmP17curandStateXORWOWS3_$__internal_trig_reduction_slowpathd:
        /* <DEDUP_REMOVED lines=25> */
.L_x_408:
        /* <DEDUP_REMOVED lines=29> */
.L_x_407:
[----:B------:R-:W-:-:S07]  /*3690*/  IMAD.MOV.U32 R25, RZ, RZ, R15 ;  /* 0x000000ffff197224 */ /* 0x000fce00078e000f */
.L_x_406:
[----:B------:R-:W-:Y:S05]  /*36a0*/  BSYNC.RECONVERGENT B2 ;  /* 0x0000000000027941 */ /* 0x000fea0003800200 */
.L_x_405:
        /* <DEDUP_REMOVED lines=60> */
.L_x_410:
[----:B------:R-:W-:Y:S05]  /*3a70*/  BSYNC.RECONVERGENT B2 ;  /* 0x0000000000027941 */ /* 0x000fea0003800200 */
.L_x_409:
        /* <DEDUP_REMOVED lines=36> */
.L_x_404:
[----:B------:R-:W-:Y:S02]  /*3cc0*/  IMAD.MOV.U32 R21, RZ, RZ, 0x0 ;  /* 0x00000000ff157424 */ /* 0x000fe400078e00ff */
[----:B------:R-:W-:Y:S02]  /*3cd0*/  IMAD.MOV.U32 R5, RZ, RZ, R8 ;  /* 0x000000ffff057224 */ /* 0x000fe400078e0008 */
[----:B------:R-:W-:Y:S01]  /*3ce0*/  IMAD.MOV.U32 R6, RZ, RZ, R17 ;  /* 0x000000ffff067224 */ /* 0x000fe200078e0011 */
[----:B------:R-:W-:Y:S06]  /*3cf0*/  RET.REL.NODEC R20 `(_Z13doRandomStuffIdLj64EEvPT_S1_jmP17curandStateXORWOWS3_) ;  /* 0xffffffc014c07950 */ /* 0x000fec0003c3ffff */
.L_x_411:
        /* <DEDUP_REMOVED lines=16> */
.L_x_544:


//--------------------- .text._Z13doRandomStuffIdLj32EEvPT_S1_jmP17curandStateXORWOWS3_ --------------------------
	.section	.text._Z13doRandomStuffIdLj32EEvPT_S1_jmP17curandStateXORWOWS3_,"ax",@progbits
	.align	128
        .global         _Z13doRandomStuffIdLj32EEvPT_S1_jmP17curandStateXORWOWS3_
        .type           _Z13doRandomStuffIdLj32EEvPT_S1_jmP17curandStateXORWOWS3_,@function
        .size           _Z13doRandomStuffIdLj32EEvPT_S1_jmP17curandStateXORWOWS3_,(.L_x_546 - _Z13doRandomStuffIdLj32EEvPT_S1_jmP17curandStateXORWOWS3_)
        .other          _Z13doRandomStuffIdLj32EEvPT_S1_jmP17curandStateXORWOWS3_,@"STO_CUDA_ENTRY STV_DEFAULT"
_Z13doRandomStuffIdLj32EEvPT_S1_jmP17curandStateXORWOWS3_:
.text._Z13doRandomStuffIdLj32EEvPT_S1_jmP17curandStateXORWOWS3_:
[----:B------:R-:W0:Y:S08]  /*0000*/  LDC R1, c[0x0][0x37c] ;  /* 0x0000df00ff017b82 */ /* 0x000e300000000800 */
[----:B------:R-:W1:Y:S01]  /*0010*/  S2UR UR7, SR_CTAID.X ;  /* 0x00000000000779c3 */ /* 0x000e620000002500 */
[----:B------:R-:W2:Y:S01]  /*0020*/  LDCU UR4, c[0x3][0x48] ;  /* 0x00c00900ff0477ac */ /* 0x000ea20008000800 */
[----:B0-----:R-:W-:Y:S01]  /*0030*/  VIADD R1, R1, 0xffffffd8 ;  /* 0xffffffd801017836 */ /* 0x001fe20000000000 */
[----:B------:R-:W0:Y:S01]  /*0040*/  LDCU.64 UR8, c[0x0][0x358] ;  /* 0x00006b00ff0877ac */ /* 0x000e220008000a00 */
[----:B------:R-:W3:Y:S01]  /*0050*/  LDCU UR14, c[0x0][0x390] ;  /* 0x00007200ff0e77ac */ /* 0x000ee20008000800 */
[----:B------:R-:W4:Y:S01]  /*0060*/  LDCU.64 UR10, c[0x3][0x50] ;  /* 0x00c00a00ff0a77ac */ /* 0x000f220008000a00 */
[----:B--2---:R-:W-:-:S04]  /*0070*/  USHF.R.U32.HI UR4, URZ, 0x1, UR4 ;  /* 0x00000001ff047899 */ /* 0x004fc80008011604 */
[----:B-1----:R-:W-:-:S09]  /*0080*/  UISETP.GE.U32.AND UP0, UPT, UR7, UR4, UPT ;  /* 0x000000040700728c */ /* 0x002fd2000bf06070 */
[----:B------:R-:W-:Y:S05]  /*0090*/  BRA.U UP0, `(.L_x_412) ;  /* 0x0000001500fc7547 */ /* 0x000fea000b800000 */
[----:B------:R-:W1:Y:S01]  /*00a0*/  S2R R15, SR_TID.X ;  /* 0x00000000000f7919 */ /* 0x000e620000002100 */
[----:B------:R-:W-:Y:S01]  /*00b0*/  BSSY B0, `(.L_x_412) ;  /* 0x000017d000007945 */ /* 0x000fe20003800000 */
[----:B------:R-:W-:Y:S01]  /*00c0*/  IMAD.U32 R14, RZ, RZ, UR7 ;  /* 0x00000007ff0e7e24 */ /* 0x000fe2000f8e00ff */
[----:B------:R-:W2:Y:S01]  /*00d0*/  LDCU UR15, c[0x0][0x360] ;  /* 0x00006c00ff0f77ac */ /* 0x000ea20008000800 */
[----:B------:R-:W0:Y:S01]  /*00e0*/  LDCU UR16, c[0x0][0x390] ;  /* 0x00007200ff1077ac */ /* 0x000e220008000800 */
[----:B------:R-:W0:Y:S04]  /*00f0*/  LDCU.64 UR12, c[0x3][0x50] ;  /* 0x00c00a00ff0c77ac */ /* 0x000e280008000a00 */
.L_x_431:
[----:B-1-3--:R-:W3:Y:S01]  /*0100*/  LDC.64 R16, c[0x0][0x3a0] ;  /* 0x0000e800ff107b82 */ /* 0x00aee20000000a00 */
[----:B012---:R-:W-:-:S04]  /*0110*/  IMAD R3, R14, UR15, R15 ;  /* 0x0000000f0e037c24 */ /* 0x007fc8000f8e020f */
[----:B---3--:R-:W-:-:S05]  /*0120*/  IMAD.WIDE.U32 R16, R3, 0x30, R16 ;  /* 0x0000003003107825 */ /* 0x008fca00078e0010 */
[----:B0-----:R0:W5:Y:S04]  /*0130*/  LDG.E R13, desc[UR8][R16.64+0x20] ;  /* 0x00002008100d7981 */ /* 0x001168000c1e1900 */
[----:B------:R0:W5:Y:S04]  /*0140*/  LDG.E.64 R20, desc[UR8][R16.64+0x28] ;  /* 0x0000280810147981 */ /* 0x000168000c1e1b00 */
[----:B------:R0:W5:Y:S04]  /*0150*/  LDG.E.64 R10, desc[UR8][R16.64] ;  /* 0x00000008100a7981 */ /* 0x000168000c1e1b00 */
[----:B------:R0:W5:Y:S04]  /*0160*/  LDG.E.64 R18, desc[UR8][R16.64+0x8] ;  /* 0x0000080810127981 */ /* 0x000168000c1e1b00 */
[----:B------:R0:W5:Y:S04]  /*0170*/  LDG.E.64 R8, desc[UR8][R16.64+0x10] ;  /* 0x0000100810087981 */ /* 0x000168000c1e1b00 */
[----:B------:R0:W5:Y:S01]  /*0180*/  LDG.E.64 R6, desc[UR8][R16.64+0x18] ;  /* 0x0000180810067981 */ /* 0x000162000c1e1b00 */
[----:B------:R-:W-:Y:S05]  /*0190*/  YIELD ;  /* 0x0000000000007946 */ /* 0x000fea0003800000 */
[----:B------:R-:W1:Y:S01]  /*01a0*/  S2UR UR6, SR_CgaCtaId ;  /* 0x00000000000679c3 */ /* 0x000e620000008800 */
[----:B------:R-:W-:Y:S01]  /*01b0*/  UMOV UR5, 0x400 ;  /* 0x0000040000057882 */ /* 0x000fe20000000000 */
[----:B------:R-:W-:Y:S01]  /*01c0*/  BSSY B1, `(.L_x_413) ;  /* 0x0000106000017945 */ /* 0x000fe20003800000 */
[----:B-1----:R-:W-:-:S06]  /*01d0*/  ULEA UR5, UR6, UR5, 0x18 ;  /* 0x0000000506057291 */ /* 0x002fcc000f8ec0ff */
[----:B------:R-:W-:-:S04]  /*01e0*/  IMAD.U32 R2, RZ, RZ, UR5 ;  /* 0x00000005ff027e24 */ /* 0x000fc8000f8e00ff */
[C---:B------:R-:W-:Y:S01]  /*01f0*/  IMAD R3, R15.reuse, 0x8, R2 ;  /* 0x000000080f037824 */ /* 0x040fe200078e0202 */
[----:B------:R-:W1:Y:S04]  /*0200*/  LDCU UR5, c[0x0][0x390] ;  /* 0x00007200ff0577ac */ /* 0x000e680008000800 */
[----:B------:R0:W-:Y:S01]  /*0210*/  STS.64 [R3], RZ ;  /* 0x000000ff03007388 */ /* 0x0001e20000000a00 */
[----:B-1----:R-:W-:-:S13]  /*0220*/  ISETP.GE.U32.AND P0, PT, R15, UR5, PT ;  /* 0x000000050f007c0c */ /* 0x002fda000bf06070 */
[----:B0-----:R-:W-:Y:S05]  /*0230*/  @P0 BRA `(.L_x_414) ;  /* 0x0000000c00f80947 */ /* 0x001fea0003800000 */
[----:B-----5:R-:W-:Y:S02]  /*0240*/  IMAD.MOV.U32 R12, RZ, RZ, R9 ;  /* 0x000000ffff0c7224 */ /* 0x020fe400078e0009 */
[----:B------:R-:W-:-:S07]  /*0250*/  IMAD.MOV.U32 R0, RZ, RZ, R15 ;  /* 0x000000ffff007224 */ /* 0x000fce00078e000f */
.L_x_422:
[----:B0-----:R-:W0:Y:S02]  /*0260*/  LDC.64 R4, c[0x0][0x380] ;  /* 0x0000e000ff047b82 */ /* 0x001e240000000a00 */
[----:B0-----:R-:W-:-:S06]  /*0270*/  IMAD.WIDE.U32 R4, R0, 0x8, R4 ;  /* 0x0000000800047825 */ /* 0x001fcc00078e0004 */
[----:B------:R-:W5:Y:S01]  /*0280*/  LDG.E.64 R4, desc[UR8][R4.64] ;  /* 0x0000000804047981 */ /* 0x000f62000c1e1b00 */
[----:B------:R-:W-:Y:S01]  /*0290*/  ISETP.NE.AND P0, PT, R7, 0x1, PT ;  /* 0x000000010700780c */ /* 0x000fe20003f05270 */
[----:B------:R-:W-:Y:S05]  /*02a0*/  YIELD ;  /* 0x0000000000007946 */ /* 0x000fea0003800000 */
[----:B------:R-:W-:Y:S01]  /*02b0*/  BSSY.RECONVERGENT B2, `(.L_x_415) ;  /* 0x00000ea000027945 */ /* 0x000fe20003800200 */
[----:B------:R-:W-:Y:S02]  /*02c0*/  IMAD.MOV.U32 R24, RZ, RZ, R20 ;  /* 0x000000ffff187224 */ /* 0x000fe400078e0014 */
[----:B------:R-:W-:-:S02]  /*02d0*/  IMAD.MOV.U32 R25, RZ, RZ, R21 ;  /* 0x000000ffff197224 */ /* 0x000fc400078e0015 */
[----:B------:R-:W-:Y:S02]  /*02e0*/  IMAD.MOV.U32 R9, RZ, RZ, R12 ;  /* 0x000000ffff097224 */ /* 0x000fe400078e000c */
[----:B------:R-:W-:Y:S01]  /*02f0*/  IMAD.MOV.U32 R7, RZ, RZ, RZ ;  /* 0x000000ffff077224 */ /* 0x000fe200078e00ff */
[----:B------:R-:W-:Y:S06]  /*0300*/  @!P0 BRA `(.L_x_416) ;  /* 0x0000000c00908947 */ /* 0x000fec0003800000 */
        /* <DEDUP_REMOVED lines=8> */
[----:B------:R-:W-:Y:S01]  /*0390*/  SHF.R.U32.HI R18, RZ, 0x2, R19 ;  /* 0x00000002ff127819 */ /* 0x000fe20000011613 */
[----:B------:R-:W-:Y:S01]  /*03a0*/  IMAD.SHL.U32 R7, R2, 0x2, RZ ;  /* 0x0000000202077824 */ /* 0x000fe200078e00ff */
[----:B------:R-:W-:-:S02]  /*03b0*/  SHF.R.U32.HI R21, RZ, 0x2, R8 ;  /* 0x00000002ff157819 */ /* 0x000fc40000011608 */
[----:B------:R-:W-:Y:S02]  /*03c0*/  LOP3.LUT R18, R18, R19, RZ, 0x3c, !PT ;  /* 0x0000001312127212 */ /* 0x000fe400078e3cff */
[----:B------:R-:W-:Y:S02]  /*03d0*/  LOP3.LUT R3, R12, R3, R7, 0x96, !PT ;  /* 0x000000030c037212 */ /* 0x000fe400078e9607 */
[----:B------:R-:W-:Y:S01]  /*03e0*/  LOP3.LUT R21, R21, R8, RZ, 0x3c, !PT ;  /* 0x0000000815157212 */ /* 0x000fe200078e3cff */
[----:B------:R-:W-:Y:S01]  /*03f0*/  IMAD.SHL.U32 R19, R18, 0x2, RZ ;  /* 0x0000000212137824 */ /* 0x000fe200078e00ff */
[----:B------:R-:W-:Y:S01]  /*0400*/  LOP3.LUT R11, R3, R2, RZ, 0x3c, !PT ;  /* 0x00000002030b7212 */ /* 0x000fe200078e3cff */
[----:B------:R-:W-:-:S04]  /*0410*/  IMAD.SHL.U32 R3, R9, 0x2, RZ ;  /* 0x0000000209037824 */ /* 0x000fc800078e00ff */
[----:B------:R-:W-:-:S05]  /*0420*/  IMAD.SHL.U32 R2, R11, 0x10, RZ ;  /* 0x000000100b027824 */ /* 0x000fca00078e00ff */
        /* <DEDUP_REMOVED lines=24> */
[----:B------:R-:W-:Y:S01]  /*05b0*/  LOP3.LUT R18, R18, R21, RZ, 0x3c, !PT ;  /* 0x0000001512127212 */ /* 0x000fe200078e3cff */
[----:B------:R-:W-:Y:S02]  /*05c0*/  IMAD.MOV.U32 R24, RZ, RZ, -0x3ff ;  /* 0xfffffc01ff187424 */ /* 0x000fe400078e00ff */
[----:B------:R-:W-:-:S03]  /*05d0*/  @!P0 IMAD.MOV.U32 R24, RZ, RZ, -0x435 ;  /* 0xfffffbcbff188424 */ /* 0x000fc600078e00ff */
        /* <DEDUP_REMOVED lines=14> */
[----:B------:R-:W-:Y:S01]  /*06c0*/  LEA.HI R24, R25, R24, RZ, 0xc ;  /* 0x0000001819187211 */ /* 0x000fe200078f60ff */
[----:B------:R-:W-:Y:S01]  /*06d0*/  IMAD.MOV.U32 R25, RZ, RZ, 0x43300000 ;  /* 0x43300000ff197424 */ /* 0x000fe200078e00ff */
[----:B------:R-:W-:Y:S01]  /*06e0*/  ISETP.GE.U32.AND P0, PT, R23, 0x3ff6a09f, PT ;  /* 0x3ff6a09f1700780c */ /* 0x000fe20003f06070 */
[----:B------:R-:W-:Y:S01]  /*06f0*/  UMOV UR20, 0x80000000 ;  /* 0x8000000000147882 */ /* 0x000fe20000000000 */
[----:B------:R-:W-:-:S11]  /*0700*/  UMOV UR21, 0x43300000 ;  /* 0x4330000000157882 */ /* 0x000fd60000000000 */
[----:B------:R-:W-:Y:S02]  /*0710*/  @P0 VIADD R3, R23, 0xfff00000 ;  /* 0xfff0000017030836 */ /* 0x000fe40000000000 */
[----:B------:R-:W-:Y:S02]  /*0720*/  @P0 VIADD R24, R24, 0x1 ;  /* 0x0000000118180836 */ /* 0x000fe40000000000 */
[----:B------:R-:W-:-:S03]  /*0730*/  @P0 IMAD.MOV.U32 R23, RZ, RZ, R3 ;  /* 0x000000ffff170224 */ /* 0x000fc600078e0003 */
[----:B------:R-:W-:-:S03]  /*0740*/  LOP3.LUT R24, R24, 0x80000000, RZ, 0x3c, !PT ;  /* 0x8000000018187812 */ /* 0x000fc600078e3cff */
[C---:B------:R-:W-:Y:S02]  /*0750*/  DADD R26, R22.reuse, 1 ;  /* 0x3ff00000161a7429 */ /* 0x040fe40000000000 */
[----:B------:R-:W-:Y:S02]  /*0760*/  DADD R22, R22, -1 ;  /* 0xbff0000016167429 */ /* 0x000fe40000000000 */
[----:B------:R-:W-:Y:S01]  /*0770*/  DADD R24, R24, -UR20 ;  /* 0x8000001418187e29 */ /* 0x000fe20008000000 */
[----:B------:R-:W-:Y:S01]  /*0780*/  UMOV UR20, 0xfefa39ef ;  /* 0xfefa39ef00147882 */ /* 0x000fe20000000000 */
[----:B------:R-:W0:Y:S01]  /*0790*/  MUFU.RCP64H R21, R27 ;  /* 0x0000001b00157308 */ /* 0x000e220000001800 */
[----:B------:R-:W-:Y:S01]  /*07a0*/  UMOV UR21, 0x3fe62e42 ;  /* 0x3fe62e4200157882 */ /* 0x000fe20000000000 */
        /* <DEDUP_REMOVED lines=17> */
[----:B------:R-:W-:Y:S02]  /*08c0*/  DFMA R30, R22, -R18, R30 ;  /* 0x80000012161e722b */ /* 0x000fe4000000001e */
[----:B------:R-:W-:-:S03]  /*08d0*/  DFMA R22, R24, UR20, R18 ;  /* 0x0000001418167c2b */ /* 0x000fc60008000012 */
[----:B------:R-:W-:Y:S01]  /*08e0*/  DFMA R26, R2, R26, UR18 ;  /* 0x00000012021a7e2b */ /* 0x000fe2000800001a */
[----:B------:R-:W-:Y:S01]  /*08f0*/  UMOV UR18, 0x923be72d ;  /* 0x923be72d00127882 */ /* 0x000fe20000000000 */
[----:B------:R-:W-:Y:S01]  /*0900*/  UMOV UR19, 0x3f624924 ;  /* 0x3f62492400137882 */ /* 0x000fe20000000000 */
[----:B------:R-:W-:-:S05]  /*0910*/  DMUL R20, R20, R30 ;  /* 0x0000001e14147228 */ /* 0x000fca0000000000 */
        /* <DEDUP_REMOVED lines=9> */
[----:B------:R-:W-:Y:S01]  /*09b0*/  DFMA R30, R24, -UR18, R22 ;  /* 0x80000012181e7c2b */ /* 0x000fe20008000016 */
[----:B------:R-:W-:Y:S01]  /*09c0*/  UMOV UR18, 0x3b39803f ;  /* 0x3b39803f00127882 */ /* 0x000fe20000000000 */
[----:B------:R-:W-:Y:S02]  /*09d0*/  UMOV UR19, 0x3c7abc9e ;  /* 0x3c7abc9e00137882 */ /* 0x000fe40000000000 */
[----:B------:R-:W-:-:S04]  /*09e0*/  DMUL R26, R2, R26 ;  /* 0x0000001a021a7228 */ /* 0x000fc80000000000 */
[----:B------:R-:W-:-:S04]  /*09f0*/  DADD R30, -R18, R30 ;  /* 0x00000000121e7229 */ /* 0x000fc8000000011e */
[----:B------:R-:W-:-:S08]  /*0a00*/  DFMA R20, R18, R26, R20 ;  /* 0x0000001a1214722b */ /* 0x000fd00000000014 */
[----:B------:R-:W-:-:S08]  /*0a10*/  DADD R20, R20, -R30 ;  /* 0x0000000014147229 */ /* 0x000fd0000000081e */
[----:B------:R-:W-:-:S08]  /*0a20*/  DFMA R20, R24, UR18, R20 ;  /* 0x0000001218147c2b */ /* 0x000fd00008000014 */
[----:B------:R-:W-:Y:S01]  /*0a30*/  DADD R26, R22, R20 ;  /* 0x00000000161a7229 */ /* 0x000fe20000000014 */
[----:B------:R-:W-:Y:S10]  /*0a40*/  BRA `(.L_x_419) ;  /* 0x0000000000187947 */ /* 0x000ff40003800000 */
.L_x_418:
[----:B------:R-:W-:Y:S01]  /*0a50*/  IMAD.MOV.U32 R18, RZ, RZ, 0x0 ;  /* 0x00000000ff127424 */ /* 0x000fe200078e00ff */
[----:B------:R-:W-:Y:S01]  /*0a60*/  LOP3.LUT P0, RZ, R3, 0x7fffffff, RZ, 0xc0, !PT ;  /* 0x7fffffff03ff7812 */ /* 0x000fe2000780c0ff */
[----:B------:R-:W-:-:S06]  /*0a70*/  IMAD.MOV.U32 R19, RZ, RZ, 0x7ff00000 ;  /* 0x7ff00000ff137424 */ /* 0x000fcc00078e00ff */
[----:B------:R-:W-:-:S10]  /*0a80*/  DFMA R18, R2, R18, +INF ;  /* 0x7ff000000212742b */ /* 0x000fd40000000012 */
[----:B------:R-:W-:Y:S02]  /*0a90*/  FSEL R26, R18, RZ, P0 ;  /* 0x000000ff121a7208 */ /* 0x000fe40000000000 */
[----:B------:R-:W-:-:S07]  /*0aa0*/  FSEL R27, R19, -QNAN , P0 ;  /* 0xfff00000131b7808 */ /* 0x000fce0000000000 */
.L_x_419:
[----:B----4-:R-:W-:Y:S05]  /*0ab0*/  BSYNC.RECONVERGENT B3 ;  /* 0x0000000000037941 */ /* 0x010fea0003800200 */
.L_x_417:
        /* <DEDUP_REMOVED lines=9> */
[----:B------:R-:W-:Y:S01]  /*0b50*/  IMAD.MOV.U32 R24, RZ, RZ, 0x2cb0d246 ;  /* 0x2cb0d246ff187424 */ /* 0x000fe200078e00ff */
[----:B------:R-:W-:Y:S01]  /*0b60*/  FSEL R3, R3, R29, P0 ;  /* 0x0000001d03037208 */ /* 0x000fe20000000000 */
[----:B------:R-:W-:Y:S01]  /*0b70*/  IMAD.MOV.U32 R25, RZ, RZ, 0x3e5ae5f1 ;  /* 0x3e5ae5f1ff197424 */ /* 0x000fe200078e00ff */
[----:B------:R-:W-:Y:S01]  /*0b80*/  FSEL R28, R2, R28, P0 ;  /* 0x0000001c021c7208 */ /* 0x000fe20000000000 */
[----:B------:R-:W-:Y:S01]  /*0b90*/  DMUL R26, R26, -2 ;  /* 0xc00000001a1a7828 */ /* 0x000fe20000000000 */
[----:B------:R-:W-:Y:S01]  /*0ba0*/  BSSY.RECONVERGENT B3, `(.L_x_420) ;  /* 0x000004d000037945 */ /* 0x000fe20003800200 */
[----:B------:R-:W-:-:S02]  /*0bb0*/  VIADD R29, R3, 0x100000 ;  /* 0x00100000031d7836 */ /* 0x000fc40000000000 */
[----:B------:R-:W-:Y:S02]  /*0bc0*/  IMAD.MOV.U32 R2, RZ, RZ, R28 ;  /* 0x000000ffff027224 */ /* 0x000fe400078e001c */
[----:B------:R-:W0:Y:S04]  /*0bd0*/  FRND.F64 R18, R28 ;  /* 0x0000001c00127313 */ /* 0x000e280000301800 */
[----:B------:R-:W-:-:S04]  /*0be0*/  VIADD R34, R27, 0xfcb00000 ;  /* 0xfcb000001b227836 */ /* 0x000fc80000000000 */
[----:B------:R-:W1:Y:S01]  /*0bf0*/  MUFU.RSQ64H R35, R27 ;  /* 0x0000001b00237308 */ /* 0x000e620000001c00 */
[----:B0-----:R-:W-:-:S07]  /*0c00*/  DFMA R18, R18, -0.5, R2 ;  /* 0xbfe000001212782b */ /* 0x001fce0000000002 */
[----:B------:R-:W0:Y:S01]  /*0c10*/  F2I.S64.F64 R28, R28 ;  /* 0x0000001c001c7311 */ /* 0x000e220000301900 */
[----:B------:R-:W-:Y:S01]  /*0c20*/  DMUL R22, R18, UR18 ;  /* 0x0000001212167c28 */ /* 0x000fe20008000000 */
[----:B------:R-:W-:Y:S01]  /*0c30*/  UMOV UR18, 0x54442d18 ;  /* 0x54442d1800127882 */ /* 0x000fe20000000000 */
[----:B------:R-:W-:-:S06]  /*0c40*/  UMOV UR19, 0x400921fb ;  /* 0x400921fb00137882 */ /* 0x000fcc0000000000 */
[----:B------:R-:W-:Y:S01]  /*0c50*/  DFMA R22, R18, UR18, R22 ;  /* 0x0000001212167c2b */ /* 0x000fe20008000016 */
[----:B------:R-:W-:Y:S01]  /*0c60*/  UMOV UR18, 0x20fd8164 ;  /* 0x20fd816400127882 */ /* 0x000fe20000000000 */
[----:B------:R-:W-:Y:S01]  /*0c70*/  UMOV UR19, 0x3da8ff83 ;  /* 0x3da8ff8300137882 */ /* 0x000fe20000000000 */
[----:B0-----:R-:W-:-:S05]  /*0c80*/  LOP3.LUT P1, RZ, R28, 0x2, RZ, 0xc0, !PT ;  /* 0x000000021cff7812 */ /* 0x001fca000782c0ff */
        /* <DEDUP_REMOVED lines=22> */
[----:B------:R-:W-:-:S05]  /*0df0*/  DFMA R24, R18, R24, UR20 ;  /* 0x0000001412187e2b */ /* 0x000fca0008000018 */
[C---:B------:R-:W-:Y:S01]  /*0e00*/  DFMA R20, R18.reuse, R20, UR18 ;  /* 0x0000001212147e2b */ /* 0x040fe20008000014 */
[----:B------:R-:W-:Y:S01]  /*0e10*/  UMOV UR18, 0x55555554 ;  /* 0x5555555400127882 */ /* 0x000fe20000000000 */
[----:B------:R-:W-:Y:S02]  /*0e20*/  UMOV UR19, 0x3fc55555 ;  /* 0x3fc5555500137882 */ /* 0x000fe40000000000 */
[----:B------:R-:W-:-:S04]  /*0e30*/  DFMA R24, R18, R24, -UR18 ;  /* 0x8000001212187e2b */ /* 0x000fc80008000018 */
[----:B------:R-:W-:Y:S02]  /*0e40*/  DFMA R30, R18, R20, -0.5 ;  /* 0xbfe00000121e742b */ /* 0x000fe40000000014 */
[----:B-1----:R-:W-:Y:S02]  /*0e50*/  DMUL R20, R34, R34 ;  /* 0x0000002222147228 */ /* 0x002fe40000000000 */
[----:B------:R-:W-:-:S04]  /*0e60*/  DFMA R24, R18, R24, RZ ;  /* 0x000000181218722b */ /* 0x000fc800000000ff */
[----:B------:R-:W-:Y:S02]  /*0e70*/  DFMA R18, R18, R30, 1 ;  /* 0x3ff000001212742b */ /* 0x000fe4000000001e */
[----:B------:R-:W-:Y:S01]  /*0e80*/  DFMA R20, R26, -R20, 1 ;  /* 0x3ff000001a14742b */ /* 0x000fe20000000814 */
[----:B------:R-:W-:Y:S01]  /*0e90*/  IMAD.MOV.U32 R30, RZ, RZ, 0x0 ;  /* 0x00000000ff1e7424 */ /* 0x000fe200078e00ff */
[----:B------:R-:W-:Y:S01]  /*0ea0*/  DFMA R24, R22, R24, R22 ;  /* 0x000000181618722b */ /* 0x000fe20000000016 */
[----:B------:R-:W-:Y:S01]  /*0eb0*/  IMAD.MOV.U32 R31, RZ, RZ, 0x3fd80000 ;  /* 0x3fd80000ff1f7424 */ /* 0x000fe200078e00ff */
[----:B------:R-:W-:-:S04]  /*0ec0*/  LOP3.LUT R22, R28, 0x1, RZ, 0xc0, !PT ;  /* 0x000000011c167812 */ /* 0x000fc800078ec0ff */
[----:B------:R-:W-:Y:S01]  /*0ed0*/  ISETP.NE.U32.AND P0, PT, R22, 0x1, PT ;  /* 0x000000011600780c */ /* 0x000fe20003f05070 */
[----:B------:R-:W-:Y:S02]  /*0ee0*/  DFMA R30, R20, R30, 0.5 ;  /* 0x3fe00000141e742b */ /* 0x000fe4000000001e */
[----:B------:R-:W-:Y:S01]  /*0ef0*/  DMUL R20, R34, R20 ;  /* 0x0000001422147228 */ /* 0x000fe20000000000 */
[----:B------:R-:W-:Y:S02]  /*0f00*/  ISETP.NE.U32.AND.EX P0, PT, RZ, RZ, PT, P0 ;  /* 0x000000ffff00720c */ /* 0x000fe40003f05100 */
[----:B------:R-:W-:Y:S02]  /*0f10*/  LOP3.LUT R29, R25, 0x80000000, RZ, 0x3c, !PT ;  /* 0x80000000191d7812 */ /* 0x000fe400078e3cff */
[----:B------:R-:W-:Y:S02]  /*0f20*/  FSEL R22, R18, R24, !P0 ;  /* 0x0000001812167208 */ /* 0x000fe40004000000 */
[----:B------:R-:W-:Y:S01]  /*0f30*/  FSEL R23, R19, R25, !P0 ;  /* 0x0000001913177208 */ /* 0x000fe20004000000 */
[----:B------:R-:W-:Y:S01]  /*0f40*/  DFMA R20, R30, R20, R34 ;  /* 0x000000141e14722b */ /* 0x000fe20000000022 */
[----:B------:R-:W-:-:S02]  /*0f50*/  FSEL R18, R24, R18, !P0 ;  /* 0x0000001218127208 */ /* 0x000fc40004000000 */
[----:B------:R-:W-:Y:S02]  /*0f60*/  FSEL R19, R29, R19, !P0 ;  /* 0x000000131d137208 */ /* 0x000fe40004000000 */
[----:B------:R-:W-:Y:S02]  /*0f70*/  ISETP.GE.U32.AND P0, PT, R34, 0x7ca00000, PT ;  /* 0x7ca000002200780c */ /* 0x000fe40003f06070 */
[----:B------:R-:W-:Y:S01]  /*0f80*/  @P1 LOP3.LUT R25, R23, 0x80000000, RZ, 0x3c, !PT ;  /* 0x8000000017191812 */ /* 0x000fe200078e3cff */
[----:B------:R-:W-:Y:S01]  /*0f90*/  DMUL R32, R26, R20 ;  /* 0x000000141a207228 */ /* 0x000fe20000000000 */
[----:B------:R-:W-:Y:S01]  /*0fa0*/  @P1 LOP3.LUT R37, R19, 0x80000000, RZ, 0x3c, !PT ;  /* 0x8000000013251812 */ /* 0x000fe200078e3cff */
[----:B------:R-:W-:Y:S02]  /*0fb0*/  VIADD R31, R21, 0xfff00000 ;  /* 0xfff00000151f7836 */ /* 0x000fe40000000000 */
[----:B------:R-:W-:Y:S02]  /*0fc0*/  IMAD.MOV.U32 R30, RZ, RZ, R20 ;  /* 0x000000ffff1e7224 */ /* 0x000fe400078e0014 */
[----:B------:R-:W-:-:S02]  /*0fd0*/  @P1 IMAD.MOV.U32 R23, RZ, RZ, R25 ;  /* 0x000000ffff171224 */ /* 0x000fc400078e0019 */
[----:B------:R-:W-:Y:S01]  /*0fe0*/  DFMA R28, R32, -R32, R26 ;  /* 0x80000020201c722b */ /* 0x000fe2000000001a */
[----:B------:R-:W-:-:S07]  /*0ff0*/  @P1 IMAD.MOV.U32 R19, RZ, RZ, R37 ;  /* 0x000000ffff131224 */ /* 0x000fce00078e0025 */
[----:B------:R-:W-:Y:S01]  /*1000*/  DFMA R24, R28, R30, R32 ;  /* 0x0000001e1c18722b */ /* 0x000fe20000000020 */
[----:B------:R-:W-:Y:S10]  /*1010*/  @!P0 BRA `(.L_x_421) ;  /* 0x0000000000148947 */ /* 0x000ff40003800000 */
[----:B------:R-:W-:Y:S01]  /*1020*/  IMAD.MOV.U32 R30, RZ, RZ, R20 ;  /* 0x000000ffff1e7224 */ /* 0x000fe200078e0014 */
[----:B------:R-:W-:-:S07]  /*1030*/  MOV R20, 0x1050 ;  /* 0x0000105000147802 */ /* 0x000fce0000000f00 */
[----:B-----5:R-:W-:Y:S05]  /*1040*/  CALL.REL.NOINC `($__internal_10_$__cuda_sm20_dsqrt_rn_f64_mediumpath_v1) ;  /* 0x0000002000007944 */ /* 0x020fea0003c00000 */
[----:B------:R-:W-:Y:S02]  /*1050*/  IMAD.MOV.U32 R24, RZ, RZ, R26 ;  /* 0x000000ffff187224 */ /* 0x000fe400078e001a */
[----:B------:R-:W-:-:S07]  /*1060*/  IMAD.MOV.U32 R25, RZ, RZ, R27 ;  /* 0x000000ffff197224 */ /* 0x000fce00078e001b */
.L_x_421:
[----:B------:R-:W-:Y:S05]  /*1070*/  BSYNC.RECONVERGENT B3 ;  /* 0x0000000000037941 */ /* 0x000fea0003800200 */
.L_x_420:
[----:B------:R-:W0:Y:S01]  /*1080*/  FRND.F64.TRUNC R20, R2 ;  /* 0x0000000200147313 */ /* 0x000e22000030d800 */
[----:B------:R-:W-:Y:S02]  /*1090*/  DMUL R26, RZ, R2 ;  /* 0x00000002ff1a7228 */ /* 0x000fe40000000000 */
[----:B------:R-:W-:Y:S02]  /*10a0*/  DADD R18, RZ, R18 ;  /* 0x00000000ff127229 */ /* 0x000fe40000000012 */
[----:B0-----:R-:W-:-:S06]  /*10b0*/  DSETP.NEU.AND P0, PT, R2, R20, PT ;  /* 0x000000140200722a */ /* 0x001fcc0003f0d000 */
[----:B------:R-:W-:Y:S01]  /*10c0*/  DMUL R20, R18, R24 ;  /* 0x0000001812147228 */ /* 0x000fe20000000000 */
[----:B------:R-:W-:Y:S01]  /*10d0*/  IMAD.MOV.U32 R18, RZ, RZ, R11 ;  /* 0x000000ffff127224 */ /* 0x000fe200078e000b */
[----:B------:R-:W-:Y:S01]  /*10e0*/  FSEL R22, R26, R22, !P0 ;  /* 0x000000161a167208 */ /* 0x000fe20004000000 */
[----:B------:R-:W-:Y:S01]  /*10f0*/  IMAD.MOV.U32 R19, RZ, RZ, R7 ;  /* 0x000000ffff137224 */ /* 0x000fe200078e0007 */
[----:B------:R-:W-:Y:S01]  /*1100*/  FSEL R23, R27, R23, !P0 ;  /* 0x000000171b177208 */ /* 0x000fe20004000000 */
[----:B------:R-:W-:Y:S02]  /*1110*/  IMAD.MOV.U32 R11, RZ, RZ, R12 ;  /* 0x000000ffff0b7224 */ /* 0x000fe400078e000c */
[----:B------:R-:W-:Y:S02]  /*1120*/  IMAD.MOV.U32 R7, RZ, RZ, 0x1 ;  /* 0x00000001ff077424 */ /* 0x000fe400078e00ff */
[----:B------:R-:W-:Y:S01]  /*1130*/  IMAD.MOV.U32 R12, RZ, RZ, R9 ;  /* 0x000000ffff0c7224 */ /* 0x000fe200078e0009 */
[----:B------:R-:W-:-:S11]  /*1140*/  DMUL R24, R24, R22 ;  /* 0x0000001618187228 */ /* 0x000fd60000000000 */
.L_x_416:
[----:B----4-:R-:W-:Y:S05]  /*1150*/  BSYNC.RECONVERGENT B2 ;  /* 0x0000000000027941 */ /* 0x010fea0003800200 */
.L_x_415:
[----:B------:R-:W0:Y:S01]  /*1160*/  S2UR UR6, SR_CgaCtaId ;  /* 0x00000000000679c3 */ /* 0x000e220000008800 */
[----:B------:R-:W-:Y:S01]  /*1170*/  UMOV UR5, 0x400 ;  /* 0x0000040000057882 */ /* 0x000fe20000000000 */
[----:B------:R-:W-:Y:S01]  /*1180*/  DMUL R22, R24, UR12 ;  /* 0x0000000c18167c28 */ /* 0x000fe20008000000 */
[----:B------:R-:W-:-:S05]  /*1190*/  VIADD R0, R0, UR15 ;  /* 0x0000000f00007c36 */ /* 0x000fca0008000000 */
[----:B------:R-:W-:Y:S01]  /*11a0*/  ISETP.GE.U32.AND P0, PT, R0, UR16, PT ;  /* 0x0000001000007c0c */ /* 0x000fe2000bf06070 */
[----:B0-----:R-:W-:-:S06]  /*11b0*/  ULEA UR5, UR6, UR5, 0x18 ;  /* 0x0000000506057291 */ /* 0x001fcc000f8ec0ff */
[----:B------:R-:W-:-:S04]  /*11c0*/  IMAD.U32 R2, RZ, RZ, UR5 ;  /* 0x00000005ff027e24 */ /* 0x000fc8000f8e00ff */
[----:B------:R-:W-:-:S05]  /*11d0*/  IMAD R3, R15, 0x8, R2 ;  /* 0x000000080f037824 */ /* 0x000fca00078e0202 */
[----:B------:R-:W0:Y:S02]  /*11e0*/  LDS.64 R26, [R3] ;  /* 0x00000000031a7984 */ /* 0x000e240000000a00 */
[----:B0----5:R-:W-:-:S07]  /*11f0*/  DFMA R4, R4, R22, R26 ;  /* 0x000000160404722b */ /* 0x021fce000000001a */
[----:B------:R0:W-:Y:S01]  /*1200*/  STS.64 [R3], R4 ;  /* 0x0000000403007388 */ /* 0x0001e20000000a00 */
[----:B------:R-:W-:Y:S05]  /*1210*/  @!P0 BRA `(.L_x_422) ;  /* 0xfffffff000108947 */ /* 0x000fea000383ffff */
.L_x_414:
[----:B----4-:R-:W-:Y:S05]  /*1220*/  BSYNC B1 ;  /* 0x0000000000017941 */ /* 0x010fea0003800000 */
.L_x_413:
        /* <DEDUP_REMOVED lines=10> */
[----:B0-----:R-:W-:Y:S04]  /*12d0*/  LDS.64 R4, [R3+0x80] ;  /* 0x0000800003047984 */ /* 0x001fe80000000a00 */
[----:B-1----:R-:W0:Y:S02]  /*12e0*/  LDS.64 R6, [R3] ;  /* 0x0000000003067984 */ /* 0x002e240000000a00 */
        /* <DEDUP_REMOVED lines=18> */
.L_x_424:
[----:B------:R-:W-:Y:S05]  /*1410*/  BSYNC.RECONVERGENT B1 ;  /* 0x0000000000017941 */ /* 0x000fea0003800200 */
.L_x_423:
[----:B------:R-:W-:Y:S04]  /*1420*/  BSSY.RECONVERGENT B1, `(.L_x_425) ;  /* 0x0000041000017945 */ /* 0x000fe80003800200 */
[----:B------:R-:W-:Y:S05]  /*1430*/  @P1 BRA `(.L_x_426) ;  /* 0x0000000000fc1947 */ /* 0x000fea0003800000 */
[----:B------:R-:W3:Y:S01]  /*1440*/  LDS.64 R22, [R2] ;  /* 0x0000000002167984 */ /* 0x000ee20000000a00 */
[----:B------:R-:W-:Y:S01]  /*1450*/  BSSY.RECONVERGENT B2, `(.L_x_427) ;  /* 0x000001b000027945 */ /* 0x000fe20003800200 */
[----:B---3--:R-:W-:-:S14]  /*1460*/  DSETP.NEU.AND P0, PT, |R22|, +INF , PT ;  /* 0x7ff000001600742a */ /* 0x008fdc0003f0d200 */
[----:B-1----:R-:W-:Y:S01]  /*1470*/  @!P0 DMUL R12, RZ, R22 ;  /* 0x00000016ff0c8228 */ /* 0x002fe20000000000 */
[----:B------:R-:W-:Y:S01]  /*1480*/  @!P0 IMAD.MOV.U32 R0, RZ, RZ, 0x1 ;  /* 0x00000001ff008424 */ /* 0x000fe200078e00ff */
[----:B------:R-:W-:Y:S09]  /*1490*/  @!P0 BRA `(.L_x_428) ;  /* 0x0000000000588947 */ /* 0x000ff20003800000 */
[----:B------:R-:W-:Y:S01]  /*14a0*/  UMOV UR18, 0x6dc9c883 ;  /* 0x6dc9c88300127882 */ /* 0x000fe20000000000 */
[----:B------:R-:W-:Y:S01]  /*14b0*/  UMOV UR19, 0x3fe45f30 ;  /* 0x3fe45f3000137882 */ /* 0x000fe20000000000 */
[C---:B------:R-:W-:Y:S01]  /*14c0*/  DSETP.GE.AND P0, PT, |R22|.reuse, 2.14748364800000000000e+09, PT ;  /* 0x41e000001600742a */ /* 0x040fe20003f06200 */
[----:B------:R-:W-:Y:S01]  /*14d0*/  BSSY.RECONVERGENT B3, `(.L_x_429) ;  /* 0x0000011000037945 */ /* 0x000fe20003800200 */
[----:B0-2---:R-:W-:Y:S01]  /*14e0*/  DMUL R2, R22, UR18 ;  /* 0x0000001216027c28 */ /* 0x005fe20008000000 */
        /* <DEDUP_REMOVED lines=12> */
[----:B------:R-:W-:-:S07]  /*15b0*/  MOV R18, 0x15d0 ;  /* 0x000015d000127802 */ /* 0x000fce0000000f00 */
[----:B------:R-:W-:Y:S05]  /*15c0*/  CALL.REL.NOINC `($_Z13doRandomStuffIdLj32EEvPT_S1_jmP17curandStateXORWOWS3_$__internal_trig_reduction_slowpathd) ;  /* 0x0000001c00487944 */ /* 0x000fea0003c00000 */
[----:B------:R-:W-:-:S07]  /*15d0*/  IMAD.MOV.U32 R0, RZ, RZ, R6 ;  /* 0x000000ffff007224 */ /* 0x000fce00078e0006 */
.L_x_430:
[----:B------:R-:W-:Y:S05]  /*15e0*/  BSYNC.RECONVERGENT B3 ;  /* 0x0000000000037941 */ /* 0x000fea0003800200 */
.L_x_429:
[----:B------:R-:W-:-:S07]  /*15f0*/  VIADD R0, R0, 0x1 ;  /* 0x0000000100007836 */ /* 0x000fce0000000000 */
.L_x_428:
[----:B------:R-:W-:Y:S05]  /*1600*/  BSYNC.RECONVERGENT B2 ;  /* 0x0000000000027941 */ /* 0x000fea0003800200 */
.L_x_427:
[----:B------:R-:W1:Y:S01]  /*1610*/  LDCU.64 UR18, c[0x4][0x50] ;  /* 0x01000a00ff1277ac */ /* 0x000e620008000a00 */
[----:B------:R-:W-:-:S05]  /*1620*/  IMAD.SHL.U32 R2, R0, 0x40, RZ ;  /* 0x0000004000027824 */ /* 0x000fca00078e00ff */
[----:B------:R-:W-:-:S04]  /*1630*/  LOP3.LUT R2, R2, 0x40, RZ, 0xc0, !PT ;  /* 0x0000004002027812 */ /* 0x000fc800078ec0ff */
[----:B-1----:R-:W-:-:S05]  /*1640*/  IADD3 R2, P0, PT, R2, UR18, RZ ;  /* 0x0000001202027c10 */ /* 0x002fca000ff1e0ff */
[----:B0-2---:R-:W-:Y:S01]  /*1650*/  IMAD.X R3, RZ, RZ, UR19, P0 ;  /* 0x00000013ff037e24 */ /* 0x005fe200080e06ff */
        /* <DEDUP_REMOVED lines=14> */
[C---:B------:R-:W-:Y:S01]  /*1740*/  DFMA R4, R20.reuse, R4, R6 ;  /* 0x000000041404722b */ /* 0x040fe20000000006 */
[----:B------:R-:W1:Y:S07]  /*1750*/  LDC.64 R6, c[0x0][0x388] ;  /* 0x0000e200ff067b82 */ /* 0x000e6e0000000a00 */
[----:B----4-:R-:W-:-:S08]  /*1760*/  DFMA R4, R20, R4, R8 ;  /* 0x000000041404722b */ /* 0x010fd00000000008 */
        /* <DEDUP_REMOVED lines=12> */
.L_x_426:
[----:B------:R-:W-:Y:S05]  /*1830*/  BSYNC.RECONVERGENT B1 ;  /* 0x0000000000017941 */ /* 0x000fea0003800200 */
.L_x_425:
[----:B------:R-:W4:Y:S02]  /*1840*/  LDCU UR5, c[0x0][0x370] ;  /* 0x00006e00ff0577ac */ /* 0x000f240008000800 */
[----:B----4-:R-:W-:-:S05]  /*1850*/  VIADD R14, R14, UR5 ;  /* 0x000000050e0e7c36 */ /* 0x010fca0008000000 */
[----:B------:R-:W-:-:S13]  /*1860*/  ISETP.GE.U32.AND P0, PT, R14, UR4, PT ;  /* 0x000000040e007c0c */ /* 0x000fda000bf06070 */
[----:B------:R-:W-:Y:S05]  /*1870*/  @!P0 BRA `(.L_x_431) ;  /* 0xffffffe800208947 */ /* 0x000fea000383ffff */
[----:B------:R-:W-:Y:S05]  /*1880*/  BSYNC B0 ;  /* 0x0000000000007941 */ /* 0x000fea0003800000 */
.L_x_412:
[----:B------:R-:W5:Y:S01]  /*1890*/  LDC R0, c[0x3][0x48] ;  /* 0x00c01200ff007b82 */ /* 0x000f620000000800 */
[----:B------:R-:W-:-:S06]  /*18a0*/  UIADD3 UR17, UPT, UPT, UR4, UR7, URZ ;  /* 0x0000000704117290 */ /* 0x000fcc000fffe0ff */
[----:B-----5:R-:W-:-:S13]  /*18b0*/  ISETP.LE.U32.AND P0, PT, R0, UR17, PT ;  /* 0x0000001100007c0c */ /* 0x020fda000bf03070 */
[----:B0--34-:R-:W-:Y:S05]  /*18c0*/  @P0 EXIT ;  /* 0x000000000000094d */ /* 0x019fea0003800000 */
[----:B------:R-:W0:Y:S01]  /*18d0*/  S2R R0, SR_TID.X ;  /* 0x0000000000007919 */ /* 0x000e220000002100 */
[----:B------:R-:W3:Y:S01]  /*18e0*/  S2UR UR6, SR_CgaCtaId ;  /* 0x00000000000679c3 */ /* 0x000ee20000008800 */
[----:B------:R-:W-:Y:S01]  /*18f0*/  UMOV UR5, 0x400 ;  /* 0x0000040000057882 */ /* 0x000fe20000000000 */
[----:B--2---:R-:W-:-:S06]  /*1900*/  IMAD.U32 R5, RZ, RZ, UR17 ;  /* 0x00000011ff057e24 */ /* 0x004fcc000f8e00ff */
[----:B------:R-:W2:Y:S08]  /*1910*/  LDC R3, c[0x0][0x360] ;  /* 0x0000d800ff037b82 */ /* 0x000eb00000000800 */
[----:B------:R-:W4:Y:S01]  /*1920*/  LDC R2, c[0x0][0x370] ;  /* 0x0000dc00ff027b82 */ /* 0x000f220000000800 */
[----:B---3--:R-:W-:-:S06]  /*1930*/  ULEA UR5, UR6, UR5, 0x18 ;  /* 0x0000000506057291 */ /* 0x008fcc000f8ec0ff */
[----:B0-----:R-:W-:-:S07]  /*1940*/  LEA R4, R0, UR5, 0x3 ;  /* 0x0000000500047c11 */ /* 0x001fce000f8e18ff */
.L_x_448:
[----:B01----:R-:W0:Y:S01]  /*1950*/  LDC.64 R24, c[0x0][0x3a0] ;  /* 0x0000e800ff187b82 */ /* 0x003e220000000a00 */
[----:B-123--:R-:W-:-:S04]  /*1960*/  IMAD R7, R3, R5, R0 ;  /* 0x0000000503077224 */ /* 0x00efc800078e0200 */
        /* <DEDUP_REMOVED lines=9> */
[----:B------:R0:W-:Y:S01]  /*1a00*/  STS.64 [R4], RZ ;  /* 0x000000ff04007388 */ /* 0x0001e20000000a00 */
[----:B------:R-:W-:Y:S01]  /*1a10*/  BSSY B0, `(.L_x_432) ;  /* 0x00000fc000007945 */ /* 0x000fe20003800000 */
[----:B-1----:R-:W-:-:S13]  /*1a20*/  ISETP.GE.U32.AND P0, PT, R0, UR5, PT ;  /* 0x0000000500007c0c */ /* 0x002fda000bf06070 */
[----:B0-----:R-:W-:Y:S05]  /*1a30*/  @P0 BRA `(.L_x_433) ;  /* 0x0000000c00e40947 */ /* 0x001fea0003800000 */
[----:B-----5:R-:W-:Y:S02]  /*1a40*/  IMAD.MOV.U32 R7, RZ, RZ, R21 ;  /* 0x000000ffff077224 */ /* 0x020fe400078e0015 */
[----:B------:R-:W-:-:S07]  /*1a50*/  IMAD.MOV.U32 R8, RZ, RZ, R0 ;  /* 0x000000ffff087224 */ /* 0x000fce00078e0000 */
.L_x_441:
[----:B0-----:R-:W0:Y:S02]  /*1a60*/  LDC.64 R18, c[0x0][0x380] ;  /* 0x0000e000ff127b82 */ /* 0x001e240000000a00 */
[----:B0-----:R-:W-:-:S06]  /*1a70*/  IMAD.WIDE.U32 R18, R8, 0x8, R18 ;  /* 0x0000000808127825 */ /* 0x001fcc00078e0012 */
[----:B------:R-:W5:Y:S01]  /*1a80*/  LDG.E.64 R18, desc[UR8][R18.64] ;  /* 0x0000000812127981 */ /* 0x000f62000c1e1b00 */
[----:B------:R-:W-:Y:S01]  /*1a90*/  ISETP.NE.AND P0, PT, R11, 0x1, PT ;  /* 0x000000010b00780c */ /* 0x000fe20003f05270 */
[----:B------:R-:W-:Y:S01]  /*1aa0*/  IMAD.IADD R8, R3, 0x1, R8 ;  /* 0x0000000103087824 */ /* 0x000fe200078e0208 */
        /* <DEDUP_REMOVED lines=13> */
[----:B------:R-:W-:-:S03]  /*1b80*/  LOP3.LUT R14, R11, R14, RZ, 0x3c, !PT ;  /* 0x0000000e0b0e7212 */ /* 0x000fc600078e3cff */
[----:B------:R-:W-:-:S05]  /*1b90*/  IMAD.SHL.U32 R9, R12, 0x2, RZ ;  /* 0x000000020c097824 */ /* 0x000fca00078e00ff */
[----:B------:R-:W-:Y:S02]  /*1ba0*/  LOP3.LUT R9, R7, R16, R9, 0x96, !PT ;  /* 0x0000001007097212 */ /* 0x000fe400078e9609 */
[----:B------:R-:W-:Y:S02]  /*1bb0*/  SHF.R.U32.HI R16, RZ, 0x2, R15 ;  /* 0x00000002ff107819 */ /* 0x000fe4000001160f */
[----:B------:R-:W-:Y:S01]  /*1bc0*/  LOP3.LUT R11, R9, R12, RZ, 0x3c, !PT ;  /* 0x0000000c090b7212 */ /* 0x000fe200078e3cff */
[----:B------:R-:W-:Y:S01]  /*1bd0*/  IMAD.SHL.U32 R12, R14, 0x2, RZ ;  /* 0x000000020e0c7824 */ /* 0x000fe200078e00ff */
[----:B------:R-:W-:Y:S02]  /*1be0*/  LOP3.LUT R16, R16, R15, RZ, 0x3c, !PT ;  /* 0x0000000f10107212 */ /* 0x000fe400078e3cff */
[----:B------:R-:W-:Y:S01]  /*1bf0*/  IADD3 R17, PT, PT, R22, 0x587c5, R11 ;  /* 0x000587c516117810 */ /* 0x000fe20007ffe00b */
[----:B------:R-:W-:-:S05]  /*1c00*/  IMAD.SHL.U32 R9, R11, 0x10, RZ ;  /* 0x000000100b097824 */ /* 0x000fca00078e00ff */
[----:B------:R-:W-:-:S04]  /*1c10*/  LOP3.LUT R12, R14, R12, R9, 0x96, !PT ;  /* 0x0000000c0e0c7212 */ /* 0x000fc800078e9609 */
        /* <DEDUP_REMOVED lines=9> */
[----:B------:R-:W-:Y:S02]  /*1cb0*/  LOP3.LUT R17, R17, R20, RZ, 0x3c, !PT ;  /* 0x0000001411117212 */ /* 0x000fe400078e3cff */
[----:B------:R-:W-:Y:S01]  /*1cc0*/  LOP3.LUT R16, R16, R12, R13, 0x96, !PT ;  /* 0x0000000c10107212 */ /* 0x000fe200078e960d */
[----:B------:R-:W-:-:S02]  /*1cd0*/  IMAD.MOV.U32 R12, RZ, RZ, 0x0 ;  /* 0x00000000ff0c7424 */ /* 0x000fc400078e00ff */
[----:B------:R-:W-:Y:S01]  /*1ce0*/  IMAD.MOV.U32 R13, RZ, RZ, 0x3ca00000 ;  /* 0x3ca00000ff0d7424 */ /* 0x000fe200078e00ff */
        /* <DEDUP_REMOVED lines=26> */
[----:B------:R-:W-:Y:S01]  /*1e90*/  IMAD.MOV.U32 R28, RZ, RZ, -0x748574fc ;  /* 0x8b7a8b04ff1c7424 */ /* 0x000fe200078e00ff */
[----:B------:R-:W-:Y:S01]  /*1ea0*/  UMOV UR18, 0x3ae80f1e ;  /* 0x3ae80f1e00127882 */ /* 0x000fe20000000000 */
[----:B------:R-:W-:Y:S01]  /*1eb0*/  IMAD.MOV.U32 R29, RZ, RZ, 0x3ed0ee25 ;  /* 0x3ed0ee25ff1d7424 */ /* 0x000fe200078e00ff */
[----:B------:R-:W-:Y:S01]  /*1ec0*/  LOP3.LUT R33, R14, 0x3ff00000, RZ, 0xfc, !PT ;  /* 0x3ff000000e217812 */ /* 0x000fe200078efcff */
[----:B------:R-:W-:Y:S01]  /*1ed0*/  IMAD.MOV.U32 R14, RZ, RZ, RZ ;  /* 0x000000ffff0e7224 */ /* 0x000fe200078e00ff */
        /* <DEDUP_REMOVED lines=14> */
[----:B------:R-:W-:Y:S02]  /*1fc0*/  DMUL R26, R16, R16 ;  /* 0x00000010101a7228 */ /* 0x000fe40000000000 */
[----:B------:R-:W-:-:S06]  /*1fd0*/  DADD R30, R32, -R16 ;  /* 0x00000000201e7229 */ /* 0x000fcc0000000810 */
[----:B------:R-:W-:Y:S01]  /*1fe0*/  DFMA R28, R26, UR18, R28 ;  /* 0x000000121a1c7c2b */ /* 0x000fe2000800001c */
        /* <DEDUP_REMOVED lines=16> */
[----:B------:R-:W-:Y:S01]  /*20f0*/  LOP3.LUT R28, R20, 0x80000000, RZ, 0x3c, !PT ;  /* 0x80000000141c7812 */ /* 0x000fe200078e3cff */
[----:B------:R-:W-:Y:S01]  /*2100*/  IMAD.MOV.U32 R29, RZ, RZ, 0x43300000 ;  /* 0x43300000ff1d7424 */ /* 0x000fe200078e00ff */
[----:B------:R-:W-:-:S04]  /*2110*/  UMOV UR19, 0x3f899999 ;  /* 0x3f89999900137882 */ /* 0x000fc80000000000 */
        /* <DEDUP_REMOVED lines=20> */
.L_x_437:
[----:B------:R-:W-:Y:S01]  /*2260*/  IMAD.MOV.U32 R16, RZ, RZ, 0x0 ;  /* 0x00000000ff107424 */ /* 0x000fe200078e00ff */
[----:B------:R-:W-:Y:S01]  /*2270*/  LOP3.LUT P0, RZ, R15, 0x7fffffff, RZ, 0xc0, !PT ;  /* 0x7fffffff0fff7812 */ /* 0x000fe2000780c0ff */
[----:B------:R-:W-:-:S06]  /*2280*/  IMAD.MOV.U32 R17, RZ, RZ, 0x7ff00000 ;  /* 0x7ff00000ff117424 */ /* 0x000fcc00078e00ff */
[----:B------:R-:W-:-:S10]  /*2290*/  DFMA R16, R14, R16, +INF ;  /* 0x7ff000000e10742b */ /* 0x000fd40000000010 */
[----:B------:R-:W-:Y:S02]  /*22a0*/  FSEL R26, R16, RZ, P0 ;  /* 0x000000ff101a7208 */ /* 0x000fe40000000000 */
[----:B------:R-:W-:-:S07]  /*22b0*/  FSEL R27, R17, -QNAN , P0 ;  /* 0xfff00000111b7808 */ /* 0x000fce0000000000 */
.L_x_438:
[----:B------:R-:W-:Y:S05]  /*22c0*/  BSYNC.RECONVERGENT B2 ;  /* 0x0000000000027941 */ /* 0x000fea0003800200 */
.L_x_436:
        /* <DEDUP_REMOVED lines=28> */
[----:B------:R-:W-:Y:S01]  /*2490*/  IMAD.MOV.U32 R12, RZ, RZ, 0x2cb0d246 ;  /* 0x2cb0d246ff0c7424 */ /* 0x000fe200078e00ff */
[----:B------:R-:W-:Y:S01]  /*24a0*/  UMOV UR19, 0x3da8ff83 ;  /* 0x3da8ff8300137882 */ /* 0x000fe20000000000 */
[----:B------:R-:W-:Y:S01]  /*24b0*/  IMAD.MOV.U32 R13, RZ, RZ, 0x3e5ae5f1 ;  /* 0x3e5ae5f1ff0d7424 */ /* 0x000fe200078e00ff */
[----:B------:R-:W-:-:S03]  /*24c0*/  ISETP.NE.U32.AND.EX P0, PT, RZ, RZ, PT, P0 ;  /* 0x000000ffff00720c */ /* 0x000fc60003f05100 */
        /* <DEDUP_REMOVED lines=29> */
[----:B------:R-:W-:Y:S02]  /*26a0*/  DFMA R12, R28, R12, R28 ;  /* 0x0000000c1c0c722b */ /* 0x000fe4000000001c */
[----:B------:R-:W-:Y:S02]  /*26b0*/  DFMA R30, R32, R30, 1 ;  /* 0x3ff00000201e742b */ /* 0x000fe4000000001e */
[----:B0-----:R-:W-:-:S06]  /*26c0*/  DMUL R28, R34, R34 ;  /* 0x00000022221c7228 */ /* 0x001fcc0000000000 */
[----:B------:R-:W-:Y:S02]  /*26d0*/  LOP3.LUT R33, R13, 0x80000000, RZ, 0x3c, !PT ;  /* 0x800000000d217812 */ /* 0x000fe400078e3cff */
[----:B------:R-:W-:Y:S02]  /*26e0*/  FSEL R14, R30, R12, !P0 ;  /* 0x0000000c1e0e7208 */ /* 0x000fe40004000000 */
[----:B------:R-:W-:Y:S02]  /*26f0*/  FSEL R15, R31, R13, !P0 ;  /* 0x0000000d1f0f7208 */ /* 0x000fe40004000000 */
[----:B------:R-:W-:Y:S02]  /*2700*/  FSEL R12, R12, R30, !P0 ;  /* 0x0000001e0c0c7208 */ /* 0x000fe40004000000 */
[----:B------:R-:W-:Y:S01]  /*2710*/  FSEL R13, R33, R31, !P0 ;  /* 0x0000001f210d7208 */ /* 0x000fe20004000000 */
[----:B------:R-:W-:Y:S01]  /*2720*/  DFMA R30, R26, -R28, 1 ;  /* 0x3ff000001a1e742b */ /* 0x000fe2000000081c */
[----:B------:R-:W-:Y:S01]  /*2730*/  ISETP.GE.U32.AND P0, PT, R34, 0x7ca00000, PT ;  /* 0x7ca000002200780c */ /* 0x000fe20003f06070 */
[----:B------:R-:W-:-:S02]  /*2740*/  IMAD.MOV.U32 R28, RZ, RZ, 0x0 ;  /* 0x00000000ff1c7424 */ /* 0x000fc400078e00ff */
[----:B------:R-:W-:-:S04]  /*2750*/  IMAD.MOV.U32 R29, RZ, RZ, 0x3fd80000 ;  /* 0x3fd80000ff1d7424 */ /* 0x000fc800078e00ff */
[----:B------:R-:W-:Y:S02]  /*2760*/  DMUL R36, R34, R30 ;  /* 0x0000001e22247228 */ /* 0x000fe40000000000 */
        /* <DEDUP_REMOVED lines=14> */
[----:B----45:R-:W-:Y:S05]  /*2850*/  CALL.REL.NOINC `($__internal_10_$__cuda_sm20_dsqrt_rn_f64_mediumpath_v1) ;  /* 0x0000000400fc7944 */ /* 0x030fea0003c00000 */
[----:B------:R-:W-:Y:S02]  /*2860*/  IMAD.MOV.U32 R38, RZ, RZ, R26 ;  /* 0x000000ffff267224 */ /* 0x000fe400078e001a */
[----:B------:R-:W-:-:S07]  /*2870*/  IMAD.MOV.U32 R39, RZ, RZ, R27 ;  /* 0x000000ffff277224 */ /* 0x000fce00078e001b */
.L_x_440:
[----:B------:R-:W-:Y:S05]  /*2880*/  BSYNC.RECONVERGENT B2 ;  /* 0x0000000000027941 */ /* 0x000fea0003800200 */
.L_x_439:
[----:B------:R-:W0:Y:S01]  /*2890*/  FRND.F64.TRUNC R28, R16 ;  /* 0x00000010001c7313 */ /* 0x000e22000030d800 */
[----:B------:R-:W-:Y:S01]  /*28a0*/  DMUL R26, RZ, R16 ;  /* 0x00000010ff1a7228 */ /* 0x000fe20000000000 */
[----:B------:R-:W-:Y:S01]  /*28b0*/  IMAD.MOV.U32 R20, RZ, RZ, R23 ;  /* 0x000000ffff147224 */ /* 0x000fe200078e0017 */
[----:B------:R-:W-:Y:S01]  /*28c0*/  DADD R12, RZ, R12 ;  /* 0x00000000ff0c7229 */ /* 0x000fe2000000000c */
[----:B------:R-:W-:Y:S02]  /*28d0*/  IMAD.MOV.U32 R23, RZ, RZ, R7 ;  /* 0x000000ffff177224 */ /* 0x000fe400078e0007 */
[----:B------:R-:W-:-:S05]  /*28e0*/  IMAD.MOV.U32 R7, RZ, RZ, R21 ;  /* 0x000000ffff077224 */ /* 0x000fca00078e0015 */
[----:B------:R-:W-:Y:S02]  /*28f0*/  DMUL R12, R12, R38 ;  /* 0x000000260c0c7228 */ /* 0x000fe40000000000 */
[----:B0-----:R-:W-:-:S06]  /*2900*/  DSETP.NEU.AND P0, PT, R16, R28, PT ;  /* 0x0000001c1000722a */ /* 0x001fcc0003f0d000 */
[----:B------:R-:W-:Y:S02]  /*2910*/  FSEL R14, R26, R14, !P0 ;  /* 0x0000000e1a0e7208 */ /* 0x000fe40004000000 */
[----:B------:R-:W-:-:S06]  /*2920*/  FSEL R15, R27, R15, !P0 ;  /* 0x0000000f1b0f7208 */ /* 0x000fcc0004000000 */
[----:B------:R-:W-:Y:S01]  /*2930*/  DMUL R38, R38, R14 ;  /* 0x0000000e26267228 */ /* 0x000fe20000000000 */
[----:B------:R-:W-:Y:S02]  /*2940*/  IMAD.MOV.U32 R14, RZ, RZ, R11 ;  /* 0x000000ffff0e7224 */ /* 0x000fe400078e000b */
[----:B------:R-:W-:Y:S02]  /*2950*/  IMAD.MOV.U32 R15, RZ, RZ, R9 ;  /* 0x000000ffff0f7224 */ /* 0x000fe400078e0009 */
[----:B------:R-:W-:-:S07]  /*2960*/  IMAD.MOV.U32 R11, RZ, RZ, 0x1 ;  /* 0x00000001ff0b7424 */ /* 0x000fce00078e00ff */
.L_x_435:
[----:B------:R-:W-:Y:S05]  /*2970*/  BSYNC.RECONVERGENT B1 ;  /* 0x0000000000017941 */ /* 0x000fea0003800200 */
.L_x_434:
[----:B------:R-:W0:Y:S01]  /*2980*/  LDS.64 R26, [R4] ;  /* 0x00000000041a7984 */ /* 0x000e220000000a00 */
[----:B------:R-:W-:-:S08]  /*2990*/  DMUL R16, R38, UR10 ;  /* 0x0000000a26107c28 */ /* 0x000fd00008000000 */
[----:B0----5:R-:W-:-:S07]  /*29a0*/  DFMA R16, R18, R16, R26 ;  /* 0x000000101210722b */ /* 0x021fce000000001a */
[----:B------:R0:W-:Y:S01]  /*29b0*/  STS.64 [R4], R16 ;  /* 0x0000001004007388 */ /* 0x0001e20000000a00 */
[----:B------:R-:W-:Y:S05]  /*29c0*/  @!P1 BRA `(.L_x_441) ;  /* 0xfffffff000249947 */ /* 0x000fea000383ffff */
.L_x_433:
[----:B------:R-:W-:Y:S05]  /*29d0*/  BSYNC B0 ;  /* 0x0000000000007941 */ /* 0x000fea0003800000 */
.L_x_432:
        /* <DEDUP_REMOVED lines=10> */
[----:B-1----:R-:W-:Y:S04]  /*2a80*/  LDS.64 R6, [R4+0x80] ;  /* 0x0000800004067984 */ /* 0x002fe80000000a00 */
        /* <DEDUP_REMOVED lines=19> */
.L_x_443:
[----:B------:R-:W-:Y:S05]  /*2bc0*/  BSYNC.RECONVERGENT B0 ;  /* 0x0000000000007941 */ /* 0x000fea0003800200 */
.L_x_442:
[----:B------:R-:W-:Y:S04]  /*2bd0*/  BSSY.RECONVERGENT B0, `(.L_x_444) ;  /* 0x0000042000007945 */ /* 0x000fe80003800200 */
[----:B------:R-:W-:Y:S05]  /*2be0*/  @P1 BRA `(.L_x_445) ;  /* 0x0000000400001947 */ /* 0x000fea0003800000 */
[----:B------:R-:W3:Y:S01]  /*2bf0*/  S2UR UR6, SR_CgaCtaId ;  /* 0x00000000000679c3 */ /* 0x000ee20000008800 */
[----:B------:R-:W-:Y:S02]  /*2c00*/  UMOV UR5, 0x400 ;  /* 0x0000040000057882 */ /* 0x000fe40000000000 */
[----:B---3--:R-:W-:-:S09]  /*2c10*/  ULEA UR5, UR6, UR5, 0x18 ;  /* 0x0000000506057291 */ /* 0x008fd2000f8ec0ff */
[----:B-1----:R-:W1:Y:S02]  /*2c20*/  LDS.64 R22, [UR5] ;  /* 0x00000005ff167984 */ /* 0x002e640008000a00 */
[----:B-1----:R-:W-:-:S14]  /*2c30*/  DSETP.NEU.AND P0, PT, |R22|, +INF , PT ;  /* 0x7ff000001600742a */ /* 0x002fdc0003f0d200 */
[----:B------:R-:W-:Y:S01]  /*2c40*/  @!P0 DMUL R20, RZ, R22 ;  /* 0x00000016ff148228 */ /* 0x000fe20000000000 */
[----:B--2---:R-:W-:Y:S01]  /*2c50*/  @!P0 IMAD.MOV.U32 R6, RZ, RZ, RZ ;  /* 0x000000ffff068224 */ /* 0x004fe200078e00ff */
[----:B------:R-:W-:Y:S09]  /*2c60*/  @!P0 BRA `(.L_x_446) ;  /* 0x0000000000588947 */ /* 0x000ff20003800000 */
[----:B------:R-:W-:Y:S01]  /*2c70*/  UMOV UR18, 0x6dc9c883 ;  /* 0x6dc9c88300127882 */ /* 0x000fe20000000000 */
[----:B------:R-:W-:Y:S01]  /*2c80*/  UMOV UR19, 0x3fe45f30 ;  /* 0x3fe45f3000137882 */ /* 0x000fe20000000000 */
[C---:B------:R-:W-:Y:S02]  /*2c90*/  DSETP.GE.AND P0, PT, |R22|.reuse, 2.14748364800000000000e+09, PT ;  /* 0x41e000001600742a */ /* 0x040fe40003f06200 */
[----:B------:R-:W-:Y:S01]  /*2ca0*/  DMUL R6, R22, UR18 ;  /* 0x0000001216067c28 */ /* 0x000fe20008000000 */
[----:B------:R-:W-:Y:S01]  /*2cb0*/  UMOV UR18, 0x54442d18 ;  /* 0x54442d1800127882 */ /* 0x000fe20000000000 */
[----:B------:R-:W-:-:S08]  /*2cc0*/  UMOV UR19, 0x3ff921fb ;  /* 0x3ff921fb00137882 */ /* 0x000fd00000000000 */
        /* <DEDUP_REMOVED lines=11> */
[----:B------:R-:W-:-:S07]  /*2d80*/  MOV R18, 0x2da0 ;  /* 0x00002da000127802 */ /* 0x000fce0000000f00 */
[----:B0---4-:R-:W-:Y:S05]  /*2d90*/  CALL.REL.NOINC `($_Z13doRandomStuffIdLj32EEvPT_S1_jmP17curandStateXORWOWS3_$__internal_trig_reduction_slowpathd) ;  /* 0x0000000400547944 */ /* 0x011fea0003c00000 */
[----:B------:R-:W-:Y:S05]  /*2da0*/  BSYNC.RECONVERGENT B1 ;  /* 0x0000000000017941 */ /* 0x000fea0003800200 */
.L_x_447:
[----:B------:R-:W-:Y:S02]  /*2db0*/  IMAD.MOV.U32 R20, RZ, RZ, R12 ;  /* 0x000000ffff147224 */ /* 0x000fe400078e000c */
[----:B------:R-:W-:-:S07]  /*2dc0*/  IMAD.MOV.U32 R21, RZ, RZ, R13 ;  /* 0x000000ffff157224 */ /* 0x000fce00078e000d */
.L_x_446:
[----:B------:R-:W1:Y:S01]  /*2dd0*/  LDCU.64 UR18, c[0x4][0x50] ;  /* 0x01000a00ff1277ac */ /* 0x000e620008000a00 */
[----:B------:R-:W-:-:S05]  /*2de0*/  IMAD.SHL.U32 R7, R6, 0x40, RZ ;  /* 0x0000004006077824 */ /* 0x000fca00078e00ff */
[----:B------:R-:W-:-:S04]  /*2df0*/  LOP3.LUT R7, R7, 0x40, RZ, 0xc0, !PT ;  /* 0x0000004007077812 */ /* 0x000fc800078ec0ff */
[----:B-1----:R-:W-:-:S05]  /*2e00*/  IADD3 R24, P0, PT, R7, UR18, RZ ;  /* 0x0000001207187c10 */ /* 0x002fca000ff1e0ff */
[----:B------:R-:W-:Y:S01]  /*2e10*/  IMAD.X R25, RZ, RZ, UR19, P0 ;  /* 0x00000013ff197e24 */ /* 0x000fe200080e06ff */
[----:B------:R-:W-:Y:S01]  /*2e20*/  LOP3.LUT R7, R6, 0x1, RZ, 0xc0, !PT ;  /* 0x0000000106077812 */ /* 0x000fe200078ec0ff */
[----:B------:R-:W-:Y:S01]  /*2e30*/  IMAD.MOV.U32 R26, RZ, RZ, 0x20fd8164 ;  /* 0x20fd8164ff1a7424 */ /* 0x000fe200078e00ff */
[----:B------:R-:W-:Y:S01]  /*2e40*/  DMUL R22, R20, R20 ;  /* 0x0000001414167228 */ /* 0x000fe20000000000 */
[----:B------:R-:W1:Y:S01]  /*2e50*/  LDCU.64 UR18, c[0x3][0x58] ;  /* 0x00c00b00ff1277ac */ /* 0x000e620008000a00 */
[----:B0-----:R-:W2:Y:S04]  /*2e60*/  LDG.E.128.CONSTANT R16, desc[UR8][R24.64] ;  /* 0x0000000818107981 */ /* 0x001ea8000c1e9d00 */
[----:B------:R-:W3:Y:S04]  /*2e70*/  LDG.E.128.CONSTANT R12, desc[UR8][R24.64+0x10] ;  /* 0x00001008180c7981 */ /* 0x000ee8000c1e9d00 */
[----:B------:R-:W5:Y:S01]  /*2e80*/  LDG.E.128.CONSTANT R8, desc[UR8][R24.64+0x20] ;  /* 0x0000200818087981 */ /* 0x000f62000c1e9d00 */
[----:B------:R-:W-:Y:S01]  /*2e90*/  ISETP.NE.U32.AND P0, PT, R7, 0x1, PT ;  /* 0x000000010700780c */ /* 0x000fe20003f05070 */
[----:B------:R-:W-:-:S03]  /*2ea0*/  IMAD.MOV.U32 R7, RZ, RZ, 0x3da8ff83 ;  /* 0x3da8ff83ff077424 */ /* 0x000fc600078e00ff */
[----:B------:R-:W-:Y:S02]  /*2eb0*/  FSEL R26, R26, -8.06006814911005101289e+34, !P0 ;  /* 0xf9785eba1a1a7808 */ /* 0x000fe40004000000 */
[----:B------:R-:W-:-:S06]  /*2ec0*/  FSEL R27, -R7, 0.11223486810922622681, !P0 ;  /* 0x3de5db65071b7808 */ /* 0x000fcc0004000100 */
[----:B--2---:R-:W-:-:S08]  /*2ed0*/  DFMA R16, R22, R26, R16 ;  /* 0x0000001a1610722b */ /* 0x004fd00000000010 */
[----:B------:R-:W-:-:S08]  /*2ee0*/  DFMA R16, R22, R16, R18 ;  /* 0x000000101610722b */ /* 0x000fd00000000012 */
[----:B---3--:R-:W-:-:S08]  /*2ef0*/  DFMA R12, R22, R16, R12 ;  /* 0x00000010160c722b */ /* 0x008fd0000000000c */
[----:B------:R-:W-:-:S08]  /*2f00*/  DFMA R12, R22, R12, R14 ;  /* 0x0000000c160c722b */ /* 0x000fd0000000000e */
[C---:B-----5:R-:W-:Y:S02]  /*2f10*/  DFMA R8, R22.reuse, R12, R8 ;  /* 0x0000000c1608722b */ /* 0x060fe40000000008 */
[----:B------:R-:W0:Y:S06]  /*2f20*/  LDC.64 R12, c[0x0][0x388] ;  /* 0x0000e200ff0c7b82 */ /* 0x000e2c0000000a00 */
        /* <DEDUP_REMOVED lines=12> */
.L_x_445:
[----:B------:R-:W-:Y:S05]  /*2ff0*/  BSYNC.RECONVERGENT B0 ;  /* 0x0000000000007941 */ /* 0x000fea0003800200 */
.L_x_444:
[----:B------:R-:W5:Y:S01]  /*3000*/  LDCU UR5, c[0x3][0x48] ;  /* 0x00c00900ff0577ac */ /* 0x000f620008000800 */
[----:B----4-:R-:W-:-:S05]  /*3010*/  IMAD.IADD R5, R2, 0x1, R5 ;  /* 0x0000000102057824 */ /* 0x010fca00078e0205 */
[----:B-----5:R-:W-:-:S13]  /*3020*/  ISETP.GE.U32.AND P0, PT, R5, UR5, PT ;  /* 0x0000000505007c0c */ /* 0x020fda000bf06070 */
[----:B------:R-:W-:Y:S05]  /*3030*/  @!P0 BRA `(.L_x_448) ;  /* 0xffffffe800448947 */ /* 0x000fea000383ffff */
[----:B------:R-:W-:Y:S05]  /*3040*/  EXIT ;  /* 0x000000000000794d */ /* 0x000fea0003800000 */
        .weak           $__internal_10_$__cuda_sm20_dsqrt_rn_f64_mediumpath_v1
        .type           $__internal_10_$__cuda_sm20_dsqrt_rn_f64_mediumpath_v1,@function
        .size           $__internal_10_$__cuda_sm20_dsqrt_rn_f64_mediumpath_v1,($_Z13doRandomStuffIdLj32EEvPT_S1_jmP17curandStateXORWOWS3_$__internal_trig_reduction_slowpathd - $__internal_10_$__cuda_sm20_dsqrt_rn_f64_mediumpath_v1)
$__internal_10_$__cuda_sm20_dsqrt_rn_f64_mediumpath_v1:
        /* <DEDUP_REMOVED lines=11> */
.L_x_450:
        /* <DEDUP_REMOVED lines=24> */
.L_x_452:
[----:B------:R-:W-:-:S11]  /*3280*/  DADD R28, R26, R26 ;  /* 0x000000001a1c7229 */ /* 0x000fd6000000001a */
.L_x_451:
[----:B------:R-:W-:Y:S05]  /*3290*/  BSYNC.RECONVERGENT B4 ;  /* 0x0000000000047941 */ /* 0x000fea0003800200 */
.L_x_449:
[----:B------:R-:W-:Y:S02]  /*32a0*/  IMAD.MOV.U32 R26, RZ, RZ, R28 ;  /* 0x000000ffff1a7224 */ /* 0x000fe400078e001c */
[----:B------:R-:W-:Y:S02]  /*32b0*/  IMAD.MOV.U32 R27, RZ, RZ, R29 ;  /* 0x000000ffff1b7224 */ /* 0x000fe400078e001d */
[----:B------:R-:W-:Y:S02]  /*32c0*/  IMAD.MOV.U32 R28, RZ, RZ, R20 ;  /* 0x000000ffff1c7224 */ /* 0x000fe400078e0014 */
[----:B------:R-:W-:-:S04]  /*32d0*/  IMAD.MOV.U32 R29, RZ, RZ, 0x0 ;  /* 0x00000000ff1d7424 */ /* 0x000fc800078e00ff */
[----:B------:R-:W-:Y:S05]  /*32e0*/  RET.REL.NODEC R28 `(_Z13doRandomStuffIdLj32EEvPT_S1_jmP17curandStateXORWOWS3_) ;  /* 0xffffffcc1c447950 */ /* 0x000fea0003c3ffff */
        .type           $_Z13doRandomStuffIdLj32EEvPT_S1_jmP17curandStateXORWOWS3_$__internal_trig_reduction_slowpathd,@function
        .size           $_Z13doRandomStuffIdLj32EEvPT_S1_jmP17curandStateXORWOWS3_$__internal_trig_reduction_slowpathd,(.L_x_546 - $_Z13doRandomStuffIdLj32EEvPT_S1_jmP17curandStateXORWOWS3_$__internal_trig_reduction_slowpathd)
$_Z13doRandomStuffIdLj32EEvPT_S1_jmP17curandStateXORWOWS3_$__internal_trig_reduction_slowpathd:
[----:B------:R-:W-:Y:S01]  /*32f0*/  SHF.R.U32.HI R10, RZ, 0x14, R23 ;  /* 0x00000014ff0a7819 */ /* 0x000fe20000011617 */
[----:B------:R-:W-:-:S03]  /*3300*/  IMAD.MOV.U32 R6, RZ, RZ, RZ ;  /* 0x000000ffff067224 */ /* 0x000fc600078e00ff */
[----:B------:R-:W-:-:S04]  /*3310*/  LOP3.LUT R7, R10, 0x7ff, RZ, 0xc0, !PT ;  /* 0x000007ff0a077812 */ /* 0x000fc800078ec0ff */
        /* <DEDUP_REMOVED lines=20> */
.L_x_457:
[----:B------:R-:W1:Y:S01]  /*3460*/  LDC.64 R6, c[0x4][0x48] ;  /* 0x01001200ff067b82 */ /* 0x000e620000000a00 */
[----:B0-----:R-:W-:Y:S02]  /*3470*/  R2UR UR18, R26 ;  /* 0x000000001a1272ca */ /* 0x001fe400000e0000 */
[----:B------:R-:W-:Y:S01]  /*3480*/  R2UR UR19, R27 ;  /* 0x000000001b1372ca */ /* 0x000fe200000e0000 */
[----:B-1----:R-:W-:-:S12]  /*3490*/  IMAD.WIDE R6, R17, 0x8, R6 ;  /* 0x0000000811067825 */ /* 0x002fd800078e0206 */
[----:B------:R-:W2:Y:S01]  /*34a0*/  LDG.E.64.CONSTANT R6, desc[UR18][R6.64] ;  /* 0x0000001206067981 */ /* 0x000ea2000c1e9b00 */
[----:B------:R-:W-:Y:S02]  /*34b0*/  IMAD.MOV.U32 R8, RZ, RZ, R24 ;  /* 0x000000ffff087224 */ /* 0x000fe400078e0018 */
[----:B------:R-:W-:Y:S02]  /*34c0*/  IMAD.MOV.U32 R9, RZ, RZ, R25 ;  /* 0x000000ffff097224 */ /* 0x000fe400078e0019 */
        /* <DEDUP_REMOVED lines=19> */
[----:B------:R-:W-:-:S10]  /*3600*/  IMAD.X R25, RZ, RZ, R6, P1 ;  /* 0x000000ffff197224 */ /* 0x000fd400008e0606 */
[----:B-1----:R-:W-:Y:S05]  /*3610*/  @P0 BRA `(.L_x_457) ;  /* 0xfffffffc00900947 */ /* 0x002fea000383ffff */
[----:B------:R-:W-:Y:S05]  /*3620*/  BSYNC.RECONVERGENT B5 ;  /* 0x0000000000057941 */ /* 0x000fea0003800200 */
.L_x_456:
[----:B------:R-:W-:-:S07]  /*3630*/  IMAD.MOV.U32 R17, RZ, RZ, R12 ;  /* 0x000000ffff117224 */ /* 0x000fce00078e000c */
.L_x_455:
[----:B------:R-:W-:Y:S05]  /*3640*/  BSYNC.RECONVERGENT B4 ;  /* 0x0000000000047941 */ /* 0x000fea0003800200 */
.L_x_454:
[----:B------:R-:W-:Y:S01]  /*3650*/  LOP3.LUT P0, R29, R10, 0x3f, RZ, 0xc0, !PT ;  /* 0x0000003f0a1d7812 */ /* 0x000fe2000780c0ff */
[----:B------:R-:W-:-:S04]  /*3660*/  IMAD.IADD R6, R11, 0x1, R17 ;  /* 0x000000010b067824 */ /* 0x000fc800078e0211 */
[----:B------:R-:W-:-:S05]  /*3670*/  IMAD.U32 R27, R6, 0x8, R1 ;  /* 0x00000008061b7824 */ /* 0x000fca00078e0001 */
[----:B------:R0:W-:Y:S04]  /*3680*/  STL.64 [R27+-0x78], R24 ;  /* 0xffff88181b007387 */ /* 0x0001e80000100a00 */
[----:B------:R-:W2:Y:S04]  /*3690*/  @P0 LDL.64 R12, [R1+0x8] ;  /* 0x00000800010c0983 */ /* 0x000ea80000100a00 */
[----:B------:R-:W3:Y:S04]  /*36a0*/  LDL.64 R8, [R1+0x10] ;  /* 0x0000100001087983 */ /* 0x000ee80000100a00 */
[----:B------:R-:W4:Y:S01]  /*36b0*/  LDL.64 R6, [R1+0x18] ;  /* 0x0000180001067983 */ /* 0x000f220000100a00 */
[----:B------:R-:W-:Y:S01]  /*36c0*/  @P0 LOP3.LUT R10, R29, 0x3f, RZ, 0x3c, !PT ;  /* 0x0000003f1d0a0812 */ /* 0x000fe200078e3cff */
[----:B------:R-:W-:Y:S01]  /*36d0*/  BSSY.RECONVERGENT B4, `(.L_x_458) ;  /* 0x0000034000047945 */ /* 0x000fe20003800200 */
[----:B--2---:R-:W-:-:S02]  /*36e0*/  @P0 SHF.R.U64 R11, R12, 0x1, R13 ;  /* 0x000000010c0b0819 */ /* 0x004fc4000000120d */
[----:B------:R-:W-:Y:S02]  /*36f0*/  @P0 SHF.R.U32.HI R13, RZ, 0x1, R13 ;  /* 0x00000001ff0d0819 */ /* 0x000fe4000001160d */
[--C-:B---3--:R-:W-:Y:S02]  /*3700*/  @P0 SHF.R.U32.HI R21, RZ, 0x1, R9.reuse ;  /* 0x00000001ff150819 */ /* 0x108fe40000011609 */
[C---:B------:R-:W-:Y:S02]  /*3710*/  @P0 SHF.R.U64 R19, R8.reuse, 0x1, R9 ;  /* 0x0000000108130819 */ /* 0x040fe40000001209 */
[CC--:B------:R-:W-:Y:S02]  /*3720*/  @P0 SHF.L.U32 R16, R8.reuse, R29.reuse, RZ ;  /* 0x0000001d08100219 */ /* 0x0c0fe400000006ff */
[----:B------:R-:W-:Y:S02]  /*3730*/  @P0 SHF.R.U64 R11, R11, R10, R13 ;  /* 0x0000000a0b0b0219 */ /* 0x000fe4000000120d */
[----:B------:R-:W-:-:S02]  /*3740*/  @P0 SHF.L.U64.HI R17, R8, R29, R9 ;  /* 0x0000001d08110219 */ /* 0x000fc40000010209 */
[-C--:B------:R-:W-:Y:S02]  /*3750*/  @P0 SHF.R.U32.HI R12, RZ, R10.reuse, R13 ;  /* 0x0000000aff0c0219 */ /* 0x080fe4000001160d */
[----:B----4-:R-:W-:Y:S02]  /*3760*/  @P0 SHF.L.U32 R13, R6, R29, RZ ;  /* 0x0000001d060d0219 */ /* 0x010fe400000006ff */
[----:B------:R-:W-:Y:S02]  /*3770*/  @P0 SHF.R.U64 R20, R19, R10, R21 ;  /* 0x0000000a13140219 */ /* 0x000fe40000001215 */
[----:B------:R-:W-:Y:S02]  /*3780*/  @P0 LOP3.LUT R8, R16, R11, RZ, 0xfc, !PT ;  /* 0x0000000b10080212 */ /* 0x000fe400078efcff */
[----:B------:R-:W-:Y:S02]  /*3790*/  @P0 LOP3.LUT R9, R17, R12, RZ, 0xfc, !PT ;  /* 0x0000000c11090212 */ /* 0x000fe400078efcff */
[----:B------:R-:W-:-:S02]  /*37a0*/  @P0 SHF.L.U64.HI R11, R6, R29, R7 ;  /* 0x0000001d060b0219 */ /* 0x000fc40000010207 */
[----:B------:R-:W-:Y:S01]  /*37b0*/  @P0 LOP3.LUT R6, R13, R20, RZ, 0xfc, !PT ;  /* 0x000000140d060212 */ /* 0x000fe200078efcff */
[C---:B------:R-:W-:Y:S01]  /*37c0*/  IMAD.SHL.U32 R13, R8.reuse, 0x4, RZ ;  /* 0x00000004080d7824 */ /* 0x040fe200078e00ff */
[----:B------:R-:W-:Y:S02]  /*37d0*/  @P0 SHF.R.U32.HI R10, RZ, R10, R21 ;  /* 0x0000000aff0a0219 */ /* 0x000fe40000011615 */
        /* <DEDUP_REMOVED lines=19> */
[----:B------:R-:W1:Y:S02]  /*3910*/  FLO.U32 R9, R9 ;  /* 0x0000000900097300 */ /* 0x000e6400000e0000 */
[C---:B-1----:R-:W-:Y:S02]  /*3920*/  IADD3 R11, PT, PT, -R9.reuse, 0x1f, RZ ;  /* 0x0000001f090b7810 */ /* 0x042fe40007ffe1ff */
[----:B------:R-:W-:-:S03]  /*3930*/  IADD3 R8, PT, PT, -R9, 0x3f, RZ ;  /* 0x0000003f09087810 */ /* 0x000fc60007ffe1ff */
[----:B------:R-:W-:-:S05]  /*3940*/  @P1 IMAD.MOV R8, RZ, RZ, R11 ;  /* 0x000000ffff081224 */ /* 0x000fca00078e020b */
[----:B------:R-:W-:-:S13]  /*3950*/  ISETP.NE.AND P1, PT, R8, RZ, PT ;  /* 0x000000ff0800720c */ /* 0x000fda0003f25270 */
[----:B0-----:R-:W-:Y:S05]  /*3960*/  @!P1 BRA `(.L_x_459) ;  /* 0x0000000000289947 */ /* 0x001fea0003800000 */
[--C-:B------:R-:W-:Y:S02]  /*3970*/  SHF.R.U64 R11, R13, 0x1, R10.reuse ;  /* 0x000000010d0b7819 */ /* 0x100fe4000000120a */
[C---:B------:R-:W-:Y:S02]  /*3980*/  LOP3.LUT R9, R8.reuse, 0x3f, RZ, 0xc0, !PT ;  /* 0x0000003f08097812 */ /* 0x040fe400078ec0ff */
        /* <DEDUP_REMOVED lines=8> */
.L_x_459:
[----:B------:R-:W-:Y:S05]  /*3a10*/  BSYNC.RECONVERGENT B4 ;  /* 0x0000000000047941 */ /* 0x000fea0003800200 */
.L_x_458:
[----:B------:R-:W-:-:S04]  /*3a20*/  IMAD.WIDE.U32 R20, R12, 0x2168c235, RZ ;  /* 0x2168c2350c147825 */ /* 0x000fc800078e00ff */
[----:B------:R-:W-:Y:S01]  /*3a30*/  IMAD.MOV.U32 R10, RZ, RZ, R21 ;  /* 0x000000ffff0a7224 */ /* 0x000fe200078e0015 */
[----:B------:R-:W-:Y:S01]  /*3a40*/  IADD3 RZ, P1, PT, R20, R20, RZ ;  /* 0x0000001414ff7210 */ /* 0x000fe20007f3e0ff */
[----:B------:R-:W-:Y:S02]  /*3a50*/  IMAD.MOV.U32 R11, RZ, RZ, RZ ;  /* 0x000000ffff0b7224 */ /* 0x000fe400078e00ff */
[----:B------:R-:W-:-:S04]  /*3a60*/  IMAD.HI.U32 R9, R17, -0x36f0255e, RZ ;  /* 0xc90fdaa211097827 */ /* 0x000fc800078e00ff */
[----:B------:R-:W-:-:S04]  /*3a70*/  IMAD.WIDE.U32 R10, R12, -0x36f0255e, R10 ;  /* 0xc90fdaa20c0a7825 */ /* 0x000fc800078e000a */
[----:B------:R-:W-:-:S04]  /*3a80*/  IMAD.WIDE.U32 R10, P2, R17, 0x2168c235, R10 ;  /* 0x2168c235110a7825 */ /* 0x000fc8000784000a */
[----:B------:R-:W-:Y:S01]  /*3a90*/  IMAD R17, R17, -0x36f0255e, RZ ;  /* 0xc90fdaa211117824 */ /* 0x000fe200078e02ff */
[----:B------:R-:W-:Y:S01]  /*3aa0*/  IADD3.X RZ, P1, PT, R10, R10, RZ, P1, !PT ;  /* 0x0000000a0aff7210 */ /* 0x000fe20000f3e4ff */
[----:B------:R-:W-:-:S03]  /*3ab0*/  IMAD.X R9, RZ, RZ, R9, P2 ;  /* 0x000000ffff097224 */ /* 0x000fc600010e0609 */
[----:B------:R-:W-:-:S04]  /*3ac0*/  IADD3 R11, P2, PT, R17, R11, RZ ;  /* 0x0000000b110b7210 */ /* 0x000fc80007f5e0ff */
        /* <DEDUP_REMOVED lines=12> */
[----:B------:R-:W-:-:S02]  /*3b90*/  SHF.R.U32.HI R11, RZ, 0x1e, R7 ;  /* 0x0000001eff0b7819 */ /* 0x000fc40000011607 */
[----:B------:R-:W-:Y:S01]  /*3ba0*/  SHF.R.U64 R9, R9, 0xa, R10 ;  /* 0x0000000a09097819 */ /* 0x000fe2000000120a */
[----:B------:R-:W-:Y:S01]  /*3bb0*/  IMAD.SHL.U32 R8, R8, 0x100000, RZ ;  /* 0x0010000008087824 */ /* 0x000fe200078e00ff */
[----:B------:R-:W-:Y:S02]  /*3bc0*/  LEA.HI R6, R6, R11, RZ, 0x1 ;  /* 0x0000000b06067211 */ /* 0x000fe400078f08ff */
[----:B------:R-:W-:Y:S02]  /*3bd0*/  IADD3 R9, P2, PT, R9, 0x1, RZ ;  /* 0x0000000109097810 */ /* 0x000fe40007f5e0ff */
[----:B------:R-:W-:Y:S01]  /*3be0*/  @!P0 LOP3.LUT R23, R23, 0x80000000, RZ, 0x3c, !PT ;  /* 0x8000000017178812 */ /* 0x000fe200078e3cff */
[----:B------:R-:W-:Y:S01]  /*3bf0*/  @P1 IMAD.MOV R6, RZ, RZ, -R6 ;  /* 0x000000ffff061224 */ /* 0x000fe200078e0a06 */
[----:B------:R-:W-:-:S04]  /*3c00*/  LEA.HI.X R10, R10, RZ, RZ, 0x16, P2 ;  /* 0x000000ff0a0a7211 */ /* 0x000fc800010fb4ff */
[--C-:B------:R-:W-:Y:S02]  /*3c10*/  SHF.R.U64 R9, R9, 0x1, R10.reuse ;  /* 0x0000000109097819 */ /* 0x100fe4000000120a */
[----:B------:R-:W-:Y:S02]  /*3c20*/  SHF.R.U32.HI R7, RZ, 0x1, R10 ;  /* 0x00000001ff077819 */ /* 0x000fe4000001160a */
[----:B------:R-:W-:-:S04]  /*3c30*/  IADD3 R22, P2, P3, RZ, RZ, R9 ;  /* 0x000000ffff167210 */ /* 0x000fc80007b5e009 */
[----:B------:R-:W-:-:S04]  /*3c40*/  IADD3.X R8, PT, PT, R8, 0x3fe00000, R7, P2, P3 ;  /* 0x3fe0000008087810 */ /* 0x000fc800017e6407 */
[----:B------:R-:W-:-:S07]  /*3c50*/  LOP3.LUT R23, R8, R23, RZ, 0xfc, !PT ;  /* 0x0000001708177212 */ /* 0x000fce00078efcff */
.L_x_453:
[----:B------:R-:W-:Y:S02]  /*3c60*/  IMAD.MOV.U32 R19, RZ, RZ, 0x0 ;  /* 0x00000000ff137424 */ /* 0x000fe400078e00ff */
[----:B------:R-:W-:Y:S02]  /*3c70*/  IMAD.MOV.U32 R12, RZ, RZ, R22 ;  /* 0x000000ffff0c7224 */ /* 0x000fe400078e0016 */
[----:B------:R-:W-:Y:S01]  /*3c80*/  IMAD.MOV.U32 R13, RZ, RZ, R23 ;  /* 0x000000ffff0d7224 */ /* 0x000fe200078e0017 */
[----:B------:R-:W-:Y:S06]  /*3c90*/  RET.REL.NODEC R18 `(_Z13doRandomStuffIdLj32EEvPT_S1_jmP17curandStateXORWOWS3_) ;  /* 0xffffffc012d87950 */ /* 0x000fec0003c3ffff */
.L_x_460:
        /* <DEDUP_REMOVED lines=14> */
.L_x_546:


//--------------------- .text._Z13doRandomStuffIdLj1EEvPT_S1_jmP17curandStateXORWOWS3_ --------------------------
	.section	.text._Z13doRandomStuffIdLj1EEvPT_S1_jmP17curandStateXORWOWS3_,"ax",@progbits
	.align	128
        .global         _Z13doRandomStuffIdLj1EEvPT_S1_jmP17curandStateXORWOWS3_
        .type           _Z13doRandomStuffIdLj1EEvPT_S1_jmP17curandStateXORWOWS3_,@function
        .size           _Z13doRandomStuffIdLj1EEvPT_S1_jmP17curandStateXORWOWS3_,(.L_x_548 - _Z13doRandomStuffIdLj1EEvPT_S1_jmP17curandStateXORWOWS3_)
        .other          _Z13doRandomStuffIdLj1EEvPT_S1_jmP17curandStateXORWOWS3_,@"STO_CUDA_ENTRY STV_DEFAULT"
_Z13doRandomStuffIdLj1EEvPT_S1_jmP17curandStateXORWOWS3_:
.text._Z13doRandomStuffIdLj1EEvPT_S1_jmP17curandStateXORWOWS3_:
        /* <DEDUP_REMOVED lines=16> */
.L_x_478:
[----:B-1----:R-:W3:Y:S01]  /*0100*/  LDC.64 R16, c[0x0][0x3a0] ;  /* 0x0000e800ff107b82 */ /* 0x002ee20000000a00 */
        /* <DEDUP_REMOVED lines=21> */
.L_x_471:
        /* <DEDUP_REMOVED lines=127> */
.L_x_467:
[----:B------:R-:W-:Y:S01]  /*0a50*/  IMAD.MOV.U32 R18, RZ, RZ, 0x0 ;  /* 0x00000000ff127424 */ /* 0x000fe200078e00ff */
[----:B------:R-:W-:Y:S01]  /*0a60*/  LOP3.LUT P0, RZ, R3, 0x7fffffff, RZ, 0xc0, !PT ;  /* 0x7fffffff03ff7812 */ /* 0x000fe2000780c0ff */
[----:B------:R-:W-:-:S06]  /*0a70*/  IMAD.MOV.U32 R19, RZ, RZ, 0x7ff00000 ;  /* 0x7ff00000ff137424 */ /* 0x000fcc00078e00ff */
[----:B------:R-:W-:-:S10]  /*0a80*/  DFMA R18, R2, R18, +INF ;  /* 0x7ff000000212742b */ /* 0x000fd40000000012 */
[----:B------:R-:W-:Y:S02]  /*0a90*/  FSEL R26, R18, RZ, P0 ;  /* 0x000000ff121a7208 */ /* 0x000fe40000000000 */
[----:B------:R-:W-:-:S07]  /*0aa0*/  FSEL R27, R19, -QNAN , P0 ;  /* 0xfff00000131b7808 */ /* 0x000fce0000000000 */
.L_x_468:
[----:B----4-:R-:W-:Y:S05]  /*0ab0*/  BSYNC.RECONVERGENT B3 ;  /* 0x0000000000037941 */ /* 0x010fea0003800200 */
.L_x_466:
        /* <DEDUP_REMOVED lines=88> */
[----:B-----5:R-:W-:Y:S05]  /*1040*/  CALL.REL.NOINC `($__internal_11_$__cuda_sm20_dsqrt_rn_f64_mediumpath_v1) ;  /* 0x0000001c00407944 */ /* 0x020fea0003c00000 */
[----:B------:R-:W-:Y:S02]  /*1050*/  IMAD.MOV.U32 R24, RZ, RZ, R26 ;  /* 0x000000ffff187224 */ /* 0x000fe400078e001a */
[----:B------:R-:W-:-:S07]  /*1060*/  IMAD.MOV.U32 R25, RZ, RZ, R27 ;  /* 0x000000ffff197224 */ /* 0x000fce00078e001b */
.L_x_470:
[----:B------:R-:W-:Y:S05]  /*1070*/  BSYNC.RECONVERGENT B3 ;  /* 0x0000000000037941 */ /* 0x000fea0003800200 */
.L_x_469:
        /* <DEDUP_REMOVED lines=13> */
.L_x_465:
[----:B----4-:R-:W-:Y:S05]  /*1150*/  BSYNC.RECONVERGENT B2 ;  /* 0x0000000000027941 */ /* 0x010fea0003800200 */
.L_x_464:
        /* <DEDUP_REMOVED lines=12> */
.L_x_463:
[----:B----4-:R-:W-:Y:S05]  /*1220*/  BSYNC B1 ;  /* 0x0000000000017941 */ /* 0x010fea0003800000 */
.L_x_462:
        /* <DEDUP_REMOVED lines=9> */
[----:B------:R-:W2:Y:S01]  /*12c0*/  LDS.64 R22, [R26] ;  /* 0x000000001a167984 */ /* 0x000ea20000000a00 */
[----:B------:R-:W-:Y:S01]  /*12d0*/  BSSY.RECONVERGENT B2, `(.L_x_474) ;  /* 0x000001d000027945 */ /* 0x000fe20003800200 */
[----:B--2---:R-:W-:-:S14]  /*12e0*/  DSETP.NEU.AND P0, PT, |R22|, +INF , PT ;  /* 0x7ff000001600742a */ /* 0x004fdc0003f0d200 */
[----:B0-----:R-:W-:Y:S01]  /*12f0*/  @!P0 DMUL R2, RZ, R22 ;  /* 0x00000016ff028228 */ /* 0x001fe20000000000 */
[----:B------:R-:W-:Y:S01]  /*1300*/  @!P0 IMAD.MOV.U32 R0, RZ, RZ, 0x1 ;  /* 0x00000001ff008424 */ /* 0x000fe200078e00ff */
[----:B------:R-:W-:Y:S09]  /*1310*/  @!P0 BRA `(.L_x_475) ;  /* 0x0000000000608947 */ /* 0x000ff20003800000 */
[----:B------:R-:W-:Y:S01]  /*1320*/  UMOV UR18, 0x6dc9c883 ;  /* 0x6dc9c88300127882 */ /* 0x000fe20000000000 */
[----:B------:R-:W-:Y:S01]  /*1330*/  UMOV UR19, 0x3fe45f30 ;  /* 0x3fe45f3000137882 */ /* 0x000fe20000000000 */
[C---:B------:R-:W-:Y:S01]  /*1340*/  DSETP.GE.AND P0, PT, |R22|.reuse, 2.14748364800000000000e+09, PT ;  /* 0x41e000001600742a */ /* 0x040fe20003f06200 */
[----:B------:R-:W-:Y:S01]  /*1350*/  BSSY.RECONVERGENT B3, `(.L_x_476) ;  /* 0x0000013000037945 */ /* 0x000fe20003800200 */
[----:B------:R-:W-:Y:S01]  /*1360*/  DMUL R4, R22, UR18 ;  /* 0x0000001216047c28 */ /* 0x000fe20008000000 */
[----:B------:R-:W-:Y:S01]  /*1370*/  UMOV UR18, 0x54442d18 ;  /* 0x54442d1800127882 */ /* 0x000fe20000000000 */
[----:B------:R-:W-:-:S04]  /*1380*/  UMOV UR19, 0x3ff921fb ;  /* 0x3ff921fb00137882 */ /* 0x000fc80000000000 */
[----:B------:R-:W0:Y:S08]  /*1390*/  F2I.F64 R0, R4 ;  /* 0x0000000400007311 */ /* 0x000e300000301100 */
[----:B0-----:R-:W1:Y:S02]  /*13a0*/  I2F.F64 R2, R0 ;  /* 0x0000000000027312 */ /* 0x001e640000201c00 */
        /* <DEDUP_REMOVED lines=9> */
[----:B------:R-:W-:Y:S05]  /*1440*/  CALL.REL.NOINC `($_Z13doRandomStuffIdLj1EEvPT_S1_jmP17curandStateXORWOWS3_$__internal_trig_reduction_slowpathd) ;  /* 0x0000001800e87944 */ /* 0x000fea0003c00000 */
[----:B------:R-:W-:Y:S02]  /*1450*/  IMAD.MOV.U32 R0, RZ, RZ, R6 ;  /* 0x000000ffff007224 */ /* 0x000fe400078e0006 */
[----:B------:R-:W-:Y:S02]  /*1460*/  IMAD.MOV.U32 R2, RZ, RZ, R20 ;  /* 0x000000ffff027224 */ /* 0x000fe400078e0014 */
[----:B------:R-:W-:-:S07]  /*1470*/  IMAD.MOV.U32 R3, RZ, RZ, R21 ;  /* 0x000000ffff037224 */ /* 0x000fce00078e0015 */
.L_x_477:
[----:B------:R-:W-:Y:S05]  /*1480*/  BSYNC.RECONVERGENT B3 ;  /* 0x0000000000037941 */ /* 0x000fea0003800200 */
.L_x_476:
[----:B------:R-:W-:-:S07]  /*1490*/  VIADD R0, R0, 0x1 ;  /* 0x0000000100007836 */ /* 0x000fce0000000000 */
.L_x_475:
[----:B------:R-:W-:Y:S05]  /*14a0*/  BSYNC.RECONVERGENT B2 ;  /* 0x0000000000027941 */ /* 0x000fea0003800200 */
.L_x_474:
[----:B------:R-:W0:Y:S01]  /*14b0*/  LDCU.64 UR18, c[0x4][0x50] ;  /* 0x01000a00ff1277ac */ /* 0x000e220008000a00 */
[----:B------:R-:W-:-:S05]  /*14c0*/  IMAD.SHL.U32 R4, R0, 0x40, RZ ;  /* 0x0000004000047824 */ /* 0x000fca00078e00ff */
[----:B------:R-:W-:-:S04]  /*14d0*/  LOP3.LUT R4, R4, 0x40, RZ, 0xc0, !PT ;  /* 0x0000004004047812 */ /* 0x000fc800078ec0ff */
[----:B0-----:R-:W-:-:S05]  /*14e0*/  IADD3 R12, P0, PT, R4, UR18, RZ ;  /* 0x00000012040c7c10 */ /* 0x001fca000ff1e0ff */
[----:B-1----:R-:W-:Y:S01]  /*14f0*/  IMAD.X R13, RZ, RZ, UR19, P0 ;  /* 0x00000013ff0d7e24 */ /* 0x002fe200080e06ff */
        /* <DEDUP_REMOVED lines=29> */
.L_x_473:
[----:B------:R-:W-:Y:S05]  /*16d0*/  BSYNC.RECONVERGENT B1 ;  /* 0x0000000000017941 */ /* 0x000fea0003800200 */
.L_x_472:
[----:B------:R-:W3:Y:S02]  /*16e0*/  LDCU UR5, c[0x0][0x370] ;  /* 0x00006e00ff0577ac */ /* 0x000ee40008000800 */
[----:B---3--:R-:W-:-:S05]  /*16f0*/  VIADD R14, R14, UR5 ;  /* 0x000000050e0e7c36 */ /* 0x008fca0008000000 */
[----:B------:R-:W-:-:S13]  /*1700*/  ISETP.GE.U32.AND P0, PT, R14, UR4, PT ;  /* 0x000000040e007c0c */ /* 0x000fda000bf06070 */
[----:B------:R-:W-:Y:S05]  /*1710*/  @!P0 BRA `(.L_x_478) ;  /* 0xffffffe800788947 */ /* 0x000fea000383ffff */
[----:B------:R-:W-:Y:S05]  /*1720*/  BSYNC B0 ;  /* 0x0000000000007941 */ /* 0x000fea0003800000 */
.L_x_461:
        /* <DEDUP_REMOVED lines=12> */
.L_x_492:
[----:B01----:R-:W0:Y:S01]  /*17f0*/  LDC.64 R24, c[0x0][0x3a0] ;  /* 0x0000e800ff187b82 */ /* 0x003e220000000a00 */
[----:B-12---:R-:W-:-:S04]  /*1800*/  IMAD R7, R3, R5, R0 ;  /* 0x0000000503077224 */ /* 0x006fc800078e0200 */
        /* <DEDUP_REMOVED lines=15> */
.L_x_488:
        /* <DEDUP_REMOVED lines=128> */
.L_x_484:
[----:B------:R-:W-:Y:S01]  /*2100*/  IMAD.MOV.U32 R16, RZ, RZ, 0x0 ;  /* 0x00000000ff107424 */ /* 0x000fe200078e00ff */
[----:B------:R-:W-:Y:S01]  /*2110*/  LOP3.LUT P0, RZ, R15, 0x7fffffff, RZ, 0xc0, !PT ;  /* 0x7fffffff0fff7812 */ /* 0x000fe2000780c0ff */
[----:B------:R-:W-:-:S06]  /*2120*/  IMAD.MOV.U32 R17, RZ, RZ, 0x7ff00000 ;  /* 0x7ff00000ff117424 */ /* 0x000fcc00078e00ff */
[----:B------:R-:W-:-:S10]  /*2130*/  DFMA R16, R14, R16, +INF ;  /* 0x7ff000000e10742b */ /* 0x000fd40000000010 */
[----:B------:R-:W-:Y:S02]  /*2140*/  FSEL R26, R16, RZ, P0 ;  /* 0x000000ff101a7208 */ /* 0x000fe40000000000 */
[----:B------:R-:W-:-:S07]  /*2150*/  FSEL R27, R17, -QNAN , P0 ;  /* 0xfff00000111b7808 */ /* 0x000fce0000000000 */
.L_x_485:
[----:B------:R-:W-:Y:S05]  /*2160*/  BSYNC.RECONVERGENT B2 ;  /* 0x0000000000027941 */ /* 0x000fea0003800200 */
.L_x_483:
        /* <DEDUP_REMOVED lines=88> */
[----:B----45:R-:W-:Y:S05]  /*26f0*/  CALL.REL.NOINC `($__internal_11_$__cuda_sm20_dsqrt_rn_f64_mediumpath_v1) ;  /* 0x0000000400947944 */ /* 0x030fea0003c00000 */
[----:B------:R-:W-:Y:S02]  /*2700*/  IMAD.MOV.U32 R38, RZ, RZ, R26 ;  /* 0x000000ffff267224 */ /* 0x000fe400078e001a */
[----:B------:R-:W-:-:S07]  /*2710*/  IMAD.MOV.U32 R39, RZ, RZ, R27 ;  /* 0x000000ffff277224 */ /* 0x000fce00078e001b */
.L_x_487:
[----:B------:R-:W-:Y:S05]  /*2720*/  BSYNC.RECONVERGENT B2 ;  /* 0x0000000000027941 */ /* 0x000fea0003800200 */
.L_x_486:
        /* <DEDUP_REMOVED lines=14> */
.L_x_482:
[----:B------:R-:W-:Y:S05]  /*2810*/  BSYNC.RECONVERGENT B1 ;  /* 0x0000000000017941 */ /* 0x000fea0003800200 */
.L_x_481:
[----:B------:R-:W0:Y:S01]  /*2820*/  LDS.64 R26, [R4] ;  /* 0x00000000041a7984 */ /* 0x000e220000000a00 */
[----:B------:R-:W-:-:S08]  /*2830*/  DMUL R16, R38, UR10 ;  /* 0x0000000a26107c28 */ /* 0x000fd00008000000 */
[----:B0----5:R-:W-:-:S07]  /*2840*/  DFMA R16, R18, R16, R26 ;  /* 0x000000101210722b */ /* 0x021fce000000001a */
[----:B------:R0:W-:Y:S01]  /*2850*/  STS.64 [R4], R16 ;  /* 0x0000001004007388 */ /* 0x0001e20000000a00 */
[----:B------:R-:W-:Y:S05]  /*2860*/  @!P1 BRA `(.L_x_488) ;  /* 0xfffffff000249947 */ /* 0x000fea000383ffff */
.L_x_480:
[----:B------:R-:W-:Y:S05]  /*2870*/  BSYNC B0 ;  /* 0x0000000000007941 */ /* 0x000fea0003800000 */
.L_x_479:
        /* <DEDUP_REMOVED lines=12> */
[----:B-1----:R-:W1:Y:S02]  /*2940*/  LDS.64 R22, [UR5] ;  /* 0x00000005ff167984 */ /* 0x002e640008000a00 */
[----:B-1----:R-:W-:-:S14]  /*2950*/  DSETP.NEU.AND P0, PT, |R22|, +INF , PT ;  /* 0x7ff000001600742a */ /* 0x002fdc0003f0d200 */
[----:B------:R-:W-:Y:S01]  /*2960*/  @!P0 DMUL R20, RZ, R22 ;  /* 0x00000016ff148228 */ /* 0x000fe20000000000 */
[----:B------:R-:W-:Y:S01]  /*2970*/  @!P0 IMAD.MOV.U32 R6, RZ, RZ, RZ ;  /* 0x000000ffff068224 */ /* 0x000fe200078e00ff */
        /* <DEDUP_REMOVED lines=19> */
[----:B0---4-:R-:W-:Y:S05]  /*2ab0*/  CALL.REL.NOINC `($_Z13doRandomStuffIdLj1EEvPT_S1_jmP17curandStateXORWOWS3_$__internal_trig_reduction_slowpathd) ;  /* 0x00000004004c7944 */ /* 0x011fea0003c00000 */
[----:B------:R-:W-:Y:S05]  /*2ac0*/  BSYNC.RECONVERGENT B1 ;  /* 0x0000000000017941 */ /* 0x000fea0003800200 */
.L_x_491:
        /* <DEDUP_REMOVED lines=34> */
.L_x_490:
[----:B------:R-:W-:Y:S05]  /*2cf0*/  BSYNC.RECONVERGENT B0 ;  /* 0x0000000000007941 */ /* 0x000fea0003800200 */
.L_x_489:
[----:B------:R-:W3:Y:S01]  /*2d00*/  LDCU UR5, c[0x3][0x48] ;  /* 0x00c00900ff0577ac */ /* 0x000ee20008000800 */
[----:B----4-:R-:W-:-:S05]  /*2d10*/  IMAD.IADD R5, R2, 0x1, R5 ;  /* 0x0000000102057824 */ /* 0x010fca00078e0205 */
[----:B---3--:R-:W-:-:S13]  /*2d20*/  ISETP.GE.U32.AND P0, PT, R5, UR5, PT ;  /* 0x0000000505007c0c */ /* 0x008fda000bf06070 */
[----:B------:R-:W-:Y:S05]  /*2d30*/  @!P0 BRA `(.L_x_492) ;  /* 0xffffffe800ac8947 */ /* 0x000fea000383ffff */
[----:B------:R-:W-:Y:S05]  /*2d40*/  EXIT ;  /* 0x000000000000794d */ /* 0x000fea0003800000 */
        .weak           $__internal_11_$__cuda_sm20_dsqrt_rn_f64_mediumpath_v1
        .type           $__internal_11_$__cuda_sm20_dsqrt_rn_f64_mediumpath_v1,@function
        .size           $__internal_11_$__cuda_sm20_dsqrt_rn_f64_mediumpath_v1,($_Z13doRandomStuffIdLj1EEvPT_S1_jmP17curandStateXORWOWS3_$__internal_trig_reduction_slowpathd - $__internal_11_$__cuda_sm20_dsqrt_rn_f64_mediumpath_v1)
$__internal_11_$__cuda_sm20_dsqrt_rn_f64_mediumpath_v1:
        /* <DEDUP_REMOVED lines=11> */
.L_x_494:
        /* <DEDUP_REMOVED lines=24> */
.L_x_496:
[----:B------:R-:W-:-:S11]  /*2f80*/  DADD R28, R26, R26 ;  /* 0x000000001a1c7229 */ /* 0x000fd6000000001a */
.L_x_495:
[----:B------:R-:W-:Y:S05]  /*2f90*/  BSYNC.RECONVERGENT B4 ;  /* 0x0000000000047941 */ /* 0x000fea0003800200 */
.L_x_493:
[----:B------:R-:W-:Y:S02]  /*2fa0*/  IMAD.MOV.U32 R26, RZ, RZ, R28 ;  /* 0x000000ffff1a7224 */ /* 0x000fe400078e001c */
[----:B------:R-:W-:Y:S02]  /*2fb0*/  IMAD.MOV.U32 R27, RZ, RZ, R29 ;  /* 0x000000ffff1b7224 */ /* 0x000fe400078e001d */
[----:B------:R-:W-:Y:S02]  /*2fc0*/  IMAD.MOV.U32 R28, RZ, RZ, R20 ;  /* 0x000000ffff1c7224 */ /* 0x000fe400078e0014 */
[----:B------:R-:W-:-:S04]  /*2fd0*/  IMAD.MOV.U32 R29, RZ, RZ, 0x0 ;  /* 0x00000000ff1d7424 */ /* 0x000fc800078e00ff */
[----:B------:R-:W-:Y:S05]  /*2fe0*/  RET.REL.NODEC R28 `(_Z13doRandomStuffIdLj1EEvPT_S1_jmP17curandStateXORWOWS3_) ;  /* 0xffffffd01c047950 */ /* 0x000fea0003c3ffff */
        .type           $_Z13doRandomStuffIdLj1EEvPT_S1_jmP17curandStateXORWOWS3_$__internal_trig_reduction_slowpathd,@function
        .size           $_Z13doRandomStuffIdLj1EEvPT_S1_jmP17curandStateXORWOWS3_$__internal_trig_reduction_slowpathd,(.L_x_548 - $_Z13doRandomStuffIdLj1EEvPT_S1_jmP17curandStateXORWOWS3_$__internal_trig_reduction_slowpathd)
$_Z13doRandomStuffIdLj1EEvPT_S1_jmP17curandStateXORWOWS3_$__internal_trig_reduction_slowpathd:
        /* <DEDUP_REMOVED lines=25> */
.L_x_501:
        /* <DEDUP_REMOVED lines=29> */
.L_x_500:
[----:B------:R-:W-:-:S07]  /*3350*/  IMAD.MOV.U32 R17, RZ, RZ, R12 ;  /* 0x000000ffff117224 */ /* 0x000fce00078e000c */
.L_x_499:
[----:B------:R-:W-:Y:S05]  /*3360*/  BSYNC.RECONVERGENT B4 ;  /* 0x0000000000047941 */ /* 0x000fea0003800200 */
.L_x_498:
        /* <DEDUP_REMOVED lines=60> */
.L_x_503:
[----:B------:R-:W-:Y:S05]  /*3730*/  BSYNC.RECONVERGENT B4 ;  /* 0x0000000000047941 */ /* 0x000fea0003800200 */
.L_x_502:
        /* <DEDUP_REMOVED lines=36> */
.L_x_497:
[----:B------:R-:W-:-:S04]  /*3980*/  IMAD.MOV.U32 R19, RZ, RZ, 0x0 ;  /* 0x00000000ff137424 */ /* 0x000fc800078e00ff */
[----:B------:R-:W-:Y:S05]  /*3990*/  RET.REL.NODEC R18 `(_Z13doRandomStuffIdLj1EEvPT_S1_jmP17curandStateXORWOWS3_) ;  /* 0xffffffc412987950 */ /* 0x000fea0003c3ffff */
.L_x_504:
        /* <DEDUP_REMOVED lines=14> */
.L_x_548:


//--------------------- .text._Z8initRNGsIfEvjmP17curandStateXORWOWS1_ --------------------------
	.section	.text._Z8initRNGsIfEvjmP17curandStateXORWOWS1_,"ax",@progbits
	.align	128
        .global         _Z8initRNGsIfEvjmP17curandStateXORWOWS1_
        .type           _Z8initRNGsIfEvjmP17curandStateXORWOWS1_,@function
        .size           _Z8initRNGsIfEvjmP17curandStateXORWOWS1_,(.L_x_561 - _Z8initRNGsIfEvjmP17curandStateXORWOWS1_)
        .other          _Z8initRNGsIfEvjmP17curandStateXORWOWS1_,@"STO_CUDA_ENTRY STV_DEFAULT"
_Z8initRNGsIfEvjmP17curandStateXORWOWS1_:
.text._Z8initRNGsIfEvjmP17curandStateXORWOWS1_:
[----:B------:R-:W0:Y:S08]  /*0000*/  LDC R1, c[0x0][0x37c] ;  /* 0x0000df00ff017b82 */ /* 0x000e300000000800 */
[----:B------:R-:W1:Y:S01]  /*0010*/  S2UR UR6, SR_CTAID.X ;  /* 0x00000000000679c3 */ /* 0x000e620000002500 */
[----:B0-----:R-:W-:-:S07]  /*0020*/  VIADD R1, R1, 0xffffffd0 ;  /* 0xffffffd001017836 */ /* 0x001fce0000000000 */
[----:B------:R-:W1:Y:S02]  /*0030*/  LDC R0, c[0x0][0x380] ;  /* 0x0000e000ff007b82 */ /* 0x000e640000000800 */
[----:B-1----:R-:W-:-:S13]  /*0040*/  ISETP.LE.U32.AND P0, PT, R0, UR6, PT ;  /* 0x0000000600007c0c */ /* 0x002fda000bf03070 */
[----:B------:R-:W-:Y:S05]  /*0050*/  @P0 EXIT ;  /* 0x000000000000094d */ /* 0x000fea0003800000 */
[----:B------:R-:W0:Y:S02]  /*0060*/  LDCU.64 UR8, c[0x0][0x358] ;  /* 0x00006b00ff0877ac */ /* 0x000e240008000a00 */
.L_x_516:
[----:B------:R-:W1:Y:S01]  /*0070*/  S2R R13, SR_TID.X ;  /* 0x00000000000d7919 */ /* 0x000e620000002100 */
[----:B------:R-:W1:Y:S08]  /*0080*/  LDC R12, c[0x0][0x360] ;  /* 0x0000d800ff0c7b82 */ /* 0x000e700000000800 */
[----:B------:R-:W2:Y:S08]  /*0090*/  LDC.64 R14, c[0x0][0x390] ;  /* 0x0000e400ff0e7b82 */ /* 0x000eb00000000a00 */
[----:B----4-:R-:W3:Y:S01]  /*00a0*/  LDC.64 R4, c[0x0][0x388] ;  /* 0x0000e200ff047b82 */ /* 0x010ee20000000a00 */
[----:B-1----:R-:W-:-:S04]  /*00b0*/  IMAD R13, R12, UR6, R13 ;  /* 0x000000060c0d7c24 */ /* 0x002fc8000f8e020d */
[----:B--2---:R-:W-:-:S05]  /*00c0*/  IMAD.WIDE.U32 R14, R13, 0x30, R14 ;  /* 0x000000300d0e7825 */ /* 0x004fca00078e000e */
[----:B0-----:R-:W2:Y:S04]  /*00d0*/  LDG.E R0, desc[UR8][R14.64+0x20] ;  /* 0x000020080e007981 */ /* 0x001ea8000c1e1900 */
[----:B------:R-:W4:Y:S04]  /*00e0*/  LDG.E.64 R6, desc[UR8][R14.64+0x28] ;  /* 0x000028080e067981 */ /* 0x000f28000c1e1b00 */
[----:B------:R-:W5:Y:S01]  /*00f0*/  LDG.E.64 R2, desc[UR8][R14.64+0x18] ;  /* 0x000018080e027981 */ /* 0x000f62000c1e1b00 */
[----:B---3--:R-:W-:Y:S02]  /*0100*/  LOP3.LUT R4, R4, 0xaad26b49, RZ, 0x3c, !PT ;  /* 0xaad26b4904047812 */ /* 0x008fe400078e3cff */
[----:B------:R-:W-:-:S03]  /*0110*/  LOP3.LUT R5, R5, 0xf7dcefdd, RZ, 0x3c, !PT ;  /* 0xf7dcefdd05057812 */ /* 0x000fc600078e3cff */
[----:B------:R-:W-:Y:S02]  /*0120*/  IMAD R4, R4, 0x4182bed5, RZ ;  /* 0x4182bed504047824 */ /* 0x000fe400078e02ff */
[----:B------:R-:W-:Y:S02]  /*0130*/  IMAD R9, R5, -0x658354e5, RZ ;  /* 0x9a7cab1b05097824 */ /* 0x000fe400078e02ff */
[C---:B------:R-:W-:Y:S01]  /*0140*/  VIADD R8, R4.reuse, 0x75bcd15 ;  /* 0x075bcd1504087836 */ /* 0x040fe20000000000 */
[C---:B------:R-:W-:Y:S01]  /*0150*/  LOP3.LUT R10, R4.reuse, 0x159a55e5, RZ, 0x3c, !PT ;  /* 0x159a55e5040a7812 */ /* 0x040fe200078e3cff */
[----:B------:R-:W-:Y:S01]  /*0160*/  VIADD R5, R4, 0x583f19 ;  /* 0x00583f1904057836 */ /* 0x000fe20000000000 */
[C---:B------:R-:W-:Y:S01]  /*0170*/  LOP3.LUT R4, R9.reuse, 0x5491333, RZ, 0x3c, !PT ;  /* 0x0549133309047812 */ /* 0x040fe200078e3cff */
[----:B------:R-:W-:Y:S01]  /*0180*/  VIADD R11, R9, 0x1f123bb5 ;  /* 0x1f123bb5090b7836 */ /* 0x000fe20000000000 */
[----:B------:R-:W-:Y:S04]  /*0190*/  STL [R1+0x4], R8 ;  /* 0x0000040801007387 */ /* 0x000fe80000100800 */
[----:B------:R-:W-:Y:S04]  /*01a0*/  STL.64 [R1+0x8], R10 ;  /* 0x0000080a01007387 */ /* 0x000fe80000100a00 */
[----:B------:R-:W-:Y:S01]  /*01b0*/  STL.64 [R1+0x10], R4 ;  /* 0x0000100401007387 */ /* 0x000fe20000100a00 */
[----:B------:R-:W-:Y:S01]  /*01c0*/  ISETP.NE.AND P0, PT, R13, RZ, PT ;  /* 0x000000ff0d00720c */ /* 0x000fe20003f05270 */
[----:B------:R-:W-:Y:S01]  /*01d0*/  BSSY.RECONVERGENT B0, `(.L_x_505) ;  /* 0x000025c000007945 */ /* 0x000fe20003800200 */
[----:B------:R-:W-:Y:S01]  /*01e0*/  IMAD.MOV.U32 R9, RZ, RZ, R8 ;  /* 0x000000ffff097224 */ /* 0x000fe200078e0008 */
[----:B--2---:R-:W-:Y:S04]  /*01f0*/  STL [R1+0x20], R0 ;  /* 0x0000200001007387 */ /* 0x004fe80000100800 */
[----:B----4-:R-:W-:Y:S04]  /*0200*/  STL.64 [R1+0x28], R6 ;  /* 0x0000280601007387 */ /* 0x010fe80000100a00 */
[----:B-----5:R0:W-:Y:S02]  /*0210*/  STL.64 [R1+0x18], R2 ;  /* 0x0000180201007387 */ /* 0x0201e40000100a00 */
[----:B0-----:R-:W-:-:S02]  /*0220*/  IMAD.MOV.U32 R3, RZ, RZ, R11 ;  /* 0x000000ffff037224 */ /* 0x001fc400078e000b */
[----:B------:R-:W-:Y:S01]  /*0230*/  IMAD.MOV.U32 R2, RZ, RZ, R10 ;  /* 0x000000ffff027224 */ /* 0x000fe200078e000a */
[----:B------:R-:W-:Y:S06]  /*0240*/  @!P0 BRA `(.L_x_506) ;  /* 0x0000002400508947 */ /* 0x000fec0003800000 */
[----:B------:R-:W-:Y:S02]  /*0250*/  IMAD.MOV.U32 R3, RZ, RZ, R11 ;  /* 0x000000ffff037224 */ /* 0x000fe400078e000b */
[----:B------:R-:W-:Y:S02]  /*0260*/  IMAD.MOV.U32 R2, RZ, RZ, R10 ;  /* 0x000000ffff027224 */ /* 0x000fe400078e000a */
[----:B------:R-:W-:Y:S02]  /*0270*/  IMAD.MOV.U32 R16, RZ, RZ, RZ ;  /* 0x000000ffff107224 */ /* 0x000fe400078e00ff */
[----:B------:R-:W-:Y:S02]  /*0280*/  IMAD.MOV.U32 R14, RZ, RZ, RZ ;  /* 0x000000ffff0e7224 */ /* 0x000fe400078e00ff */
[----:B------:R-:W-:-:S07]  /*0290*/  IMAD.MOV.U32 R9, RZ, RZ, R8 ;  /* 0x000000ffff097224 */ /* 0x000fce00078e0008 */
.L_x_515:
[----:B------:R-:W-:Y:S01]  /*02a0*/  LOP3.LUT R0, R13, 0x3, RZ, 0xc0, !PT ;  /* 0x000000030d007812 */ /* 0x000fe200078ec0ff */
[----:B------:R-:W-:Y:S03]  /*02b0*/  BSSY.RECONVERGENT B1, `(.L_x_507) ;  /* 0x0000247000017945 */ /* 0x000fe60003800200 */
[----:B------:R-:W-:-:S04]  /*02c0*/  ISETP.NE.U32.AND P0, PT, R0, RZ, PT ;  /* 0x000000ff0000720c */ /* 0x000fc80003f05070 */
[----:B------:R-:W-:-:S13]  /*02d0*/  ISETP.NE.AND.EX P0, PT, RZ, RZ, PT, P0 ;  /* 0x000000ffff00720c */ /* 0x000fda0003f05300 */
[----:B0-----:R-:W-:Y:S05]  /*02e0*/  @!P0 BRA `(.L_x_508) ;  /* 0x00000024000c8947 */ /* 0x001fea0003800000 */
[----:B------:R-:W0:Y:S01]  /*02f0*/  LDC.64 R6, c[0x4][RZ] ;  /* 0x01000000ff067b82 */ /* 0x000e220000000a00 */
[----:B------:R-:W-:Y:S01]  /*0300*/  IMAD.MOV.U32 R0, RZ, RZ, RZ ;  /* 0x000000ffff007224 */ /* 0x000fe200078e00ff */
[----:B------:R-:W-:Y:S02]  /*0310*/  CS2R R4, SRZ ;  /* 0x0000000000047805 */ /* 0x000fe4000001ff00 */
[----:B------:R-:W-:Y:S01]  /*0320*/  CS2R R2, SRZ ;  /* 0x0000000000027805 */ /* 0x000fe2000001ff00 */
[----:B------:R-:W-:Y:S02]  /*0330*/  IMAD.MOV.U32 R9, RZ, RZ, RZ ;  /* 0x000000ffff097224 */ /* 0x000fe400078e00ff */
[----:B0-----:R-:W-:-:S07]  /*0340*/  IMAD.WIDE.U32 R6, R14, 0xc80, R6 ;  /* 0x00000c800e067825 */ /* 0x001fce00078e0006 */
.L_x_510:
[----:B------:R-:W-:-:S06]  /*0350*/  IMAD R8, R0, 0x4, R1 ;  /* 0x0000000400087824 */ /* 0x000fcc00078e0201 */
[----:B------:R-:W5:Y:S01]  /*0360*/  LDL R8, [R8+0x4] ;  /* 0x0000040008087983 */ /* 0x000f620000100800 */
[----:B------:R-:W-:-:S05]  /*0370*/  UMOV UR4, URZ ;  /* 0x000000ff00047c82 */ /* 0x000fca0008000000 */
.L_x_509:
[----:B-----5:R-:W-:Y:S01]  /*0380*/  SHF.R.U32.HI R21, RZ, UR4, R8 ;  /* 0x00000004ff157c19 */ /* 0x020fe20008011608 */
[----:B------:R-:W-:-:S03]  /*0390*/  IMAD.SHL.U32 R10, R0, 0x20, RZ ;  /* 0x00000020000a7824 */ /* 0x000fc600078e00ff */
[----:B------:R-:W-:Y:S01]  /*03a0*/  LOP3.LUT R11, R21, 0x1, RZ, 0xc0, !PT ;  /* 0x00000001150b7812 */ /* 0x000fe200078ec0ff */
[----:B------:R-:W-:-:S03]  /*03b0*/  VIADD R10, R10, UR4 ;  /* 0x000000040a0a7c36 */ /* 0x000fc60008000000 */
[----:B------:R-:W-:Y:S01]  /*03c0*/  ISETP.NE.U32.AND P0, PT, R11, 0x1, PT ;  /* 0x000000010b00780c */ /* 0x000fe20003f05070 */
[----:B------:R-:W-:-:S03]  /*03d0*/  IMAD R11, R10, 0x5, RZ ;  /* 0x000000050a0b7824 */ /* 0x000fc600078e02ff */
[----:B------:R-:W-:Y:S01]  /*03e0*/  R2P PR, R21, 0x7e ;  /* 0x0000007e15007804 */ /* 0x000fe20000000000 */
[----:B------:R-:W-:-:S08]  /*03f0*/  IMAD.WIDE.U32 R10, R11, 0x4, R6 ;  /* 0x000000040b0a7825 */ /* 0x000fd000078e0006 */
[----:B------:R-:W2:Y:S04]  /*0400*/  @!P0 LDG.E R18, desc[UR8][R10.64+0x10] ;  /* 0x000010080a128981 */ /* 0x000ea8000c1e1900 */
[----:B------:R-:W3:Y:S04]  /*0410*/  @P1 LDG.E R20, desc[UR8][R10.64+0x24] ;  /* 0x000024080a141981 */ /* 0x000ee8000c1e1900 */
[----:B------:R-:W4:Y:S04]  /*0420*/  @P2 LDG.E R22, desc[UR8][R10.64+0x38] ;  /* 0x000038080a162981 */ /* 0x000f28000c1e1900 */
[----:B------:R-:W4:Y:S04]  /*0430*/  @P3 LDG.E R24, desc[UR8][R10.64+0x4c] ;  /* 0x00004c080a183981 */ /* 0x000f28000c1e1900 */
[----:B------:R-:W4:Y:S04]  /*0440*/  @P4 LDG.E R26, desc[UR8][R10.64+0x60] ;  /* 0x000060080a1a4981 */ /* 0x000f28000c1e1900 */
[----:B------:R-:W4:Y:S04]  /*0450*/  @!P0 LDG.E R15, desc[UR8][R10.64+0x4] ;  /* 0x000004080a0f8981 */ /* 0x000f28000c1e1900 */
[----:B------:R-:W4:Y:S04]  /*0460*/  @!P0 LDG.E R17, desc[UR8][R10.64+0xc] ;  /* 0x00000c080a118981 */ /* 0x000f28000c1e1900 */
[----:B------:R-:W4:Y:S04]  /*0470*/  @P1 LDG.E R19, desc[UR8][R10.64+0x18] ;  /* 0x000018080a131981 */ /* 0x000f28000c1e1900 */
[----:B------:R-:W4:Y:S04]  /*0480*/  @P3 LDG.E R23, desc[UR8][R10.64+0x40] ;  /* 0x000040080a173981 */ /* 0x000f28000c1e1900 */
[----:B------:R-:W4:Y:S04]  /*0490*/  @P5 LDG.E R25, desc[UR8][R10.64+0x70] ;  /* 0x000070080a195981 */ /* 0x000f28000c1e1900 */
[----:B------:R-:W4:Y:S01]  /*04a0*/  @P6 LDG.E R28, desc[UR8][R10.64+0x88] ;  /* 0x000088080a1c6981 */ /* 0x000f22000c1e1900 */
[----:B--2---:R-:W-:-:S03]  /*04b0*/  @!P0 LOP3.LUT R5, R5, R18, RZ, 0x3c, !PT ;  /* 0x0000001205058212 */ /* 0x004fc600078e3cff */
[----:B------:R-:W2:Y:S01]  /*04c0*/  @!P0 LDG.E R18, desc[UR8][R10.64] ;  /* 0x000000080a128981 */ /* 0x000ea2000c1e1900 */
[----:B---3--:R-:W-:-:S03]  /*04d0*/  @P1 LOP3.LUT R5, R5, R20, RZ, 0x3c, !PT ;  /* 0x0000001405051212 */ /* 0x008fc600078e3cff */
[----:B------:R-:W3:Y:S01]  /*04e0*/  @!P0 LDG.E R20, desc[UR8][R10.64+0x8] ;  /* 0x000008080a148981 */ /* 0x000ee2000c1e1900 */
[----:B----4-:R-:W-:-:S03]  /*04f0*/  @P2 LOP3.LUT R5, R5, R22, RZ, 0x3c, !PT ;  /* 0x0000001605052212 */ /* 0x010fc600078e3cff */
[----:B------:R-:W4:Y:S01]  /*0500*/  @P1 LDG.E R22, desc[UR8][R10.64+0x14] ;  /* 0x000014080a161981 */ /* 0x000f22000c1e1900 */
[----:B------:R-:W-:-:S03]  /*0510*/  @P3 LOP3.LUT R5, R5, R24, RZ, 0x3c, !PT ;  /* 0x0000001805053212 */ /* 0x000fc600078e3cff */
[----:B------:R-:W4:Y:S01]  /*0520*/  @P5 LDG.E R24, desc[UR8][R10.64+0x74] ;  /* 0x000074080a185981 */ /* 0x000f22000c1e1900 */
[----:B------:R-:W-:-:S03]  /*0530*/  @P4 LOP3.LUT R5, R5, R26, RZ, 0x3c, !PT ;  /* 0x0000001a05054212 */ /* 0x000fc600078e3cff */
[----:B------:R-:W4:Y:S01]  /*0540*/  @P3 LDG.E R26, desc[UR8][R10.64+0x44] ;  /* 0x000044080a1a3981 */ /* 0x000f22000c1e1900 */
[----:B------:R-:W-:-:S03]  /*0550*/  @!P0 LOP3.LUT R2, R2, R15, RZ, 0x3c, !PT ;  /* 0x0000000f02028212 */ /* 0x000fc600078e3cff */
[----:B------:R-:W4:Y:S01]  /*0560*/  @P1 LDG.E R15, desc[UR8][R10.64+0x20] ;  /* 0x000020080a0f1981 */ /* 0x000f22000c1e1900 */
[----:B------:R-:W-:-:S03]  /*0570*/  @!P0 LOP3.LUT R4, R4, R17, RZ, 0x3c, !PT ;  /* 0x0000001104048212 */ /* 0x000fc600078e3cff */
[----:B------:R-:W4:Y:S01]  /*0580*/  @P2 LDG.E R17, desc[UR8][R10.64+0x2c] ;  /* 0x00002c080a112981 */ /* 0x000f22000c1e1900 */
[----:B------:R-:W-:-:S03]  /*0590*/  @P1 LOP3.LUT R2, R2, R19, RZ, 0x3c, !PT ;  /* 0x0000001302021212 */ /* 0x000fc600078e3cff */
[----:B------:R-:W4:Y:S01]  /*05a0*/  @P2 LDG.E R19, desc[UR8][R10.64+0x34] ;  /* 0x000034080a132981 */ /* 0x000f22000c1e1900 */
[----:B--2---:R-:W-:-:S03]  /*05b0*/  @!P0 LOP3.LUT R9, R9, R18, RZ, 0x3c, !PT ;  /* 0x0000001209098212 */ /* 0x004fc600078e3cff */
[----:B------:R-:W2:Y:S01]  /*05c0*/  @P1 LDG.E R18, desc[UR8][R10.64+0x1c] ;  /* 0x00001c080a121981 */ /* 0x000ea2000c1e1900 */
[----:B---3--:R-:W-:-:S03]  /*05d0*/  @!P0 LOP3.LUT R3, R3, R20, RZ, 0x3c, !PT ;  /* 0x0000001403038212 */ /* 0x008fc600078e3cff */
[----:B------:R-:W3:Y:S01]  /*05e0*/  @P2 LDG.E R20, desc[UR8][R10.64+0x28] ;  /* 0x000028080a142981 */ /* 0x000ee2000c1e1900 */
[----:B----4-:R-:W-:-:S03]  /*05f0*/  @P1 LOP3.LUT R9, R9, R22, RZ, 0x3c, !PT ;  /* 0x0000001609091212 */ /* 0x010fc600078e3cff */
[----:B------:R-:W4:Y:S01]  /*0600*/  @P2 LDG.E R22, desc[UR8][R10.64+0x30] ;  /* 0x000030080a162981 */ /* 0x000f22000c1e1900 */
[----:B------:R-:W-:-:S03]  /*0610*/  @P5 LOP3.LUT R5, R5, R24, RZ, 0x3c, !PT ;  /* 0x0000001805055212 */ /* 0x000fc600078e3cff */
[----:B------:R-:W4:Y:S01]  /*0620*/  @P3 LDG.E R24, desc[UR8][R10.64+0x3c] ;  /* 0x00003c080a183981 */ /* 0x000f22000c1e1900 */
[----:B------:R-:W-:-:S03]  /*0630*/  @P1 LOP3.LUT R4, R4, R15, RZ, 0x3c, !PT ;  /* 0x0000000f04041212 */ /* 0x000fc600078e3cff */
[----:B------:R-:W4:Y:S01]  /*0640*/  @P3 LDG.E R15, desc[UR8][R10.64+0x48] ;  /* 0x000048080a0f3981 */ /* 0x000f22000c1e1900 */
[----:B------:R-:W-:-:S03]  /*0650*/  @P2 LOP3.LUT R2, R2, R17, RZ, 0x3c, !PT ;  /* 0x0000001102022212 */ /* 0x000fc600078e3cff */
[----:B------:R-:W4:Y:S01]  /*0660*/  @P4 LDG.E R17, desc[UR8][R10.64+0x54] ;  /* 0x000054080a114981 */ /* 0x000f22000c1e1900 */
[----:B------:R-:W-:Y:S02]  /*0670*/  @P2 LOP3.LUT R4, R4, R19, RZ, 0x3c, !PT ;  /* 0x0000001304042212 */ /* 0x000fe400078e3cff */
[----:B------:R-:W-:Y:S01]  /*0680*/  @P3 LOP3.LUT R2, R2, R23, RZ, 0x3c, !PT ;  /* 0x0000001702023212 */ /* 0x000fe200078e3cff */
[----:B------:R-:W4:Y:S04]  /*0690*/  @P4 LDG.E R19, desc[UR8][R10.64+0x5c] ;  /* 0x00005c080a134981 */ /* 0x000f28000c1e1900 */
[----:B------:R-:W4:Y:S01]  /*06a0*/  @P5 LDG.E R23, desc[UR8][R10.64+0x68] ;  /* 0x000068080a175981 */ /* 0x000f22000c1e1900 */
[----:B--2---:R-:W-:-:S03]  /*06b0*/  @P1 LOP3.LUT R3, R3, R18, RZ, 0x3c, !PT ;  /* 0x0000001203031212 */ /* 0x004fc600078e3cff */
[----:B------:R-:W2:Y:S01]  /*06c0*/  @P4 LDG.E R18, desc[UR8][R10.64+0x50] ;  /* 0x000050080a124981 */ /* 0x000ea2000c1e1900 */
[----:B---3--:R-:W-:-:S03]  /*06d0*/  @P2 LOP3.LUT R9, R9, R20, RZ, 0x3c, !PT ;  /* 0x0000001409092212 */ /* 0x008fc600078e3cff */
[----:B------:R-:W3:Y:S01]  /*06e0*/  @P4 LDG.E R20, desc[UR8][R10.64+0x58] ;  /* 0x000058080a144981 */ /* 0x000ee2000c1e1900 */
[----:B----4-:R-:W-:-:S03]  /*06f0*/  @P2 LOP3.LUT R3, R3, R22, RZ, 0x3c, !PT ;  /* 0x0000001603032212 */ /* 0x010fc600078e3cff */
[----:B------:R-:W4:Y:S01]  /*0700*/  @P5 LDG.E R22, desc[UR8][R10.64+0x64] ;  /* 0x000064080a165981 */ /* 0x000f22000c1e1900 */
[----:B------:R-:W-:-:S03]  /*0710*/  @P3 LOP3.LUT R9, R9, R24, RZ, 0x3c, !PT ;  /* 0x0000001809093212 */ /* 0x000fc600078e3cff */
[----:B------:R-:W4:Y:S01]  /*0720*/  @P5 LDG.E R24, desc[UR8][R10.64+0x6c] ;  /* 0x00006c080a185981 */ /* 0x000f22000c1e1900 */
[----:B------:R-:W-:Y:S02]  /*0730*/  LOP3.LUT P0, RZ, R21, 0x80, RZ, 0xc0, !PT ;  /* 0x0000008015ff7812 */ /* 0x000fe4000780c0ff */
[----:B------:R-:W-:Y:S02]  /*0740*/  @P3 LOP3.LUT R3, R3, R26, RZ, 0x3c, !PT ;  /* 0x0000001a03033212 */ /* 0x000fe400078e3cff */
[----:B------:R-:W-:Y:S02]  /*0750*/  @P3 LOP3.LUT R4, R4, R15, RZ, 0x3c, !PT ;  /* 0x0000000f04043212 */ /* 0x000fe400078e3cff */
[----:B------:R-:W4:Y:S01]  /*0760*/  @P6 LDG.E R15, desc[UR8][R10.64+0x7c] ;  /* 0x00007c080a0f6981 */ /* 0x000f22000c1e1900 */
[----:B------:R-:W-:-:S03]  /*0770*/  @P4 LOP3.LUT R2, R2, R17, RZ, 0x3c, !PT ;  /* 0x0000001102024212 */ /* 0x000fc600078e3cff */
[----:B------:R-:W4:Y:S01]  /*0780*/  @P6 LDG.E R17, desc[UR8][R10.64+0x84] ;  /* 0x000084080a116981 */ /* 0x000f22000c1e1900 */
[----:B------:R-:W-:-:S03]  /*0790*/  @P4 LOP3.LUT R4, R4, R19, RZ, 0x3c, !PT ;  /* 0x0000001304044212 */ /* 0x000fc600078e3cff */
[----:B------:R-:W4:Y:S01]  /*07a0*/  @P0 LDG.E R26, desc[UR8][R10.64+0x9c] ;  /* 0x00009c080a1a0981 */ /* 0x000f22000c1e1900 */
[----:B------:R-:W-:-:S03]  /*07b0*/  @P5 LOP3.LUT R2, R2, R23, RZ, 0x3c, !PT ;  /* 0x0000001702025212 */ /* 0x000fc600078e3cff */
        /* <DEDUP_REMOVED lines=10> */
[----:B------:R-:W-:Y:S02]  /*0860*/  @P5 LOP3.LUT R4, R4, R25, RZ, 0x3c, !PT ;  /* 0x0000001904045212 */ /* 0x000fe400078e3cff */
[----:B------:R-:W-:Y:S02]  /*0870*/  @P6 LOP3.LUT R5, R5, R28, RZ, 0x3c, !PT ;  /* 0x0000001c05056212 */ /* 0x000fe400078e3cff */
[----:B------:R-:W-:Y:S02]  /*0880*/  @P6 LOP3.LUT R2, R2, R15, RZ, 0x3c, !PT ;  /* 0x0000000f02026212 */ /* 0x000fe400078e3cff */
[----:B------:R-:W-:Y:S02]  /*0890*/  @P6 LOP3.LUT R4, R4, R17, RZ, 0x3c, !PT ;  /* 0x0000001104046212 */ /* 0x000fe400078e3cff */
[----:B------:R-:W-:Y:S02]  /*08a0*/  @P0 LOP3.LUT R5, R5, R26, RZ, 0x3c, !PT ;  /* 0x0000001a05050212 */ /* 0x000fe400078e3cff */
[----:B------:R-:W-:-:S02]  /*08b0*/  @P0 LOP3.LUT R2, R2, R19, RZ, 0x3c, !PT ;  /* 0x0000001302020212 */ /* 0x000fc400078e3cff */
[----:B------:R-:W-:Y:S02]  /*08c0*/  @P0 LOP3.LUT R4, R4, R23, RZ, 0x3c, !PT ;  /* 0x0000001704040212 */ /* 0x000fe400078e3cff */
[----:B--2---:R-:W-:Y:S02]  /*08d0*/  @P6 LOP3.LUT R9, R9, R18, RZ, 0x3c, !PT ;  /* 0x0000001209096212 */ /* 0x004fe400078e3cff */
[----:B---3--:R-:W-:Y:S02]  /*08e0*/  @P6 LOP3.LUT R3, R3, R20, RZ, 0x3c, !PT ;  /* 0x0000001403036212 */ /* 0x008fe400078e3cff */
[----:B----4-:R-:W-:Y:S02]  /*08f0*/  @P0 LOP3.LUT R9, R9, R22, RZ, 0x3c, !PT ;  /* 0x0000001609090212 */ /* 0x010fe400078e3cff */
[----:B------:R-:W-:Y:S02]  /*0900*/  @P0 LOP3.LUT R3, R3, R24, RZ, 0x3c, !PT ;  /* 0x0000001803030212 */ /* 0x000fe400078e3cff */
[----:B------:R-:W-:-:S13]  /*0910*/  R2P PR, R21.B1, 0x7f ;  /* 0x0000007f15007804 */ /* 0x000fda0000001000 */
[----:B------:R-:W2:Y:S04]  /*0920*/  @P0 LDG.E R20, desc[UR8][R10.64+0xa0] ;  /* 0x0000a0080a140981 */ /* 0x000ea8000c1e1900 */
[----:B------:R-:W3:Y:S04]  /*0930*/  @P0 LDG.E R22, desc[UR8][R10.64+0xa8] ;  /* 0x0000a8080a160981 */ /* 0x000ee8000c1e1900 */
[----:B------:R-:W4:Y:S04]  /*0940*/  @P0 LDG.E R24, desc[UR8][R10.64+0xb0] ;  /* 0x0000b0080a180981 */ /* 0x000f28000c1e1900 */
[----:B------:R-:W4:Y:S04]  /*0950*/  @P0 LDG.E R17, desc[UR8][R10.64+0xa4] ;  /* 0x0000a4080a110981 */ /* 0x000f28000c1e1900 */
[----:B------:R-:W4:Y:S04]  /*0960*/  @P0 LDG.E R19, desc[UR8][R10.64+0xac] ;  /* 0x0000ac080a130981 */ /* 0x000f28000c1e1900 */
[----:B------:R-:W4:Y:S04]  /*0970*/  @P1 LDG.E R18, desc[UR8][R10.64+0xbc] ;  /* 0x0000bc080a121981 */ /* 0x000f28000c1e1900 */
[----:B------:R-:W4:Y:S04]  /*0980*/  @P1 LDG.E R26, desc[UR8][R10.64+0xb4] ;  /* 0x0000b4080a1a1981 */ /* 0x000f28000c1e1900 */
[----:B------:R-:W4:Y:S04]  /*0990*/  @P1 LDG.E R15, desc[UR8][R10.64+0xc0] ;  /* 0x0000c0080a0f1981 */ /* 0x000f28000c1e1900 */
        /* <DEDUP_REMOVED lines=14> */
[----:B------:R-:W-:Y:S02]  /*0a80*/  LOP3.LUT P0, RZ, R21, 0x8000, RZ, 0xc0, !PT ;  /* 0x0000800015ff7812 */ /* 0x000fe4000780c0ff */
[----:B------:R-:W-:Y:S01]  /*0a90*/  @P1 LOP3.LUT R9, R9, R26, RZ, 0x3c, !PT ;  /* 0x0000001a09091212 */ /* 0x000fe200078e3cff */
[----:B------:R-:W4:Y:S01]  /*0aa0*/  @P3 LDG.E R21, desc[UR8][R10.64+0xe0] ;  /* 0x0000e0080a153981 */ /* 0x000f22000c1e1900 */
[----:B------:R-:W-:-:S03]  /*0ab0*/  @P1 LOP3.LUT R4, R4, R15, RZ, 0x3c, !PT ;  /* 0x0000000f04041212 */ /* 0x000fc600078e3cff */
[----:B------:R-:W4:Y:S04]  /*0ac0*/  @P2 LDG.E R26, desc[UR8][R10.64+0xd8] ;  /* 0x0000d8080a1a2981 */ /* 0x000f28000c1e1900 */
[----:B------:R-:W4:Y:S01]  /*0ad0*/  @P3 LDG.E R15, desc[UR8][R10.64+0xe8] ;  /* 0x0000e8080a0f3981 */ /* 0x000f22000c1e1900 */
[----:B------:R-:W-:-:S03]  /*0ae0*/  @P1 LOP3.LUT R2, R2, R23, RZ, 0x3c, !PT ;  /* 0x0000001702021212 */ /* 0x000fc600078e3cff */
        /* <DEDUP_REMOVED lines=41> */
[----:B------:R-:W-:-:S04]  /*0d80*/  UIADD3 UR4, UPT, UPT, UR4, 0x10, URZ ;  /* 0x0000001004047890 */ /* 0x000fc8000fffe0ff */
[----:B------:R-:W-:Y:S01]  /*0d90*/  UISETP.NE.AND UP0, UPT, UR4, 0x20, UPT ;  /* 0x000000200400788c */ /* 0x000fe2000bf05270 */
[----:B--2---:R-:W-:Y:S02]  /*0da0*/  @P5 LOP3.LUT R5, R5, R20, RZ, 0x3c, !PT ;  /* 0x0000001405055212 */ /* 0x004fe400078e3cff */
[----:B---3--:R-:W-:Y:S02]  /*0db0*/  @P6 LOP3.LUT R9, R9, R22, RZ, 0x3c, !PT ;  /* 0x0000001609096212 */ /* 0x008fe400078e3cff */
[----:B----4-:R-:W-:Y:S02]  /*0dc0*/  @P6 LOP3.LUT R3, R3, R24, RZ, 0x3c, !PT ;  /* 0x0000001803036212 */ /* 0x010fe400078e3cff */
[----:B------:R-:W-:Y:S02]  /*0dd0*/  @P6 LOP3.LUT R2, R2, R17, RZ, 0x3c, !PT ;  /* 0x0000001102026212 */ /* 0x000fe400078e3cff */
[----:B------:R-:W-:Y:S02]  /*0de0*/  @P6 LOP3.LUT R4, R4, R19, RZ, 0x3c, !PT ;  /* 0x0000001304046212 */ /* 0x000fe400078e3cff */
[----:B------:R-:W-:-:S02]  /*0df0*/  @P6 LOP3.LUT R5, R5, R18, RZ, 0x3c, !PT ;  /* 0x0000001205056212 */ /* 0x000fc400078e3cff */
[----:B------:R-:W-:Y:S02]  /*0e00*/  @P0 LOP3.LUT R3, R3, R28, RZ, 0x3c, !PT ;  /* 0x0000001c03030212 */ /* 0x000fe400078e3cff */
[----:B------:R-:W-:Y:S02]  /*0e10*/  @P0 LOP3.LUT R5, R5, R23, RZ, 0x3c, !PT ;  /* 0x0000001705050212 */ /* 0x000fe400078e3cff */
[----:B------:R-:W-:Y:S02]  /*0e20*/  @P0 LOP3.LUT R9, R9, R26, RZ, 0x3c, !PT ;  /* 0x0000001a09090212 */ /* 0x000fe400078e3cff */
[----:B------:R-:W-:Y:S02]  /*0e30*/  @P0 LOP3.LUT R4, R4, R21, RZ, 0x3c, !PT ;  /* 0x0000001504040212 */ /* 0x000fe400078e3cff */
[----:B------:R-:W-:Y:S01]  /*0e40*/  @P0 LOP3.LUT R2, R2, R15, RZ, 0x3c, !PT ;  /* 0x0000000f02020212 */ /* 0x000fe200078e3cff */
[----:B------:R-:W-:Y:S06]  /*0e50*/  BRA.U UP0, `(.L_x_509) ;  /* 0xfffffff500487547 */ /* 0x000fec000b83ffff */
[----:B------:R-:W-:-:S05]  /*0e60*/  VIADD R0, R0, 0x1 ;  /* 0x0000000100007836 */ /* 0x000fca0000000000 */
[----:B------:R-:W-:-:S13]  /*0e70*/  ISETP.NE.AND P0, PT, R0, 0x5, PT ;  /* 0x000000050000780c */ /* 0x000fda0003f05270 */
[----:B------:R-:W-:Y:S05]  /*0e80*/  @P0 BRA `(.L_x_510) ;  /* 0xfffffff400300947 */ /* 0x000fea000383ffff */
[----:B------:R-:W-:Y:S01]  /*0e90*/  LOP3.LUT R0, R13, 0x3, RZ, 0xc0, !PT ;  /* 0x000000030d007812 */ /* 0x000fe200078ec0ff */
[----:B------:R0:W-:Y:S03]  /*0ea0*/  STL [R1+0x4], R9 ;  /* 0x0000040901007387 */ /* 0x0001e60000100800 */
[----:B------:R-:W-:Y:S01]  /*0eb0*/  ISETP.NE.U32.AND P0, PT, R0, 0x1, PT ;  /* 0x000000010000780c */ /* 0x000fe20003f05070 */
[----:B------:R0:W-:Y:S03]  /*0ec0*/  STL.64 [R1+0x8], R2 ;  /* 0x0000080201007387 */ /* 0x0001e60000100a00 */
[----:B------:R-:W-:Y:S01]  /*0ed0*/  ISETP.NE.AND.EX P0, PT, RZ, RZ, PT, P0 ;  /* 0x000000ffff00720c */ /* 0x000fe20003f05300 */
[----:B------:R0:W-:-:S12]  /*0ee0*/  STL.64 [R1+0x10], R4 ;  /* 0x0000100401007387 */ /* 0x0001d80000100a00 */
[----:B0-----:R-:W-:Y:S05]  /*0ef0*/  @!P0 BRA `(.L_x_508) ;  /* 0x0000001800088947 */ /* 0x001fea0003800000 */
[----:B------:R-:W-:Y:S01]  /*0f00*/  UMOV UR4, URZ ;  /* 0x000000ff00047c82 */ /* 0x000fe20008000000 */
[----:B------:R-:W-:Y:S01]  /*0f10*/  UMOV UR5, URZ ;  /* 0x000000ff00057c82 */ /* 0x000fe20008000000 */
[----:B------:R-:W-:Y:S02]  /*0f20*/  IMAD.MOV.U32 R0, RZ, RZ, RZ ;  /* 0x000000ffff007224 */ /* 0x000fe400078e00ff */
[----:B------:R-:W-:Y:S02]  /*0f30*/  IMAD.MOV.U32 R9, RZ, RZ, RZ ;  /* 0x000000ffff097224 */ /* 0x000fe400078e00ff */
[----:B------:R-:W-:Y:S02]  /*0f40*/  IMAD.U32 R5, RZ, RZ, UR4 ;  /* 0x00000004ff057e24 */ /* 0x000fe4000f8e00ff */
[----:B------:R-:W-:Y:S02]  /*0f50*/  IMAD.U32 R4, RZ, RZ, UR5 ;  /* 0x00000005ff047e24 */ /* 0x000fe4000f8e00ff */
[----:B------:R-:W-:-:S02]  /*0f60*/  IMAD.U32 R3, RZ, RZ, UR4 ;  /* 0x00000004ff037e24 */ /* 0x000fc4000f8e00ff */
[----:B------:R-:W-:-:S07]  /*0f70*/  IMAD.U32 R2, RZ, RZ, UR5 ;  /* 0x00000005ff027e24 */ /* 0x000fce000f8e00ff */
.L_x_512:
[----:B------:R-:W-:-:S06]  /*0f80*/  IMAD R8, R0, 0x4, R1 ;  /* 0x0000000400087824 */ /* 0x000fcc00078e0201 */
[----:B------:R-:W5:Y:S01]  /*0f90*/  LDL R8, [R8+0x4] ;  /* 0x0000040008087983 */ /* 0x000f620000100800 */
[----:B------:R-:W-:-:S05]  /*0fa0*/  UMOV UR4, URZ ;  /* 0x000000ff00047c82 */ /* 0x000fca0008000000 */
.L_x_511:
        /* <DEDUP_REMOVED lines=183> */
[----:B0-----:R-:W-:Y:S05]  /*1b20*/  @P0 BRA `(.L_x_508) ;  /* 0x0000000800fc0947 */ /* 0x001fea0003800000 */
        /* <DEDUP_REMOVED lines=8> */
.L_x_514:
[----:B------:R-:W-:-:S06]  /*1bb0*/  IMAD R8, R0, 0x4, R1 ;  /* 0x0000000400087824 */ /* 0x000fcc00078e0201 */
[----:B------:R-:W5:Y:S01]  /*1bc0*/  LDL R8, [R8+0x4] ;  /* 0x0000040008087983 */ /* 0x000f620000100800 */
[----:B------:R-:W-:-:S05]  /*1bd0*/  UMOV UR4, URZ ;  /* 0x000000ff00047c82 */ /* 0x000fca0008000000 */
.L_x_513:
        /* <DEDUP_REMOVED lines=177> */
[----:B------:R0:W-:Y:S04]  /*26f0*/  STL [R1+0x4], R9 ;  /* 0x0000040901007387 */ /* 0x0001e80000100800 */
[----:B------:R0:W-:Y:S04]  /*2700*/  STL.64 [R1+0x8], R2 ;  /* 0x0000080201007387 */ /* 0x0001e80000100a00 */
[----:B------:R0:W-:Y:S02]  /*2710*/  STL.64 [R1+0x10], R4 ;  /* 0x0000100401007387 */ /* 0x0001e40000100a00 */
.L_x_508:
[----:B------:R-:W-:Y:S05]  /*2720*/  BSYNC.RECONVERGENT B1 ;  /* 0x0000000000017941 */ /* 0x000fea0003800200 */
.L_x_507:
[C---:B------:R-:W-:Y:S01]  /*2730*/  ISETP.GT.U32.AND P0, PT, R13.reuse, 0x3, PT ;  /* 0x000000030d00780c */ /* 0x040fe20003f04070 */
[----:B------:R-:W-:Y:S01]  /*2740*/  VIADD R14, R14, 0x1 ;  /* 0x000000010e0e7836 */ /* 0x000fe20000000000 */
[--C-:B------:R-:W-:Y:S02]  /*2750*/  SHF.R.U64 R13, R13, 0x2, R16.reuse ;  /* 0x000000020d0d7819 */ /* 0x100fe40000001210 */
[----:B------:R-:W-:Y:S02]  /*2760*/  ISETP.GT.U32.AND.EX P0, PT, R16, RZ, PT, P0 ;  /* 0x000000ff1000720c */ /* 0x000fe40003f04100 */
[----:B------:R-:W-:-:S11]  /*2770*/  SHF.R.U32.HI R16, RZ, 0x2, R16 ;  /* 0x00000002ff107819 */ /* 0x000fd60000011610 */
[----:B------:R-:W-:Y:S05]  /*2780*/  @P0 BRA `(.L_x_515) ;  /* 0xffffffd800c40947 */ /* 0x000fea000383ffff */
.L_x_506:
[----:B------:R-:W-:Y:S05]  /*2790*/  BSYNC.RECONVERGENT B0 ;  /* 0x0000000000007941 */ /* 0x000fea0003800200 */
.L_x_505:
[----:B------:R-:W1:Y:S01]  /*27a0*/  S2R R11, SR_TID.X ;  /* 0x00000000000b7919 */ /* 0x000e620000002100 */
[----:B------:R-:W2:Y:S01]  /*27b0*/  LDC.64 R14, c[0x0][0x388] ;  /* 0x0000e200ff0e7b82 */ /* 0x000ea20000000a00 */
[----:B------:R-:W3:Y:S01]  /*27c0*/  LDCU UR4, c[0x0][0x370] ;  /* 0x00006e00ff0477ac */ /* 0x000ee20008000800 */
[----:B------:R4:W-:Y:S01]  /*27d0*/  STL.64 [R1+0x18], RZ ;  /* 0x000018ff01007387 */ /* 0x0009e20000100a00 */
[----:B------:R-:W5:Y:S03]  /*27e0*/  LDCU UR5, c[0x0][0x380] ;  /* 0x00007000ff0577ac */ /* 0x000f660008000800 */
[----:B------:R4:W-:Y:S02]  /*27f0*/  STL [R1+0x20], RZ ;  /* 0x000020ff01007387 */ /* 0x0009e40000100800 */
[----:B------:R-:W0:Y:S02]  /*2800*/  LDC.64 R6, c[0x0][0x390] ;  /* 0x0000e400ff067b82 */ /* 0x000e240000000a00 */
[----:B------:R4:W-:Y:S01]  /*2810*/  STL.64 [R1+0x28], RZ ;  /* 0x000028ff01007387 */ /* 0x0009e20000100a00 */
[----:B--2---:R-:W-:-:S02]  /*2820*/  LOP3.LUT R14, R14, 0xaad26b49, RZ, 0x3c, !PT ;  /* 0xaad26b490e0e7812 */ /* 0x004fc400078e3cff */
[----:B------:R-:W-:-:S03]  /*2830*/  LOP3.LUT R15, R15, 0xf7dcefdd, RZ, 0x3c, !PT ;  /* 0xf7dcefdd0f0f7812 */ /* 0x000fc600078e3cff */
[----:B------:R-:W-:Y:S02]  /*2840*/  IMAD R8, R14, 0x4182bed5, RZ ;  /* 0x4182bed50e087824 */ /* 0x000fe400078e02ff */
[----:B------:R-:W-:Y:S02]  /*2850*/  IMAD R15, R15, -0x658354e5, RZ ;  /* 0x9a7cab1b0f0f7824 */ /* 0x000fe400078e02ff */
[----:B-1----:R-:W-:Y:S01]  /*2860*/  IMAD R11, R12, UR6, R11 ;  /* 0x000000060c0b7c24 */ /* 0x002fe2000f8e020b */
[----:B---3--:R-:W-:Y:S02]  /*2870*/  UIADD3 UR6, UPT, UPT, UR4, UR6, URZ ;  /* 0x0000000604067290 */ /* 0x008fe4000fffe0ff */
[----:B------:R-:W-:Y:S01]  /*2880*/  IADD3 R8, PT, PT, R8, 0x64f0c9, R15 ;  /* 0x0064f0c908087810 */ /* 0x000fe20007ffe00f */
[----:B0-----:R-:W-:Y:S01]  /*2890*/  IMAD.WIDE.U32 R6, R11, 0x30, R6 ;  /* 0x000000300b067825 */ /* 0x001fe200078e0006 */
[----:B-----5:R-:W-:-:S04]  /*28a0*/  UISETP.GE.U32.AND UP0, UPT, UR6, UR5, UPT ;  /* 0x000000050600728c */ /* 0x020fc8000bf06070 */
[----:B------:R4:W-:Y:S04]  /*28b0*/  STG.E.64 desc[UR8][R6.64+0x8], R2 ;  /* 0x0000080206007986 */ /* 0x0009e8000c101b08 */
[----:B------:R4:W-:Y:S04]  /*28c0*/  STG.E.64 desc[UR8][R6.64+0x10], R4 ;  /* 0x0000100406007986 */ /* 0x0009e8000c101b08 */
[----:B------:R4:W-:Y:S04]  /*28d0*/  STG.E.64 desc[UR8][R6.64+0x18], RZ ;  /* 0x000018ff06007986 */ /* 0x0009e8000c101b08 */
[----:B------:R4:W-:Y:S04]  /*28e0*/  STG.E desc[UR8][R6.64+0x20], RZ ;  /* 0x000020ff06007986 */ /* 0x0009e8000c101908 */
[----:B------:R4:W-:Y:S04]  /*28f0*/  STG.E.64 desc[UR8][R6.64+0x28], RZ ;  /* 0x000028ff06007986 */ /* 0x0009e8000c101b08 */
[----:B------:R4:W-:Y:S01]  /*2900*/  STG.E.64 desc[UR8][R6.64], R8 ;  /* 0x0000000806007986 */ /* 0x0009e2000c101b08 */
[----:B------:R-:W-:Y:S05]  /*2910*/  BRA.U !UP0, `(.L_x_516) ;  /* 0xffffffd508d47547 */ /* 0x000fea000b83ffff */
[----:B------:R-:W-:Y:S05]  /*2920*/  EXIT ;  /* 0x000000000000794d */ /* 0x000fea0003800000 */
.L_x_517:
        /* <DEDUP_REMOVED lines=13> */
.L_x_561:


//--------------------- .text._Z8initRNGsIdEvjmP17curandStateXORWOWS1_ --------------------------
	.section	.text._Z8initRNGsIdEvjmP17curandStateXORWOWS1_,"ax",@progbits
	.align	128
        .global         _Z8initRNGsIdEvjmP17curandStateXORWOWS1_
        .type           _Z8initRNGsIdEvjmP17curandStateXORWOWS1_,@function
        .size           _Z8initRNGsIdEvjmP17curandStateXORWOWS1_,(.L_x_562 - _Z8initRNGsIdEvjmP17curandStateXORWOWS1_)
        .other          _Z8initRNGsIdEvjmP17curandStateXORWOWS1_,@"STO_CUDA_ENTRY STV_DEFAULT"
_Z8initRNGsIdEvjmP17curandStateXORWOWS1_:
.text._Z8initRNGsIdEvjmP17curandStateXORWOWS1_:
[----:B------:R-:W0:Y:S08]  /*0000*/  LDC R1, c[0x0][0x37c] ;  /* 0x0000df00ff017b82 */ /* 0x000e300000000800 */
[----:B------:R-:W1:Y:S01]  /*0010*/  S2UR UR6, SR_CTAID.X ;  /* 0x00000000000679c3 */ /* 0x000e620000002500 */
[----:B0-----:R-:W-:-:S07]  /*0020*/  VIADD R1, R1, 0xffffffd0 ;  /* 0xffffffd001017836 */ /* 0x001fce0000000000 */
[----:B------:R-:W1:Y:S02]  /*0030*/  LDC R0, c[0x0][0x380] ;  /* 0x0000e000ff007b82 */ /* 0x000e640000000800 */
[----:B-1----:R-:W-:-:S13]  /*0040*/  ISETP.LE.U32.AND P0, PT, R0, UR6, PT ;  /* 0x0000000600007c0c */ /* 0x002fda000bf03070 */
[----:B------:R-:W-:Y:S05]  /*0050*/  @P0 EXIT ;  /* 0x000000000000094d */ /* 0x000fea0003800000 */
[----:B------:R-:W0:Y:S02]  /*0060*/  LDCU.64 UR8, c[0x0][0x358] ;  /* 0x00006b00ff0877ac */ /* 0x000e240008000a00 */
.L_x_529:
        /* <DEDUP_REMOVED lines=35> */
.L_x_528:
        /* <DEDUP_REMOVED lines=11> */
.L_x_523:
[----:B------:R-:W-:-:S06]  /*0350*/  IMAD R8, R0, 0x4, R1 ;  /* 0x0000000400087824 */ /* 0x000fcc00078e0201 */
[----:B------:R-:W5:Y:S01]  /*0360*/  LDL R8, [R8+0x4] ;  /* 0x0000040008087983 */ /* 0x000f620000100800 */
[----:B------:R-:W-:-:S05]  /*0370*/  UMOV UR4, URZ ;  /* 0x000000ff00047c82 */ /* 0x000fca0008000000 */
.L_x_522:
        /* <DEDUP_REMOVED lines=192> */
.L_x_525:
[----:B------:R-:W-:-:S06]  /*0f80*/  IMAD R8, R0, 0x4, R1 ;  /* 0x0000000400087824 */ /* 0x000fcc00078e0201 */
[----:B------:R-:W5:Y:S01]  /*0f90*/  LDL R8, [R8+0x4] ;  /* 0x0000040008087983 */ /* 0x000f620000100800 */
[----:B------:R-:W-:-:S05]  /*0fa0*/  UMOV UR4, URZ ;  /* 0x000000ff00047c82 */ /* 0x000fca0008000000 */
.L_x_524:
        /* <DEDUP_REMOVED lines=192> */
.L_x_527:
[----:B------:R-:W-:-:S06]  /*1bb0*/  IMAD R8, R0, 0x4, R1 ;  /* 0x0000000400087824 */ /* 0x000fcc00078e0201 */
[----:B------:R-:W5:Y:S01]  /*1bc0*/  LDL R8, [R8+0x4] ;  /* 0x0000040008087983 */ /* 0x000f620000100800 */
[----:B------:R-:W-:-:S05]  /*1bd0*/  UMOV UR4, URZ ;  /* 0x000000ff00047c82 */ /* 0x000fca0008000000 */
.L_x_526:
        /* <DEDUP_REMOVED lines=180> */
.L_x_521:
[----:B------:R-:W-:Y:S05]  /*2720*/  BSYNC.RECONVERGENT B1 ;  /* 0x0000000000017941 */ /* 0x000fea0003800200 */
.L_x_520:
[C---:B------:R-:W-:Y:S01]  /*2730*/  ISETP.GT.U32.AND P0, PT, R13.reuse, 0x3, PT ;  /* 0x000000030d00780c */ /* 0x040fe20003f04070 */
[----:B------:R-:W-:Y:S01]  /*2740*/  VIADD R14, R14, 0x1 ;  /* 0x000000010e0e7836 */ /* 0x000fe20000000000 */
[--C-:B------:R-:W-:Y:S02]  /*2750*/  SHF.R.U64 R13, R13, 0x2, R16.reuse ;  /* 0x000000020d0d7819 */ /* 0x100fe40000001210 */
[----:B------:R-:W-:Y:S02]  /*2760*/  ISETP.GT.U32.AND.EX P0, PT, R16, RZ, PT, P0 ;  /* 0x000000ff1000720c */ /* 0x000fe40003f04100 */
[----:B------:R-:W-:-:S11]  /*2770*/  SHF.R.U32.HI R16, RZ, 0x2, R16 ;  /* 0x00000002ff107819 */ /* 0x000fd60000011610 */
[----:B------:R-:W-:Y:S05]  /*2780*/  @P0 BRA `(.L_x_528) ;  /* 0xffffffd800c40947 */ /* 0x000fea000383ffff */
.L_x_519:
[----:B------:R-:W-:Y:S05]  /*2790*/  BSYNC.RECONVERGENT B0 ;  /* 0x0000000000007941 */ /* 0x000fea0003800200 */
.L_x_518:
        /* <DEDUP_REMOVED lines=25> */
.L_x_530:
        /* <DEDUP_REMOVED lines=13> */
.L_x_562:


//--------------------- .nv.global.init           --------------------------
	.section	.nv.global.init,"aw",@progbits
	.align	16
.nv.global.init:
	.type		__cudart_sin_cos_coeffs,@object
	.size		__cudart_sin_cos_coeffs,(__cudart_i2opi_d - __cudart_sin_cos_coeffs)
__cudart_sin_cos_coeffs:
        /*0000*/ 	.byte	0x46, 0xd2, 0xb0, 0x2c, 0xf1, 0xe5, 0x5a, 0xbe, 0x92, 0xe3, 0xac, 0x69, 0xe3, 0x1d, 0xc7, 0x3e
        /*0010*/ 	.byte	0xa1, 0x62, 0xdb, 0x19, 0xa0, 0x01, 0x2a, 0xbf, 0x18, 0x08, 0x11, 0x11, 0x11, 0x11, 0x81, 0x3f
        /*0020*/ 	.byte	0x54, 0x55, 0x55, 0x55, 0x55, 0x55, 0xc5, 0xbf, 0x00, 0x00, 0x00, 0x00, 0x00, 0x00, 0x00, 0x00
        /*0030*/ 	.byte	0x00, 0x00, 0x00, 0x00, 0x00, 0x00, 0x00, 0x00, 0x64, 0x81, 0xfd, 0x20, 0x83, 0xff, 0xa8, 0xbd
        /*0040*/ 	.byte	0x28, 0x85, 0xef, 0xc1, 0xa7, 0xee, 0x21, 0x3e, 0xd9, 0xe6, 0x06, 0x8e, 0x4f, 0x7e, 0x92, 0xbe
        /*0050*/ 	.byte	0xe9, 0xbc, 0xdd, 0x19, 0xa0, 0x01, 0xfa, 0x3e, 0x47, 0x5d, 0xc1, 0x16, 0x6c, 0xc1, 0x56, 0xbf
        /*0060*/ 	.byte	0x51, 0x55, 0x55, 0x55, 0x55, 0x55, 0xa5, 0x3f, 0x00, 0x00, 0x00, 0x00, 0x00, 0x00, 0xe0, 0xbf
        /*0070*/ 	.byte	0x00, 0x00, 0x00, 0x00, 0x00, 0x00, 0xf0, 0x3f, 0x00, 0x00, 0x00, 0x00, 0x00, 0x00, 0x00, 0x00
	.type		__cudart_i2opi_d,@object
	.size		__cudart_i2opi_d,(__cudart_i2opi_f - __cudart_i2opi_d)
__cudart_i2opi_d:
        /* <DEDUP_REMOVED lines=9> */
	.type		__cudart_i2opi_f,@object
	.size		__cudart_i2opi_f,(mrg32k3aM1SubSeq - __cudart_i2opi_f)
__cudart_i2opi_f:
        /*0110*/ 	.byte	0x41, 0x90, 0x43, 0x3c, 0x99, 0x95, 0x62, 0xdb, 0xc0, 0xdd, 0x34, 0xf5, 0xd1, 0x57, 0x27, 0xfc
        /*0120*/ 	.byte	0x29, 0x15, 0x44, 0x4e, 0x6e, 0x83, 0xf9, 0xa2
	.type		mrg32k3aM1SubSeq,@object
	.size		mrg32k3aM1SubSeq,(mrg32k3aM2SubSeq - mrg32k3aM1SubSeq)
mrg32k3aM1SubSeq:
        /* <DEDUP_REMOVED lines=126> */
	.type		mrg32k3aM2SubSeq,@object
	.size		mrg32k3aM2SubSeq,(mrg32k3aM1 - mrg32k3aM2SubSeq)
mrg32k3aM2SubSeq:
        /* <DEDUP_REMOVED lines=126> */
	.type		mrg32k3aM1,@object
	.size		mrg32k3aM1,(mrg32k3aM1Seq - mrg32k3aM1)
mrg32k3aM1:
        /* <DEDUP_REMOVED lines=144> */
	.type		mrg32k3aM1Seq,@object
	.size		mrg32k3aM1Seq,(mrg32k3aM2 - mrg32k3aM1Seq)
mrg32k3aM1Seq:
        /* <DEDUP_REMOVED lines=144> */
	.type		mrg32k3aM2,@object
	.size		mrg32k3aM2,(mrg32k3aM2Seq - mrg32k3aM2)
mrg32k3aM2:
        /* <DEDUP_REMOVED lines=144> */
	.type		mrg32k3aM2Seq,@object
	.size		mrg32k3aM2Seq,(precalc_xorwow_matrix - mrg32k3aM2Seq)
mrg32k3aM2Seq:
        /* <DEDUP_REMOVED lines=144> */
	.type		precalc_xorwow_matrix,@object
	.size		precalc_xorwow_matrix,(precalc_xorwow_offset_matrix - precalc_xorwow_matrix)
precalc_xorwow_matrix:
        /* <DEDUP_REMOVED lines=6400> */
	.type		precalc_xorwow_offset_matrix,@object
	.size		precalc_xorwow_offset_matrix,(.L_1 - precalc_xorwow_offset_matrix)
precalc_xorwow_offset_matrix:
        /* <DEDUP_REMOVED lines=6400> */
.L_1:


//--------------------- .nv.shared._Z13doRandomStuffIfLj512EEvPT_S1_jmP17curandStateXORWOWS3_ --------------------------
	.section	.nv.shared._Z13doRandomStuffIfLj512EEvPT_S1_jmP17curandStateXORWOWS3_,"aw",@nobits
	.sectionflags	@""
	.align	4
.nv.shared._Z13doRandomStuffIfLj512EEvPT_S1_jmP17curandStateXORWOWS3_:
	.zero		3072


//--------------------- .nv.shared.reserved.0     --------------------------
	.section	.nv.shared.reserved.0,"aw",@nobits
	.weak		__nv_reservedSMEM_offset_0_alias
	.size		__nv_reservedSMEM_offset_0_alias, 0, 64
	.other		__nv_reservedSMEM_offset_0_alias,@"STO_CUDA_RESERVED_SHARED STV_DEFAULT"
__nv_reservedSMEM_offset_0_alias:
	.zero		0
	.zero		64


//--------------------- .nv.shared._Z13doRandomStuffIfLj256EEvPT_S1_jmP17curandStateXORWOWS3_ --------------------------
	.section	.nv.shared._Z13doRandomStuffIfLj256EEvPT_S1_jmP17curandStateXORWOWS3_,"aw",@nobits
	.sectionflags	@""
	.align	4
.nv.shared._Z13doRandomStuffIfLj256EEvPT_S1_jmP17curandStateXORWOWS3_:
	.zero		2048


//--------------------- .nv.shared._Z13doRandomStuffIfLj128EEvPT_S1_jmP17curandStateXORWOWS3_ --------------------------
	.section	.nv.shared._Z13doRandomStuffIfLj128EEvPT_S1_jmP17curandStateXORWOWS3_,"aw",@nobits
	.sectionflags	@""
	.align	4
.nv.shared._Z13doRandomStuffIfLj128EEvPT_S1_jmP17curandStateXORWOWS3_:
	.zero		1536


//--------------------- .nv.shared._Z13doRandomStuffIfLj64EEvPT_S1_jmP17curandStateXORWOWS3_ --------------------------
	.section	.nv.shared._Z13doRandomStuffIfLj64EEvPT_S1_jmP17curandStateXORWOWS3_,"aw",@nobits
	.sectionflags	@""
	.align	4
.nv.shared._Z13doRandomStuffIfLj64EEvPT_S1_jmP17curandStateXORWOWS3_:
	.zero		1280


//--------------------- .nv.shared._Z13doRandomStuffIfLj32EEvPT_S1_jmP17curandStateXORWOWS3_ --------------------------
	.section	.nv.shared._Z13doRandomStuffIfLj32EEvPT_S1_jmP17curandStateXORWOWS3_,"aw",@nobits
	.sectionflags	@""
	.align	4
.nv.shared._Z13doRandomStuffIfLj32EEvPT_S1_jmP17curandStateXORWOWS3_:
	.zero		1152


//--------------------- .nv.shared._Z13doRandomStuffIfLj1EEvPT_S1_jmP17curandStateXORWOWS3_ --------------------------
	.section	.nv.shared._Z13doRandomStuffIfLj1EEvPT_S1_jmP17curandStateXORWOWS3_,"aw",@nobits
	.sectionflags	@""
	.align	4
.nv.shared._Z13doRandomStuffIfLj1EEvPT_S1_jmP17curandStateXORWOWS3_:
	.zero		1028


//--------------------- .nv.shared._Z13doRandomStuffIdLj512EEvPT_S1_jmP17curandStateXORWOWS3_ --------------------------
	.section	.nv.shared._Z13doRandomStuffIdLj512EEvPT_S1_jmP17curandStateXORWOWS3_,"aw",@nobits
	.sectionflags	@""
	.align	8
.nv.shared._Z13doRandomStuffIdLj512EEvPT_S1_jmP17curandStateXORWOWS3_:
	.zero		5120


//--------------------- .nv.shared._Z13doRandomStuffIdLj256EEvPT_S1_jmP17curandStateXORWOWS3_ --------------------------
	.section	.nv.shared._Z13doRandomStuffIdLj256EEvPT_S1_jmP17curandStateXORWOWS3_,"aw",@nobits
	.sectionflags	@""
	.align	8
.nv.shared._Z13doRandomStuffIdLj256EEvPT_S1_jmP17curandStateXORWOWS3_:
	.zero		3072


//--------------------- .nv.shared._Z13doRandomStuffIdLj128EEvPT_S1_jmP17curandStateXORWOWS3_ --------------------------
	.section	.nv.shared._Z13doRandomStuffIdLj128EEvPT_S1_jmP17curandStateXORWOWS3_,"aw",@nobits
	.sectionflags	@""
	.align	8
.nv.shared._Z13doRandomStuffIdLj128EEvPT_S1_jmP17curandStateXORWOWS3_:
	.zero		2048


//--------------------- .nv.shared._Z13doRandomStuffIdLj64EEvPT_S1_jmP17curandStateXORWOWS3_ --------------------------
	.section	.nv.shared._Z13doRandomStuffIdLj64EEvPT_S1_jmP17curandStateXORWOWS3_,"aw",@nobits
	.sectionflags	@""
	.align	8
.nv.shared._Z13doRandomStuffIdLj64EEvPT_S1_jmP17curandStateXORWOWS3_:
	.zero		1536


//--------------------- .nv.shared._Z13doRandomStuffIdLj32EEvPT_S1_jmP17curandStateXORWOWS3_ --------------------------
	.section	.nv.shared._Z13doRandomStuffIdLj32EEvPT_S1_jmP17curandStateXORWOWS3_,"aw",@nobits
	.sectionflags	@""
	.align	8
.nv.shared._Z13doRandomStuffIdLj32EEvPT_S1_jmP17curandStateXORWOWS3_:
	.zero		1280


//--------------------- .nv.shared._Z13doRandomStuffIdLj1EEvPT_S1_jmP17curandStateXORWOWS3_ --------------------------
	.section	.nv.shared._Z13doRandomStuffIdLj1EEvPT_S1_jmP17curandStateXORWOWS3_,"aw",@nobits
	.sectionflags	@""
	.align	8
.nv.shared._Z13doRandomStuffIdLj1EEvPT_S1_jmP17curandStateXORWOWS3_:
	.zero		1032


//--------------------- .nv.constant0._Z13doRandomStuffIfLj512EEvPT_S1_jmP17curandStateXORWOWS3_ --------------------------
	.section	.nv.constant0._Z13doRandomStuffIfLj512EEvPT_S1_jmP17curandStateXORWOWS3_,"a",@progbits
	.sectionflags	@""
	.align	4
.nv.constant0._Z13doRandomStuffIfLj512EEvPT_S1_jmP17curandStateXORWOWS3_:
	.zero		944


//--------------------- .nv.constant0._Z13doRandomStuffIfLj256EEvPT_S1_jmP17curandStateXORWOWS3_ --------------------------
	.section	.nv.constant0._Z13doRandomStuffIfLj256EEvPT_S1_jmP17curandStateXORWOWS3_,"a",@progbits
	.sectionflags	@""
	.align	4
.nv.constant0._Z13doRandomStuffIfLj256EEvPT_S1_jmP17curandStateXORWOWS3_:
	.zero		944


//--------------------- .nv.constant0._Z13doRandomStuffIfLj128EEvPT_S1_jmP17curandStateXORWOWS3_ --------------------------
	.section	.nv.constant0._Z13doRandomStuffIfLj128EEvPT_S1_jmP17curandStateXORWOWS3_,"a",@progbits
	.sectionflags	@""
	.align	4
.nv.constant0._Z13doRandomStuffIfLj128EEvPT_S1_jmP17curandStateXORWOWS3_:
	.zero		944


//--------------------- .nv.constant0._Z13doRandomStuffIfLj64EEvPT_S1_jmP17curandStateXORWOWS3_ --------------------------
	.section	.nv.constant0._Z13doRandomStuffIfLj64EEvPT_S1_jmP17curandStateXORWOWS3_,"a",@progbits
	.sectionflags	@""
	.align	4
.nv.constant0._Z13doRandomStuffIfLj64EEvPT_S1_jmP17curandStateXORWOWS3_:
	.zero		944


//--------------------- .nv.constant0._Z13doRandomStuffIfLj32EEvPT_S1_jmP17curandStateXORWOWS3_ --------------------------
	.section	.nv.constant0._Z13doRandomStuffIfLj32EEvPT_S1_jmP17curandStateXORWOWS3_,"a",@progbits
	.sectionflags	@""
	.align	4
.nv.constant0._Z13doRandomStuffIfLj32EEvPT_S1_jmP17curandStateXORWOWS3_:
	.zero		944


//--------------------- .nv.constant0._Z13doRandomStuffIfLj1EEvPT_S1_jmP17curandStateXORWOWS3_ --------------------------
	.section	.nv.constant0._Z13doRandomStuffIfLj1EEvPT_S1_jmP17curandStateXORWOWS3_,"a",@progbits
	.sectionflags	@""
	.align	4
.nv.constant0._Z13doRandomStuffIfLj1EEvPT_S1_jmP17curandStateXORWOWS3_:
	.zero		944


//--------------------- .nv.constant0._Z13doRandomStuffIdLj512EEvPT_S1_jmP17curandStateXORWOWS3_ --------------------------
	.section	.nv.constant0._Z13doRandomStuffIdLj512EEvPT_S1_jmP17curandStateXORWOWS3_,"a",@progbits
	.sectionflags	@""
	.align	4
.nv.constant0._Z13doRandomStuffIdLj512EEvPT_S1_jmP17curandStateXORWOWS3_:
	.zero		944


//--------------------- .nv.constant0._Z13doRandomStuffIdLj256EEvPT_S1_jmP17curandStateXORWOWS3_ --------------------------
	.section	.nv.constant0._Z13doRandomStuffIdLj256EEvPT_S1_jmP17curandStateXORWOWS3_,"a",@progbits
	.sectionflags	@""
	.align	4
.nv.constant0._Z13doRandomStuffIdLj256EEvPT_S1_jmP17curandStateXORWOWS3_:
	.zero		944


//--------------------- .nv.constant0._Z13doRandomStuffIdLj128EEvPT_S1_jmP17curandStateXORWOWS3_ --------------------------
	.section	.nv.constant0._Z13doRandomStuffIdLj128EEvPT_S1_jmP17curandStateXORWOWS3_,"a",@progbits
	.sectionflags	@""
	.align	4
.nv.constant0._Z13doRandomStuffIdLj128EEvPT_S1_jmP17curandStateXORWOWS3_:
	.zero		944


//--------------------- .nv.constant0._Z13doRandomStuffIdLj64EEvPT_S1_jmP17curandStateXORWOWS3_ --------------------------
	.section	.nv.constant0._Z13doRandomStuffIdLj64EEvPT_S1_jmP17curandStateXORWOWS3_,"a",@progbits
	.sectionflags	@""
	.align	4
.nv.constant0._Z13doRandomStuffIdLj64EEvPT_S1_jmP17curandStateXORWOWS3_:
	.zero		944


//--------------------- .nv.constant0._Z13doRandomStuffIdLj32EEvPT_S1_jmP17curandStateXORWOWS3_ --------------------------
	.section	.nv.constant0._Z13doRandomStuffIdLj32EEvPT_S1_jmP17curandStateXORWOWS3_,"a",@progbits
	.sectionflags	@""
	.align	4
.nv.constant0._Z13doRandomStuffIdLj32EEvPT_S1_jmP17curandStateXORWOWS3_:
	.zero		944


//--------------------- .nv.constant0._Z13doRandomStuffIdLj1EEvPT_S1_jmP17curandStateXORWOWS3_ --------------------------
	.section	.nv.constant0._Z13doRandomStuffIdLj1EEvPT_S1_jmP17curandStateXORWOWS3_,"a",@progbits
	.sectionflags	@""
	.align	4
.nv.constant0._Z13doRandomStuffIdLj1EEvPT_S1_jmP17curandStateXORWOWS3_:
	.zero		944


//--------------------- .nv.constant0._Z8initRNGsIfEvjmP17curandStateXORWOWS1_ --------------------------
	.section	.nv.constant0._Z8initRNGsIfEvjmP17curandStateXORWOWS1_,"a",@progbits
	.sectionflags	@""
	.align	4
.nv.constant0._Z8initRNGsIfEvjmP17curandStateXORWOWS1_:
	.zero		928


//--------------------- .nv.constant0._Z8initRNGsIdEvjmP17curandStateXORWOWS1_ --------------------------
	.section	.nv.constant0._Z8initRNGsIdEvjmP17curandStateXORWOWS1_,"a",@progbits
	.sectionflags	@""
	.align	4
.nv.constant0._Z8initRNGsIdEvjmP17curandStateXORWOWS1_:
	.zero		928


//--------------------- SYMBOLS --------------------------

	.type		.nv.reservedSmem.offset0,@object
	.size		.nv.reservedSmem.offset0,0x4
	.type		.nv.reservedSmem.cap,@object
	.size		.nv.reservedSmem.cap,0x4
